//
// Generated by NVIDIA NVVM Compiler
//
// Compiler Build ID: CL-36424714
// Cuda compilation tools, release 13.0, V13.0.88
// Based on NVVM 20.0.0
//

.version 9.0
.target sm_100
.address_size 64

	// .globl	_Z31transposeFullParralel2DBlockingPfS_ii
// _ZZ25matrixMulBtrTilesKernelV1ILi12EEvPKfS1_PfiiiE6Acache has been demoted
// _ZZ25matrixMulBtrTilesKernelV1ILi12EEvPKfS1_PfiiiE6Bcache has been demoted
// _ZZ25matrixMulBtrTilesKernelV2ILi12EEvPKfS1_PfiiiE6Acache has been demoted
// _ZZ25matrixMulBtrTilesKernelV2ILi12EEvPKfS1_PfiiiE6Bcache has been demoted
// _ZZ25matrixMulBtrTilesKernelV3ILi12EEvPKfS1_PfiiiE6Acache has been demoted
// _ZZ25matrixMulBtrTilesKernelV3ILi12EEvPKfS1_PfiiiE6Bcache has been demoted
// _ZZ25matrixMulBtrTilesKernelV4ILi12EEvPKfS1_PfiiiE6Acache has been demoted
// _ZZ25matrixMulBtrTilesKernelV4ILi12EEvPKfS1_PfiiiE6Bcache has been demoted
// _ZZ34matixMulTilesInsideTransposeKernelILi12EEvPKfS1_PfiiiE6Acache has been demoted
// _ZZ34matixMulTilesInsideTransposeKernelILi12EEvPKfS1_PfiiiE6Bcache has been demoted
// _ZZ25matrixMulBtrTilesKernelV1ILi8EEvPKfS1_PfiiiE6Acache has been demoted
// _ZZ25matrixMulBtrTilesKernelV1ILi8EEvPKfS1_PfiiiE6Bcache has been demoted
// _ZZ25matrixMulBtrTilesKernelV1ILi16EEvPKfS1_PfiiiE6Acache has been demoted
// _ZZ25matrixMulBtrTilesKernelV1ILi16EEvPKfS1_PfiiiE6Bcache has been demoted
// _ZZ25matrixMulBtrTilesKernelV1ILi20EEvPKfS1_PfiiiE6Acache has been demoted
// _ZZ25matrixMulBtrTilesKernelV1ILi20EEvPKfS1_PfiiiE6Bcache has been demoted
// _ZZ25matrixMulBtrTilesKernelV1ILi24EEvPKfS1_PfiiiE6Acache has been demoted
// _ZZ25matrixMulBtrTilesKernelV1ILi24EEvPKfS1_PfiiiE6Bcache has been demoted
// _ZZ25matrixMulBtrTilesKernelV1ILi28EEvPKfS1_PfiiiE6Acache has been demoted
// _ZZ25matrixMulBtrTilesKernelV1ILi28EEvPKfS1_PfiiiE6Bcache has been demoted
// _ZZ25matrixMulBtrTilesKernelV1ILi32EEvPKfS1_PfiiiE6Acache has been demoted
// _ZZ25matrixMulBtrTilesKernelV1ILi32EEvPKfS1_PfiiiE6Bcache has been demoted
// _ZZ25matrixMulBtrTilesKernelV2ILi8EEvPKfS1_PfiiiE6Acache has been demoted
// _ZZ25matrixMulBtrTilesKernelV2ILi8EEvPKfS1_PfiiiE6Bcache has been demoted
// _ZZ25matrixMulBtrTilesKernelV2ILi16EEvPKfS1_PfiiiE6Acache has been demoted
// _ZZ25matrixMulBtrTilesKernelV2ILi16EEvPKfS1_PfiiiE6Bcache has been demoted
// _ZZ25matrixMulBtrTilesKernelV2ILi20EEvPKfS1_PfiiiE6Acache has been demoted
// _ZZ25matrixMulBtrTilesKernelV2ILi20EEvPKfS1_PfiiiE6Bcache has been demoted
// _ZZ25matrixMulBtrTilesKernelV2ILi24EEvPKfS1_PfiiiE6Acache has been demoted
// _ZZ25matrixMulBtrTilesKernelV2ILi24EEvPKfS1_PfiiiE6Bcache has been demoted
// _ZZ25matrixMulBtrTilesKernelV2ILi28EEvPKfS1_PfiiiE6Acache has been demoted
// _ZZ25matrixMulBtrTilesKernelV2ILi28EEvPKfS1_PfiiiE6Bcache has been demoted
// _ZZ25matrixMulBtrTilesKernelV2ILi32EEvPKfS1_PfiiiE6Acache has been demoted
// _ZZ25matrixMulBtrTilesKernelV2ILi32EEvPKfS1_PfiiiE6Bcache has been demoted
// _ZZ25matrixMulBtrTilesKernelV3ILi8EEvPKfS1_PfiiiE6Acache has been demoted
// _ZZ25matrixMulBtrTilesKernelV3ILi8EEvPKfS1_PfiiiE6Bcache has been demoted
// _ZZ25matrixMulBtrTilesKernelV3ILi16EEvPKfS1_PfiiiE6Acache has been demoted
// _ZZ25matrixMulBtrTilesKernelV3ILi16EEvPKfS1_PfiiiE6Bcache has been demoted
// _ZZ25matrixMulBtrTilesKernelV3ILi20EEvPKfS1_PfiiiE6Acache has been demoted
// _ZZ25matrixMulBtrTilesKernelV3ILi20EEvPKfS1_PfiiiE6Bcache has been demoted
// _ZZ25matrixMulBtrTilesKernelV3ILi24EEvPKfS1_PfiiiE6Acache has been demoted
// _ZZ25matrixMulBtrTilesKernelV3ILi24EEvPKfS1_PfiiiE6Bcache has been demoted
// _ZZ25matrixMulBtrTilesKernelV3ILi28EEvPKfS1_PfiiiE6Acache has been demoted
// _ZZ25matrixMulBtrTilesKernelV3ILi28EEvPKfS1_PfiiiE6Bcache has been demoted
// _ZZ25matrixMulBtrTilesKernelV3ILi32EEvPKfS1_PfiiiE6Acache has been demoted
// _ZZ25matrixMulBtrTilesKernelV3ILi32EEvPKfS1_PfiiiE6Bcache has been demoted
// _ZZ25matrixMulBtrTilesKernelV4ILi8EEvPKfS1_PfiiiE6Acache has been demoted
// _ZZ25matrixMulBtrTilesKernelV4ILi8EEvPKfS1_PfiiiE6Bcache has been demoted
// _ZZ25matrixMulBtrTilesKernelV4ILi16EEvPKfS1_PfiiiE6Acache has been demoted
// _ZZ25matrixMulBtrTilesKernelV4ILi16EEvPKfS1_PfiiiE6Bcache has been demoted
// _ZZ25matrixMulBtrTilesKernelV4ILi20EEvPKfS1_PfiiiE6Acache has been demoted
// _ZZ25matrixMulBtrTilesKernelV4ILi20EEvPKfS1_PfiiiE6Bcache has been demoted
// _ZZ25matrixMulBtrTilesKernelV4ILi24EEvPKfS1_PfiiiE6Acache has been demoted
// _ZZ25matrixMulBtrTilesKernelV4ILi24EEvPKfS1_PfiiiE6Bcache has been demoted
// _ZZ25matrixMulBtrTilesKernelV4ILi28EEvPKfS1_PfiiiE6Acache has been demoted
// _ZZ25matrixMulBtrTilesKernelV4ILi28EEvPKfS1_PfiiiE6Bcache has been demoted
// _ZZ25matrixMulBtrTilesKernelV4ILi32EEvPKfS1_PfiiiE6Acache has been demoted
// _ZZ25matrixMulBtrTilesKernelV4ILi32EEvPKfS1_PfiiiE6Bcache has been demoted
// _ZZ34matixMulTilesInsideTransposeKernelILi8EEvPKfS1_PfiiiE6Acache has been demoted
// _ZZ34matixMulTilesInsideTransposeKernelILi8EEvPKfS1_PfiiiE6Bcache has been demoted
// _ZZ34matixMulTilesInsideTransposeKernelILi16EEvPKfS1_PfiiiE6Acache has been demoted
// _ZZ34matixMulTilesInsideTransposeKernelILi16EEvPKfS1_PfiiiE6Bcache has been demoted
// _ZZ34matixMulTilesInsideTransposeKernelILi20EEvPKfS1_PfiiiE6Acache has been demoted
// _ZZ34matixMulTilesInsideTransposeKernelILi20EEvPKfS1_PfiiiE6Bcache has been demoted
// _ZZ34matixMulTilesInsideTransposeKernelILi24EEvPKfS1_PfiiiE6Acache has been demoted
// _ZZ34matixMulTilesInsideTransposeKernelILi24EEvPKfS1_PfiiiE6Bcache has been demoted
// _ZZ34matixMulTilesInsideTransposeKernelILi28EEvPKfS1_PfiiiE6Acache has been demoted
// _ZZ34matixMulTilesInsideTransposeKernelILi28EEvPKfS1_PfiiiE6Bcache has been demoted
// _ZZ34matixMulTilesInsideTransposeKernelILi32EEvPKfS1_PfiiiE6Acache has been demoted
// _ZZ34matixMulTilesInsideTransposeKernelILi32EEvPKfS1_PfiiiE6Bcache has been demoted

.visible .entry _Z31transposeFullParralel2DBlockingPfS_ii(
	.param .u64 .ptr .align 1 _Z31transposeFullParralel2DBlockingPfS_ii_param_0,
	.param .u64 .ptr .align 1 _Z31transposeFullParralel2DBlockingPfS_ii_param_1,
	.param .u32 _Z31transposeFullParralel2DBlockingPfS_ii_param_2,
	.param .u32 _Z31transposeFullParralel2DBlockingPfS_ii_param_3
)
{
	.reg .pred 	%p<4>;
	.reg .b32 	%r<13>;
	.reg .b32 	%f<2>;
	.reg .b64 	%rd<9>;

	ld.param.u64 	%rd1, [_Z31transposeFullParralel2DBlockingPfS_ii_param_0];
	ld.param.u64 	%rd2, [_Z31transposeFullParralel2DBlockingPfS_ii_param_1];
	ld.param.u32 	%r3, [_Z31transposeFullParralel2DBlockingPfS_ii_param_2];
	ld.param.u32 	%r4, [_Z31transposeFullParralel2DBlockingPfS_ii_param_3];
	mov.u32 	%r5, %ntid.y;
	mov.u32 	%r6, %ctaid.y;
	mov.u32 	%r7, %tid.y;
	mad.lo.s32 	%r1, %r5, %r6, %r7;
	mov.u32 	%r8, %ntid.x;
	mov.u32 	%r9, %ctaid.x;
	mov.u32 	%r10, %tid.x;
	mad.lo.s32 	%r2, %r8, %r9, %r10;
	setp.ge.s32 	%p1, %r1, %r3;
	setp.ge.s32 	%p2, %r2, %r4;
	or.pred  	%p3, %p1, %p2;
	@%p3 bra 	$L__BB0_2;
	cvta.to.global.u64 	%rd3, %rd1;
	cvta.to.global.u64 	%rd4, %rd2;
	mad.lo.s32 	%r11, %r4, %r1, %r2;
	mul.wide.s32 	%rd5, %r11, 4;
	add.s64 	%rd6, %rd3, %rd5;
	ld.global.f32 	%f1, [%rd6];
	mad.lo.s32 	%r12, %r3, %r2, %r1;
	mul.wide.s32 	%rd7, %r12, 4;
	add.s64 	%rd8, %rd4, %rd7;
	st.global.f32 	[%rd8], %f1;
$L__BB0_2:
	ret;

}
	// .globl	_Z23matrixMulBtrNaiveKernelPKfS0_Pfiii
.visible .entry _Z23matrixMulBtrNaiveKernelPKfS0_Pfiii(
	.param .u64 .ptr .align 1 _Z23matrixMulBtrNaiveKernelPKfS0_Pfiii_param_0,
	.param .u64 .ptr .align 1 _Z23matrixMulBtrNaiveKernelPKfS0_Pfiii_param_1,
	.param .u64 .ptr .align 1 _Z23matrixMulBtrNaiveKernelPKfS0_Pfiii_param_2,
	.param .u32 _Z23matrixMulBtrNaiveKernelPKfS0_Pfiii_param_3,
	.param .u32 _Z23matrixMulBtrNaiveKernelPKfS0_Pfiii_param_4,
	.param .u32 _Z23matrixMulBtrNaiveKernelPKfS0_Pfiii_param_5
)
{
	.reg .pred 	%p<13>;
	.reg .b32 	%r<50>;
	.reg .b32 	%f<112>;
	.reg .b64 	%rd<43>;

	ld.param.u64 	%rd11, [_Z23matrixMulBtrNaiveKernelPKfS0_Pfiii_param_0];
	ld.param.u64 	%rd12, [_Z23matrixMulBtrNaiveKernelPKfS0_Pfiii_param_1];
	ld.param.u64 	%rd10, [_Z23matrixMulBtrNaiveKernelPKfS0_Pfiii_param_2];
	ld.param.u32 	%r27, [_Z23matrixMulBtrNaiveKernelPKfS0_Pfiii_param_3];
	ld.param.u32 	%r25, [_Z23matrixMulBtrNaiveKernelPKfS0_Pfiii_param_4];
	ld.param.u32 	%r26, [_Z23matrixMulBtrNaiveKernelPKfS0_Pfiii_param_5];
	cvta.to.global.u64 	%rd1, %rd12;
	cvta.to.global.u64 	%rd2, %rd11;
	mov.u32 	%r29, %ntid.x;
	mov.u32 	%r30, %ctaid.x;
	mov.u32 	%r31, %tid.x;
	mad.lo.s32 	%r1, %r29, %r30, %r31;
	mov.u32 	%r32, %ntid.y;
	mov.u32 	%r33, %ctaid.y;
	mov.u32 	%r34, %tid.y;
	mad.lo.s32 	%r35, %r32, %r33, %r34;
	setp.ge.s32 	%p1, %r1, %r26;
	setp.ge.s32 	%p2, %r35, %r27;
	or.pred  	%p3, %p1, %p2;
	@%p3 bra 	$L__BB1_15;
	setp.lt.s32 	%p4, %r25, 1;
	mov.f32 	%f111, 0f00000000;
	@%p4 bra 	$L__BB1_14;
	mul.lo.s32 	%r3, %r25, %r35;
	mul.lo.s32 	%r4, %r25, %r1;
	and.b32  	%r5, %r25, 15;
	setp.lt.u32 	%p5, %r25, 16;
	mov.f32 	%f111, 0f00000000;
	mov.b32 	%r46, 0;
	@%p5 bra 	$L__BB1_5;
	and.b32  	%r46, %r25, 2147483632;
	neg.s32 	%r44, %r46;
	mul.wide.u32 	%rd13, %r3, 4;
	add.s64 	%rd14, %rd13, %rd2;
	add.s64 	%rd41, %rd14, 32;
	add.s64 	%rd4, %rd1, 32;
	mov.f32 	%f111, 0f00000000;
	mov.u32 	%r43, %r4;
$L__BB1_4:
	.pragma "nounroll";
	mul.wide.s32 	%rd15, %r43, 4;
	add.s64 	%rd16, %rd4, %rd15;
	ld.global.f32 	%f18, [%rd41+-32];
	ld.global.f32 	%f19, [%rd16+-32];
	fma.rn.f32 	%f20, %f18, %f19, %f111;
	ld.global.f32 	%f21, [%rd41+-28];
	ld.global.f32 	%f22, [%rd16+-28];
	fma.rn.f32 	%f23, %f21, %f22, %f20;
	ld.global.f32 	%f24, [%rd41+-24];
	ld.global.f32 	%f25, [%rd16+-24];
	fma.rn.f32 	%f26, %f24, %f25, %f23;
	ld.global.f32 	%f27, [%rd41+-20];
	ld.global.f32 	%f28, [%rd16+-20];
	fma.rn.f32 	%f29, %f27, %f28, %f26;
	ld.global.f32 	%f30, [%rd41+-16];
	ld.global.f32 	%f31, [%rd16+-16];
	fma.rn.f32 	%f32, %f30, %f31, %f29;
	ld.global.f32 	%f33, [%rd41+-12];
	ld.global.f32 	%f34, [%rd16+-12];
	fma.rn.f32 	%f35, %f33, %f34, %f32;
	ld.global.f32 	%f36, [%rd41+-8];
	ld.global.f32 	%f37, [%rd16+-8];
	fma.rn.f32 	%f38, %f36, %f37, %f35;
	ld.global.f32 	%f39, [%rd41+-4];
	ld.global.f32 	%f40, [%rd16+-4];
	fma.rn.f32 	%f41, %f39, %f40, %f38;
	ld.global.f32 	%f42, [%rd41];
	ld.global.f32 	%f43, [%rd16];
	fma.rn.f32 	%f44, %f42, %f43, %f41;
	ld.global.f32 	%f45, [%rd41+4];
	ld.global.f32 	%f46, [%rd16+4];
	fma.rn.f32 	%f47, %f45, %f46, %f44;
	ld.global.f32 	%f48, [%rd41+8];
	ld.global.f32 	%f49, [%rd16+8];
	fma.rn.f32 	%f50, %f48, %f49, %f47;
	ld.global.f32 	%f51, [%rd41+12];
	ld.global.f32 	%f52, [%rd16+12];
	fma.rn.f32 	%f53, %f51, %f52, %f50;
	ld.global.f32 	%f54, [%rd41+16];
	ld.global.f32 	%f55, [%rd16+16];
	fma.rn.f32 	%f56, %f54, %f55, %f53;
	ld.global.f32 	%f57, [%rd41+20];
	ld.global.f32 	%f58, [%rd16+20];
	fma.rn.f32 	%f59, %f57, %f58, %f56;
	ld.global.f32 	%f60, [%rd41+24];
	ld.global.f32 	%f61, [%rd16+24];
	fma.rn.f32 	%f62, %f60, %f61, %f59;
	ld.global.f32 	%f63, [%rd41+28];
	ld.global.f32 	%f64, [%rd16+28];
	fma.rn.f32 	%f111, %f63, %f64, %f62;
	add.s32 	%r44, %r44, 16;
	add.s64 	%rd41, %rd41, 64;
	add.s32 	%r43, %r43, 16;
	setp.ne.s32 	%p6, %r44, 0;
	@%p6 bra 	$L__BB1_4;
$L__BB1_5:
	setp.eq.s32 	%p7, %r5, 0;
	@%p7 bra 	$L__BB1_14;
	and.b32  	%r13, %r25, 7;
	setp.lt.u32 	%p8, %r5, 8;
	@%p8 bra 	$L__BB1_8;
	add.s32 	%r37, %r46, %r3;
	mul.wide.u32 	%rd17, %r37, 4;
	add.s64 	%rd18, %rd2, %rd17;
	ld.global.f32 	%f66, [%rd18];
	add.s32 	%r38, %r46, %r4;
	mul.wide.s32 	%rd19, %r38, 4;
	add.s64 	%rd20, %rd1, %rd19;
	ld.global.f32 	%f67, [%rd20];
	fma.rn.f32 	%f68, %f66, %f67, %f111;
	cvt.u64.u32 	%rd21, %r3;
	cvt.u64.u32 	%rd22, %r46;
	add.s64 	%rd23, %rd22, %rd21;
	shl.b64 	%rd24, %rd23, 2;
	add.s64 	%rd25, %rd2, %rd24;
	ld.global.f32 	%f69, [%rd25+4];
	ld.global.f32 	%f70, [%rd20+4];
	fma.rn.f32 	%f71, %f69, %f70, %f68;
	ld.global.f32 	%f72, [%rd25+8];
	ld.global.f32 	%f73, [%rd20+8];
	fma.rn.f32 	%f74, %f72, %f73, %f71;
	ld.global.f32 	%f75, [%rd25+12];
	ld.global.f32 	%f76, [%rd20+12];
	fma.rn.f32 	%f77, %f75, %f76, %f74;
	ld.global.f32 	%f78, [%rd25+16];
	ld.global.f32 	%f79, [%rd20+16];
	fma.rn.f32 	%f80, %f78, %f79, %f77;
	ld.global.f32 	%f81, [%rd25+20];
	ld.global.f32 	%f82, [%rd20+20];
	fma.rn.f32 	%f83, %f81, %f82, %f80;
	ld.global.f32 	%f84, [%rd25+24];
	ld.global.f32 	%f85, [%rd20+24];
	fma.rn.f32 	%f86, %f84, %f85, %f83;
	ld.global.f32 	%f87, [%rd25+28];
	ld.global.f32 	%f88, [%rd20+28];
	fma.rn.f32 	%f111, %f87, %f88, %f86;
	add.s32 	%r46, %r46, 8;
$L__BB1_8:
	setp.eq.s32 	%p9, %r13, 0;
	@%p9 bra 	$L__BB1_14;
	and.b32  	%r16, %r25, 3;
	setp.lt.u32 	%p10, %r13, 4;
	@%p10 bra 	$L__BB1_11;
	add.s32 	%r39, %r46, %r3;
	mul.wide.u32 	%rd26, %r39, 4;
	add.s64 	%rd27, %rd2, %rd26;
	ld.global.f32 	%f90, [%rd27];
	add.s32 	%r40, %r46, %r4;
	mul.wide.s32 	%rd28, %r40, 4;
	add.s64 	%rd29, %rd1, %rd28;
	ld.global.f32 	%f91, [%rd29];
	fma.rn.f32 	%f92, %f90, %f91, %f111;
	cvt.u64.u32 	%rd30, %r3;
	cvt.u64.u32 	%rd31, %r46;
	add.s64 	%rd32, %rd31, %rd30;
	shl.b64 	%rd33, %rd32, 2;
	add.s64 	%rd34, %rd2, %rd33;
	ld.global.f32 	%f93, [%rd34+4];
	ld.global.f32 	%f94, [%rd29+4];
	fma.rn.f32 	%f95, %f93, %f94, %f92;
	ld.global.f32 	%f96, [%rd34+8];
	ld.global.f32 	%f97, [%rd29+8];
	fma.rn.f32 	%f98, %f96, %f97, %f95;
	ld.global.f32 	%f99, [%rd34+12];
	ld.global.f32 	%f100, [%rd29+12];
	fma.rn.f32 	%f111, %f99, %f100, %f98;
	add.s32 	%r46, %r46, 4;
$L__BB1_11:
	setp.eq.s32 	%p11, %r16, 0;
	@%p11 bra 	$L__BB1_14;
	add.s32 	%r49, %r46, %r4;
	add.s32 	%r41, %r46, %r3;
	mul.wide.u32 	%rd35, %r41, 4;
	add.s64 	%rd42, %rd2, %rd35;
	neg.s32 	%r48, %r16;
$L__BB1_13:
	.pragma "nounroll";
	mul.wide.s32 	%rd36, %r49, 4;
	add.s64 	%rd37, %rd1, %rd36;
	ld.global.f32 	%f101, [%rd42];
	ld.global.f32 	%f102, [%rd37];
	fma.rn.f32 	%f111, %f101, %f102, %f111;
	add.s32 	%r49, %r49, 1;
	add.s64 	%rd42, %rd42, 4;
	add.s32 	%r48, %r48, 1;
	setp.ne.s32 	%p12, %r48, 0;
	@%p12 bra 	$L__BB1_13;
$L__BB1_14:
	mad.lo.s32 	%r42, %r26, %r35, %r1;
	cvta.to.global.u64 	%rd38, %rd10;
	mul.wide.s32 	%rd39, %r42, 4;
	add.s64 	%rd40, %rd38, %rd39;
	st.global.f32 	[%rd40], %f111;
$L__BB1_15:
	ret;

}
	// .globl	_Z25matrixMulBtrTilesKernelV1ILi12EEvPKfS1_Pfiii
.visible .entry _Z25matrixMulBtrTilesKernelV1ILi12EEvPKfS1_Pfiii(
	.param .u64 .ptr .align 1 _Z25matrixMulBtrTilesKernelV1ILi12EEvPKfS1_Pfiii_param_0,
	.param .u64 .ptr .align 1 _Z25matrixMulBtrTilesKernelV1ILi12EEvPKfS1_Pfiii_param_1,
	.param .u64 .ptr .align 1 _Z25matrixMulBtrTilesKernelV1ILi12EEvPKfS1_Pfiii_param_2,
	.param .u32 _Z25matrixMulBtrTilesKernelV1ILi12EEvPKfS1_Pfiii_param_3,
	.param .u32 _Z25matrixMulBtrTilesKernelV1ILi12EEvPKfS1_Pfiii_param_4,
	.param .u32 _Z25matrixMulBtrTilesKernelV1ILi12EEvPKfS1_Pfiii_param_5
)
{
	.reg .pred 	%p<27>;
	.reg .b32 	%r<63>;
	.reg .b32 	%f<145>;
	.reg .b64 	%rd<18>;
	// demoted variable
	.shared .align 4 .b8 _ZZ25matrixMulBtrTilesKernelV1ILi12EEvPKfS1_PfiiiE6Acache[576];
	// demoted variable
	.shared .align 4 .b8 _ZZ25matrixMulBtrTilesKernelV1ILi12EEvPKfS1_PfiiiE6Bcache[576];
	ld.param.u64 	%rd6, [_Z25matrixMulBtrTilesKernelV1ILi12EEvPKfS1_Pfiii_param_0];
	ld.param.u64 	%rd7, [_Z25matrixMulBtrTilesKernelV1ILi12EEvPKfS1_Pfiii_param_1];
	ld.param.u32 	%r31, [_Z25matrixMulBtrTilesKernelV1ILi12EEvPKfS1_Pfiii_param_3];
	ld.param.u32 	%r32, [_Z25matrixMulBtrTilesKernelV1ILi12EEvPKfS1_Pfiii_param_4];
	ld.param.u32 	%r33, [_Z25matrixMulBtrTilesKernelV1ILi12EEvPKfS1_Pfiii_param_5];
	cvta.to.global.u64 	%rd1, %rd7;
	cvta.to.global.u64 	%rd2, %rd6;
	mov.u32 	%r34, %ntid.x;
	mov.u32 	%r35, %ctaid.x;
	mov.u32 	%r1, %tid.x;
	mad.lo.s32 	%r2, %r34, %r35, %r1;
	mov.u32 	%r36, %ntid.y;
	mov.u32 	%r37, %ctaid.y;
	mov.u32 	%r3, %tid.y;
	mad.lo.s32 	%r4, %r36, %r37, %r3;
	setp.lt.s32 	%p1, %r32, 1;
	mov.f32 	%f144, 0f00000000;
	@%p1 bra 	$L__BB2_19;
	add.s32 	%r5, %r32, 11;
	mul.lo.s32 	%r6, %r32, %r4;
	mul.lo.s32 	%r7, %r32, %r2;
	mul.lo.s32 	%r39, %r3, 48;
	mov.u32 	%r40, _ZZ25matrixMulBtrTilesKernelV1ILi12EEvPKfS1_PfiiiE6Acache;
	add.s32 	%r8, %r40, %r39;
	shl.b32 	%r41, %r1, 2;
	add.s32 	%r9, %r8, %r41;
	mov.u32 	%r42, _ZZ25matrixMulBtrTilesKernelV1ILi12EEvPKfS1_PfiiiE6Bcache;
	add.s32 	%r11, %r42, %r41;
	add.s32 	%r10, %r11, %r39;
	setp.lt.u32 	%p2, %r32, 13;
	mov.f32 	%f144, 0f00000000;
	mov.b32 	%r62, 0;
	@%p2 bra 	$L__BB2_13;
	mul.hi.u32 	%r44, %r5, -1431655765;
	shr.u32 	%r45, %r44, 3;
	and.b32  	%r46, %r45, 268435454;
	neg.s32 	%r61, %r46;
	add.s32 	%r58, %r3, %r7;
	add.s32 	%r56, %r1, %r6;
	mov.f32 	%f144, 0f00000000;
	mov.b32 	%r60, 12;
	mov.u32 	%r57, %r1;
	mov.u32 	%r59, %r3;
$L__BB2_3:
	setp.ge.s32 	%p3, %r4, %r31;
	mul.wide.s32 	%rd8, %r56, 4;
	add.s64 	%rd3, %rd2, %rd8;
	setp.ge.s32 	%p4, %r57, %r32;
	mov.f32 	%f136, 0f00000000;
	or.pred  	%p5, %p3, %p4;
	@%p5 bra 	$L__BB2_5;
	ld.global.f32 	%f136, [%rd3];
$L__BB2_5:
	mul.wide.s32 	%rd9, %r58, 4;
	add.s64 	%rd4, %rd1, %rd9;
	setp.ge.s32 	%p6, %r2, %r33;
	setp.ge.s32 	%p7, %r59, %r32;
	mov.f32 	%f137, 0f00000000;
	or.pred  	%p8, %p6, %p7;
	@%p8 bra 	$L__BB2_7;
	ld.global.f32 	%f137, [%rd4];
$L__BB2_7:
	st.shared.f32 	[%r9], %f136;
	st.shared.f32 	[%r10], %f137;
	bar.sync 	0;
	ld.shared.f32 	%f27, [%r8];
	ld.shared.f32 	%f28, [%r11];
	fma.rn.f32 	%f29, %f27, %f28, %f144;
	ld.shared.f32 	%f30, [%r8+4];
	ld.shared.f32 	%f31, [%r11+48];
	fma.rn.f32 	%f32, %f30, %f31, %f29;
	ld.shared.f32 	%f33, [%r8+8];
	ld.shared.f32 	%f34, [%r11+96];
	fma.rn.f32 	%f35, %f33, %f34, %f32;
	ld.shared.f32 	%f36, [%r8+12];
	ld.shared.f32 	%f37, [%r11+144];
	fma.rn.f32 	%f38, %f36, %f37, %f35;
	ld.shared.f32 	%f39, [%r8+16];
	ld.shared.f32 	%f40, [%r11+192];
	fma.rn.f32 	%f41, %f39, %f40, %f38;
	ld.shared.f32 	%f42, [%r8+20];
	ld.shared.f32 	%f43, [%r11+240];
	fma.rn.f32 	%f44, %f42, %f43, %f41;
	ld.shared.f32 	%f45, [%r8+24];
	ld.shared.f32 	%f46, [%r11+288];
	fma.rn.f32 	%f47, %f45, %f46, %f44;
	ld.shared.f32 	%f48, [%r8+28];
	ld.shared.f32 	%f49, [%r11+336];
	fma.rn.f32 	%f50, %f48, %f49, %f47;
	ld.shared.f32 	%f51, [%r8+32];
	ld.shared.f32 	%f52, [%r11+384];
	fma.rn.f32 	%f53, %f51, %f52, %f50;
	ld.shared.f32 	%f54, [%r8+36];
	ld.shared.f32 	%f55, [%r11+432];
	fma.rn.f32 	%f56, %f54, %f55, %f53;
	ld.shared.f32 	%f57, [%r8+40];
	ld.shared.f32 	%f58, [%r11+480];
	fma.rn.f32 	%f59, %f57, %f58, %f56;
	ld.shared.f32 	%f60, [%r8+44];
	ld.shared.f32 	%f61, [%r11+528];
	fma.rn.f32 	%f6, %f60, %f61, %f59;
	bar.sync 	0;
	add.s32 	%r47, %r57, 12;
	setp.ge.s32 	%p10, %r47, %r32;
	mov.f32 	%f138, 0f00000000;
	or.pred  	%p11, %p3, %p10;
	@%p11 bra 	$L__BB2_9;
	ld.global.f32 	%f138, [%rd3+48];
$L__BB2_9:
	add.s32 	%r48, %r59, 12;
	setp.ge.s32 	%p13, %r48, %r32;
	mov.f32 	%f139, 0f00000000;
	or.pred  	%p14, %p6, %p13;
	@%p14 bra 	$L__BB2_11;
	ld.global.f32 	%f139, [%rd4+48];
$L__BB2_11:
	st.shared.f32 	[%r9], %f138;
	st.shared.f32 	[%r10], %f139;
	bar.sync 	0;
	ld.shared.f32 	%f63, [%r8];
	ld.shared.f32 	%f64, [%r11];
	fma.rn.f32 	%f65, %f63, %f64, %f6;
	ld.shared.f32 	%f66, [%r8+4];
	ld.shared.f32 	%f67, [%r11+48];
	fma.rn.f32 	%f68, %f66, %f67, %f65;
	ld.shared.f32 	%f69, [%r8+8];
	ld.shared.f32 	%f70, [%r11+96];
	fma.rn.f32 	%f71, %f69, %f70, %f68;
	ld.shared.f32 	%f72, [%r8+12];
	ld.shared.f32 	%f73, [%r11+144];
	fma.rn.f32 	%f74, %f72, %f73, %f71;
	ld.shared.f32 	%f75, [%r8+16];
	ld.shared.f32 	%f76, [%r11+192];
	fma.rn.f32 	%f77, %f75, %f76, %f74;
	ld.shared.f32 	%f78, [%r8+20];
	ld.shared.f32 	%f79, [%r11+240];
	fma.rn.f32 	%f80, %f78, %f79, %f77;
	ld.shared.f32 	%f81, [%r8+24];
	ld.shared.f32 	%f82, [%r11+288];
	fma.rn.f32 	%f83, %f81, %f82, %f80;
	ld.shared.f32 	%f84, [%r8+28];
	ld.shared.f32 	%f85, [%r11+336];
	fma.rn.f32 	%f86, %f84, %f85, %f83;
	ld.shared.f32 	%f87, [%r8+32];
	ld.shared.f32 	%f88, [%r11+384];
	fma.rn.f32 	%f89, %f87, %f88, %f86;
	ld.shared.f32 	%f90, [%r8+36];
	ld.shared.f32 	%f91, [%r11+432];
	fma.rn.f32 	%f92, %f90, %f91, %f89;
	ld.shared.f32 	%f93, [%r8+40];
	ld.shared.f32 	%f94, [%r11+480];
	fma.rn.f32 	%f95, %f93, %f94, %f92;
	ld.shared.f32 	%f96, [%r8+44];
	ld.shared.f32 	%f97, [%r11+528];
	fma.rn.f32 	%f144, %f96, %f97, %f95;
	bar.sync 	0;
	add.s32 	%r61, %r61, 2;
	add.s32 	%r60, %r60, 24;
	add.s32 	%r59, %r59, 24;
	add.s32 	%r58, %r58, 24;
	add.s32 	%r57, %r57, 24;
	add.s32 	%r56, %r56, 24;
	setp.ne.s32 	%p15, %r61, 0;
	@%p15 bra 	$L__BB2_3;
	add.s32 	%r62, %r60, -12;
$L__BB2_13:
	mul.hi.u32 	%r49, %r5, -1431655765;
	shr.u32 	%r50, %r49, 3;
	and.b32  	%r51, %r50, 1;
	setp.eq.b32 	%p16, %r51, 1;
	not.pred 	%p17, %p16;
	@%p17 bra 	$L__BB2_19;
	setp.ge.s32 	%p18, %r4, %r31;
	add.s32 	%r53, %r62, %r1;
	add.s32 	%r29, %r53, %r6;
	add.s32 	%r30, %r62, %r3;
	setp.ge.s32 	%p19, %r53, %r32;
	mov.f32 	%f142, 0f00000000;
	or.pred  	%p20, %p18, %p19;
	@%p20 bra 	$L__BB2_16;
	mul.wide.s32 	%rd10, %r29, 4;
	add.s64 	%rd11, %rd2, %rd10;
	ld.global.f32 	%f142, [%rd11];
$L__BB2_16:
	setp.ge.s32 	%p21, %r2, %r33;
	setp.ge.s32 	%p22, %r30, %r32;
	mov.f32 	%f143, 0f00000000;
	or.pred  	%p23, %p21, %p22;
	@%p23 bra 	$L__BB2_18;
	add.s32 	%r54, %r30, %r7;
	mul.wide.s32 	%rd12, %r54, 4;
	add.s64 	%rd13, %rd1, %rd12;
	ld.global.f32 	%f143, [%rd13];
$L__BB2_18:
	st.shared.f32 	[%r9], %f142;
	st.shared.f32 	[%r10], %f143;
	bar.sync 	0;
	ld.shared.f32 	%f100, [%r8];
	ld.shared.f32 	%f101, [%r11];
	fma.rn.f32 	%f102, %f100, %f101, %f144;
	ld.shared.f32 	%f103, [%r8+4];
	ld.shared.f32 	%f104, [%r11+48];
	fma.rn.f32 	%f105, %f103, %f104, %f102;
	ld.shared.f32 	%f106, [%r8+8];
	ld.shared.f32 	%f107, [%r11+96];
	fma.rn.f32 	%f108, %f106, %f107, %f105;
	ld.shared.f32 	%f109, [%r8+12];
	ld.shared.f32 	%f110, [%r11+144];
	fma.rn.f32 	%f111, %f109, %f110, %f108;
	ld.shared.f32 	%f112, [%r8+16];
	ld.shared.f32 	%f113, [%r11+192];
	fma.rn.f32 	%f114, %f112, %f113, %f111;
	ld.shared.f32 	%f115, [%r8+20];
	ld.shared.f32 	%f116, [%r11+240];
	fma.rn.f32 	%f117, %f115, %f116, %f114;
	ld.shared.f32 	%f118, [%r8+24];
	ld.shared.f32 	%f119, [%r11+288];
	fma.rn.f32 	%f120, %f118, %f119, %f117;
	ld.shared.f32 	%f121, [%r8+28];
	ld.shared.f32 	%f122, [%r11+336];
	fma.rn.f32 	%f123, %f121, %f122, %f120;
	ld.shared.f32 	%f124, [%r8+32];
	ld.shared.f32 	%f125, [%r11+384];
	fma.rn.f32 	%f126, %f124, %f125, %f123;
	ld.shared.f32 	%f127, [%r8+36];
	ld.shared.f32 	%f128, [%r11+432];
	fma.rn.f32 	%f129, %f127, %f128, %f126;
	ld.shared.f32 	%f130, [%r8+40];
	ld.shared.f32 	%f131, [%r11+480];
	fma.rn.f32 	%f132, %f130, %f131, %f129;
	ld.shared.f32 	%f133, [%r8+44];
	ld.shared.f32 	%f134, [%r11+528];
	fma.rn.f32 	%f144, %f133, %f134, %f132;
	bar.sync 	0;
$L__BB2_19:
	setp.ge.s32 	%p24, %r2, %r33;
	setp.ge.s32 	%p25, %r4, %r31;
	or.pred  	%p26, %p24, %p25;
	@%p26 bra 	$L__BB2_21;
	ld.param.u64 	%rd17, [_Z25matrixMulBtrTilesKernelV1ILi12EEvPKfS1_Pfiii_param_2];
	mad.lo.s32 	%r55, %r33, %r4, %r2;
	cvta.to.global.u64 	%rd14, %rd17;
	mul.wide.s32 	%rd15, %r55, 4;
	add.s64 	%rd16, %rd14, %rd15;
	st.global.f32 	[%rd16], %f144;
$L__BB2_21:
	ret;

}
	// .globl	_Z25matrixMulBtrTilesKernelV2ILi12EEvPKfS1_Pfiii
.visible .entry _Z25matrixMulBtrTilesKernelV2ILi12EEvPKfS1_Pfiii(
	.param .u64 .ptr .align 1 _Z25matrixMulBtrTilesKernelV2ILi12EEvPKfS1_Pfiii_param_0,
	.param .u64 .ptr .align 1 _Z25matrixMulBtrTilesKernelV2ILi12EEvPKfS1_Pfiii_param_1,
	.param .u64 .ptr .align 1 _Z25matrixMulBtrTilesKernelV2ILi12EEvPKfS1_Pfiii_param_2,
	.param .u32 _Z25matrixMulBtrTilesKernelV2ILi12EEvPKfS1_Pfiii_param_3,
	.param .u32 _Z25matrixMulBtrTilesKernelV2ILi12EEvPKfS1_Pfiii_param_4,
	.param .u32 _Z25matrixMulBtrTilesKernelV2ILi12EEvPKfS1_Pfiii_param_5
)
{
	.reg .pred 	%p<27>;
	.reg .b32 	%r<63>;
	.reg .b32 	%f<145>;
	.reg .b64 	%rd<18>;
	// demoted variable
	.shared .align 4 .b8 _ZZ25matrixMulBtrTilesKernelV2ILi12EEvPKfS1_PfiiiE6Acache[576];
	// demoted variable
	.shared .align 4 .b8 _ZZ25matrixMulBtrTilesKernelV2ILi12EEvPKfS1_PfiiiE6Bcache[576];
	ld.param.u64 	%rd6, [_Z25matrixMulBtrTilesKernelV2ILi12EEvPKfS1_Pfiii_param_0];
	ld.param.u64 	%rd7, [_Z25matrixMulBtrTilesKernelV2ILi12EEvPKfS1_Pfiii_param_1];
	ld.param.u32 	%r31, [_Z25matrixMulBtrTilesKernelV2ILi12EEvPKfS1_Pfiii_param_3];
	ld.param.u32 	%r32, [_Z25matrixMulBtrTilesKernelV2ILi12EEvPKfS1_Pfiii_param_4];
	ld.param.u32 	%r33, [_Z25matrixMulBtrTilesKernelV2ILi12EEvPKfS1_Pfiii_param_5];
	cvta.to.global.u64 	%rd1, %rd7;
	cvta.to.global.u64 	%rd2, %rd6;
	mov.u32 	%r34, %ntid.x;
	mov.u32 	%r35, %ctaid.x;
	mov.u32 	%r1, %tid.x;
	mad.lo.s32 	%r2, %r34, %r35, %r1;
	mov.u32 	%r36, %ntid.y;
	mov.u32 	%r37, %ctaid.y;
	mov.u32 	%r3, %tid.y;
	mad.lo.s32 	%r4, %r36, %r37, %r3;
	setp.lt.s32 	%p1, %r32, 1;
	mov.f32 	%f144, 0f00000000;
	@%p1 bra 	$L__BB3_19;
	add.s32 	%r5, %r32, 11;
	mul.lo.s32 	%r6, %r32, %r4;
	mul.lo.s32 	%r7, %r32, %r2;
	mov.u32 	%r39, _ZZ25matrixMulBtrTilesKernelV2ILi12EEvPKfS1_PfiiiE6Acache;
	mad.lo.s32 	%r8, %r3, 48, %r39;
	shl.b32 	%r40, %r1, 2;
	add.s32 	%r9, %r8, %r40;
	mov.u32 	%r41, _ZZ25matrixMulBtrTilesKernelV2ILi12EEvPKfS1_PfiiiE6Bcache;
	mad.lo.s32 	%r10, %r1, 48, %r41;
	shl.b32 	%r42, %r3, 2;
	add.s32 	%r11, %r10, %r42;
	setp.lt.u32 	%p2, %r32, 13;
	mov.f32 	%f144, 0f00000000;
	mov.b32 	%r62, 0;
	@%p2 bra 	$L__BB3_13;
	mul.hi.u32 	%r44, %r5, -1431655765;
	shr.u32 	%r45, %r44, 3;
	and.b32  	%r46, %r45, 268435454;
	neg.s32 	%r61, %r46;
	add.s32 	%r58, %r3, %r7;
	add.s32 	%r56, %r1, %r6;
	mov.f32 	%f144, 0f00000000;
	mov.b32 	%r60, 12;
	mov.u32 	%r57, %r1;
	mov.u32 	%r59, %r3;
$L__BB3_3:
	setp.ge.s32 	%p3, %r4, %r31;
	mul.wide.s32 	%rd8, %r56, 4;
	add.s64 	%rd3, %rd2, %rd8;
	setp.ge.s32 	%p4, %r57, %r32;
	mov.f32 	%f136, 0f00000000;
	or.pred  	%p5, %p3, %p4;
	@%p5 bra 	$L__BB3_5;
	ld.global.f32 	%f136, [%rd3];
$L__BB3_5:
	mul.wide.s32 	%rd9, %r58, 4;
	add.s64 	%rd4, %rd1, %rd9;
	setp.ge.s32 	%p6, %r2, %r33;
	setp.ge.s32 	%p7, %r59, %r32;
	mov.f32 	%f137, 0f00000000;
	or.pred  	%p8, %p6, %p7;
	@%p8 bra 	$L__BB3_7;
	ld.global.f32 	%f137, [%rd4];
$L__BB3_7:
	st.shared.f32 	[%r9], %f136;
	st.shared.f32 	[%r11], %f137;
	bar.sync 	0;
	ld.shared.f32 	%f27, [%r8];
	ld.shared.f32 	%f28, [%r10];
	fma.rn.f32 	%f29, %f27, %f28, %f144;
	ld.shared.f32 	%f30, [%r8+4];
	ld.shared.f32 	%f31, [%r10+4];
	fma.rn.f32 	%f32, %f30, %f31, %f29;
	ld.shared.f32 	%f33, [%r8+8];
	ld.shared.f32 	%f34, [%r10+8];
	fma.rn.f32 	%f35, %f33, %f34, %f32;
	ld.shared.f32 	%f36, [%r8+12];
	ld.shared.f32 	%f37, [%r10+12];
	fma.rn.f32 	%f38, %f36, %f37, %f35;
	ld.shared.f32 	%f39, [%r8+16];
	ld.shared.f32 	%f40, [%r10+16];
	fma.rn.f32 	%f41, %f39, %f40, %f38;
	ld.shared.f32 	%f42, [%r8+20];
	ld.shared.f32 	%f43, [%r10+20];
	fma.rn.f32 	%f44, %f42, %f43, %f41;
	ld.shared.f32 	%f45, [%r8+24];
	ld.shared.f32 	%f46, [%r10+24];
	fma.rn.f32 	%f47, %f45, %f46, %f44;
	ld.shared.f32 	%f48, [%r8+28];
	ld.shared.f32 	%f49, [%r10+28];
	fma.rn.f32 	%f50, %f48, %f49, %f47;
	ld.shared.f32 	%f51, [%r8+32];
	ld.shared.f32 	%f52, [%r10+32];
	fma.rn.f32 	%f53, %f51, %f52, %f50;
	ld.shared.f32 	%f54, [%r8+36];
	ld.shared.f32 	%f55, [%r10+36];
	fma.rn.f32 	%f56, %f54, %f55, %f53;
	ld.shared.f32 	%f57, [%r8+40];
	ld.shared.f32 	%f58, [%r10+40];
	fma.rn.f32 	%f59, %f57, %f58, %f56;
	ld.shared.f32 	%f60, [%r8+44];
	ld.shared.f32 	%f61, [%r10+44];
	fma.rn.f32 	%f6, %f60, %f61, %f59;
	bar.sync 	0;
	add.s32 	%r47, %r57, 12;
	setp.ge.s32 	%p10, %r47, %r32;
	mov.f32 	%f138, 0f00000000;
	or.pred  	%p11, %p3, %p10;
	@%p11 bra 	$L__BB3_9;
	ld.global.f32 	%f138, [%rd3+48];
$L__BB3_9:
	add.s32 	%r48, %r59, 12;
	setp.ge.s32 	%p13, %r48, %r32;
	mov.f32 	%f139, 0f00000000;
	or.pred  	%p14, %p6, %p13;
	@%p14 bra 	$L__BB3_11;
	ld.global.f32 	%f139, [%rd4+48];
$L__BB3_11:
	st.shared.f32 	[%r9], %f138;
	st.shared.f32 	[%r11], %f139;
	bar.sync 	0;
	ld.shared.f32 	%f63, [%r8];
	ld.shared.f32 	%f64, [%r10];
	fma.rn.f32 	%f65, %f63, %f64, %f6;
	ld.shared.f32 	%f66, [%r8+4];
	ld.shared.f32 	%f67, [%r10+4];
	fma.rn.f32 	%f68, %f66, %f67, %f65;
	ld.shared.f32 	%f69, [%r8+8];
	ld.shared.f32 	%f70, [%r10+8];
	fma.rn.f32 	%f71, %f69, %f70, %f68;
	ld.shared.f32 	%f72, [%r8+12];
	ld.shared.f32 	%f73, [%r10+12];
	fma.rn.f32 	%f74, %f72, %f73, %f71;
	ld.shared.f32 	%f75, [%r8+16];
	ld.shared.f32 	%f76, [%r10+16];
	fma.rn.f32 	%f77, %f75, %f76, %f74;
	ld.shared.f32 	%f78, [%r8+20];
	ld.shared.f32 	%f79, [%r10+20];
	fma.rn.f32 	%f80, %f78, %f79, %f77;
	ld.shared.f32 	%f81, [%r8+24];
	ld.shared.f32 	%f82, [%r10+24];
	fma.rn.f32 	%f83, %f81, %f82, %f80;
	ld.shared.f32 	%f84, [%r8+28];
	ld.shared.f32 	%f85, [%r10+28];
	fma.rn.f32 	%f86, %f84, %f85, %f83;
	ld.shared.f32 	%f87, [%r8+32];
	ld.shared.f32 	%f88, [%r10+32];
	fma.rn.f32 	%f89, %f87, %f88, %f86;
	ld.shared.f32 	%f90, [%r8+36];
	ld.shared.f32 	%f91, [%r10+36];
	fma.rn.f32 	%f92, %f90, %f91, %f89;
	ld.shared.f32 	%f93, [%r8+40];
	ld.shared.f32 	%f94, [%r10+40];
	fma.rn.f32 	%f95, %f93, %f94, %f92;
	ld.shared.f32 	%f96, [%r8+44];
	ld.shared.f32 	%f97, [%r10+44];
	fma.rn.f32 	%f144, %f96, %f97, %f95;
	bar.sync 	0;
	add.s32 	%r61, %r61, 2;
	add.s32 	%r60, %r60, 24;
	add.s32 	%r59, %r59, 24;
	add.s32 	%r58, %r58, 24;
	add.s32 	%r57, %r57, 24;
	add.s32 	%r56, %r56, 24;
	setp.ne.s32 	%p15, %r61, 0;
	@%p15 bra 	$L__BB3_3;
	add.s32 	%r62, %r60, -12;
$L__BB3_13:
	mul.hi.u32 	%r49, %r5, -1431655765;
	shr.u32 	%r50, %r49, 3;
	and.b32  	%r51, %r50, 1;
	setp.eq.b32 	%p16, %r51, 1;
	not.pred 	%p17, %p16;
	@%p17 bra 	$L__BB3_19;
	setp.ge.s32 	%p18, %r4, %r31;
	add.s32 	%r53, %r62, %r1;
	add.s32 	%r29, %r53, %r6;
	add.s32 	%r30, %r62, %r3;
	setp.ge.s32 	%p19, %r53, %r32;
	mov.f32 	%f142, 0f00000000;
	or.pred  	%p20, %p18, %p19;
	@%p20 bra 	$L__BB3_16;
	mul.wide.s32 	%rd10, %r29, 4;
	add.s64 	%rd11, %rd2, %rd10;
	ld.global.f32 	%f142, [%rd11];
$L__BB3_16:
	setp.ge.s32 	%p21, %r2, %r33;
	setp.ge.s32 	%p22, %r30, %r32;
	mov.f32 	%f143, 0f00000000;
	or.pred  	%p23, %p21, %p22;
	@%p23 bra 	$L__BB3_18;
	add.s32 	%r54, %r30, %r7;
	mul.wide.s32 	%rd12, %r54, 4;
	add.s64 	%rd13, %rd1, %rd12;
	ld.global.f32 	%f143, [%rd13];
$L__BB3_18:
	st.shared.f32 	[%r9], %f142;
	st.shared.f32 	[%r11], %f143;
	bar.sync 	0;
	ld.shared.f32 	%f100, [%r8];
	ld.shared.f32 	%f101, [%r10];
	fma.rn.f32 	%f102, %f100, %f101, %f144;
	ld.shared.f32 	%f103, [%r8+4];
	ld.shared.f32 	%f104, [%r10+4];
	fma.rn.f32 	%f105, %f103, %f104, %f102;
	ld.shared.f32 	%f106, [%r8+8];
	ld.shared.f32 	%f107, [%r10+8];
	fma.rn.f32 	%f108, %f106, %f107, %f105;
	ld.shared.f32 	%f109, [%r8+12];
	ld.shared.f32 	%f110, [%r10+12];
	fma.rn.f32 	%f111, %f109, %f110, %f108;
	ld.shared.f32 	%f112, [%r8+16];
	ld.shared.f32 	%f113, [%r10+16];
	fma.rn.f32 	%f114, %f112, %f113, %f111;
	ld.shared.f32 	%f115, [%r8+20];
	ld.shared.f32 	%f116, [%r10+20];
	fma.rn.f32 	%f117, %f115, %f116, %f114;
	ld.shared.f32 	%f118, [%r8+24];
	ld.shared.f32 	%f119, [%r10+24];
	fma.rn.f32 	%f120, %f118, %f119, %f117;
	ld.shared.f32 	%f121, [%r8+28];
	ld.shared.f32 	%f122, [%r10+28];
	fma.rn.f32 	%f123, %f121, %f122, %f120;
	ld.shared.f32 	%f124, [%r8+32];
	ld.shared.f32 	%f125, [%r10+32];
	fma.rn.f32 	%f126, %f124, %f125, %f123;
	ld.shared.f32 	%f127, [%r8+36];
	ld.shared.f32 	%f128, [%r10+36];
	fma.rn.f32 	%f129, %f127, %f128, %f126;
	ld.shared.f32 	%f130, [%r8+40];
	ld.shared.f32 	%f131, [%r10+40];
	fma.rn.f32 	%f132, %f130, %f131, %f129;
	ld.shared.f32 	%f133, [%r8+44];
	ld.shared.f32 	%f134, [%r10+44];
	fma.rn.f32 	%f144, %f133, %f134, %f132;
	bar.sync 	0;
$L__BB3_19:
	setp.ge.s32 	%p24, %r2, %r33;
	setp.ge.s32 	%p25, %r4, %r31;
	or.pred  	%p26, %p24, %p25;
	@%p26 bra 	$L__BB3_21;
	ld.param.u64 	%rd17, [_Z25matrixMulBtrTilesKernelV2ILi12EEvPKfS1_Pfiii_param_2];
	mad.lo.s32 	%r55, %r33, %r4, %r2;
	cvta.to.global.u64 	%rd14, %rd17;
	mul.wide.s32 	%rd15, %r55, 4;
	add.s64 	%rd16, %rd14, %rd15;
	st.global.f32 	[%rd16], %f144;
$L__BB3_21:
	ret;

}
	// .globl	_Z25matrixMulBtrTilesKernelV3ILi12EEvPKfS1_Pfiii
.visible .entry _Z25matrixMulBtrTilesKernelV3ILi12EEvPKfS1_Pfiii(
	.param .u64 .ptr .align 1 _Z25matrixMulBtrTilesKernelV3ILi12EEvPKfS1_Pfiii_param_0,
	.param .u64 .ptr .align 1 _Z25matrixMulBtrTilesKernelV3ILi12EEvPKfS1_Pfiii_param_1,
	.param .u64 .ptr .align 1 _Z25matrixMulBtrTilesKernelV3ILi12EEvPKfS1_Pfiii_param_2,
	.param .u32 _Z25matrixMulBtrTilesKernelV3ILi12EEvPKfS1_Pfiii_param_3,
	.param .u32 _Z25matrixMulBtrTilesKernelV3ILi12EEvPKfS1_Pfiii_param_4,
	.param .u32 _Z25matrixMulBtrTilesKernelV3ILi12EEvPKfS1_Pfiii_param_5
)
{
	.reg .pred 	%p<27>;
	.reg .b32 	%r<61>;
	.reg .b32 	%f<145>;
	.reg .b64 	%rd<18>;
	// demoted variable
	.shared .align 4 .b8 _ZZ25matrixMulBtrTilesKernelV3ILi12EEvPKfS1_PfiiiE6Acache[576];
	// demoted variable
	.shared .align 4 .b8 _ZZ25matrixMulBtrTilesKernelV3ILi12EEvPKfS1_PfiiiE6Bcache[576];
	ld.param.u64 	%rd6, [_Z25matrixMulBtrTilesKernelV3ILi12EEvPKfS1_Pfiii_param_0];
	ld.param.u64 	%rd7, [_Z25matrixMulBtrTilesKernelV3ILi12EEvPKfS1_Pfiii_param_1];
	ld.param.u32 	%r31, [_Z25matrixMulBtrTilesKernelV3ILi12EEvPKfS1_Pfiii_param_3];
	ld.param.u32 	%r32, [_Z25matrixMulBtrTilesKernelV3ILi12EEvPKfS1_Pfiii_param_4];
	ld.param.u32 	%r33, [_Z25matrixMulBtrTilesKernelV3ILi12EEvPKfS1_Pfiii_param_5];
	cvta.to.global.u64 	%rd1, %rd7;
	cvta.to.global.u64 	%rd2, %rd6;
	mov.u32 	%r34, %ntid.x;
	mov.u32 	%r35, %ctaid.x;
	mul.lo.s32 	%r1, %r34, %r35;
	mov.u32 	%r2, %tid.x;
	add.s32 	%r3, %r1, %r2;
	mov.u32 	%r36, %ntid.y;
	mov.u32 	%r37, %ctaid.y;
	mov.u32 	%r4, %tid.y;
	mad.lo.s32 	%r5, %r36, %r37, %r4;
	setp.lt.s32 	%p1, %r32, 1;
	mov.f32 	%f144, 0f00000000;
	@%p1 bra 	$L__BB4_19;
	add.s32 	%r6, %r32, 11;
	mul.lo.s32 	%r7, %r32, %r5;
	add.s32 	%r8, %r1, %r4;
	mul.lo.s32 	%r9, %r32, %r8;
	mul.lo.s32 	%r39, %r4, 48;
	mov.u32 	%r40, _ZZ25matrixMulBtrTilesKernelV3ILi12EEvPKfS1_PfiiiE6Acache;
	add.s32 	%r10, %r40, %r39;
	shl.b32 	%r41, %r2, 2;
	add.s32 	%r11, %r10, %r41;
	mov.u32 	%r42, _ZZ25matrixMulBtrTilesKernelV3ILi12EEvPKfS1_PfiiiE6Bcache;
	add.s32 	%r43, %r42, %r39;
	add.s32 	%r12, %r43, %r41;
	mad.lo.s32 	%r13, %r2, 48, %r42;
	setp.lt.u32 	%p2, %r32, 13;
	mov.f32 	%f144, 0f00000000;
	mov.b32 	%r60, 0;
	@%p2 bra 	$L__BB4_13;
	mul.hi.u32 	%r45, %r6, -1431655765;
	shr.u32 	%r46, %r45, 3;
	and.b32  	%r47, %r46, 268435454;
	neg.s32 	%r59, %r47;
	add.s32 	%r57, %r2, %r7;
	add.s32 	%r55, %r2, %r9;
	mov.f32 	%f144, 0f00000000;
	mov.b32 	%r58, 12;
	mov.u32 	%r56, %r2;
$L__BB4_3:
	setp.ge.s32 	%p3, %r5, %r31;
	mul.wide.s32 	%rd8, %r57, 4;
	add.s64 	%rd3, %rd2, %rd8;
	setp.ge.s32 	%p4, %r56, %r32;
	mov.f32 	%f136, 0f00000000;
	or.pred  	%p5, %p3, %p4;
	@%p5 bra 	$L__BB4_5;
	ld.global.f32 	%f136, [%rd3];
$L__BB4_5:
	mul.wide.s32 	%rd9, %r55, 4;
	add.s64 	%rd4, %rd1, %rd9;
	setp.ge.s32 	%p7, %r8, %r33;
	mov.f32 	%f137, 0f00000000;
	or.pred  	%p8, %p7, %p4;
	@%p8 bra 	$L__BB4_7;
	ld.global.f32 	%f137, [%rd4];
$L__BB4_7:
	st.shared.f32 	[%r11], %f136;
	st.shared.f32 	[%r12], %f137;
	bar.sync 	0;
	ld.shared.f32 	%f27, [%r10];
	ld.shared.f32 	%f28, [%r13];
	fma.rn.f32 	%f29, %f27, %f28, %f144;
	ld.shared.f32 	%f30, [%r10+4];
	ld.shared.f32 	%f31, [%r13+4];
	fma.rn.f32 	%f32, %f30, %f31, %f29;
	ld.shared.f32 	%f33, [%r10+8];
	ld.shared.f32 	%f34, [%r13+8];
	fma.rn.f32 	%f35, %f33, %f34, %f32;
	ld.shared.f32 	%f36, [%r10+12];
	ld.shared.f32 	%f37, [%r13+12];
	fma.rn.f32 	%f38, %f36, %f37, %f35;
	ld.shared.f32 	%f39, [%r10+16];
	ld.shared.f32 	%f40, [%r13+16];
	fma.rn.f32 	%f41, %f39, %f40, %f38;
	ld.shared.f32 	%f42, [%r10+20];
	ld.shared.f32 	%f43, [%r13+20];
	fma.rn.f32 	%f44, %f42, %f43, %f41;
	ld.shared.f32 	%f45, [%r10+24];
	ld.shared.f32 	%f46, [%r13+24];
	fma.rn.f32 	%f47, %f45, %f46, %f44;
	ld.shared.f32 	%f48, [%r10+28];
	ld.shared.f32 	%f49, [%r13+28];
	fma.rn.f32 	%f50, %f48, %f49, %f47;
	ld.shared.f32 	%f51, [%r10+32];
	ld.shared.f32 	%f52, [%r13+32];
	fma.rn.f32 	%f53, %f51, %f52, %f50;
	ld.shared.f32 	%f54, [%r10+36];
	ld.shared.f32 	%f55, [%r13+36];
	fma.rn.f32 	%f56, %f54, %f55, %f53;
	ld.shared.f32 	%f57, [%r10+40];
	ld.shared.f32 	%f58, [%r13+40];
	fma.rn.f32 	%f59, %f57, %f58, %f56;
	ld.shared.f32 	%f60, [%r10+44];
	ld.shared.f32 	%f61, [%r13+44];
	fma.rn.f32 	%f6, %f60, %f61, %f59;
	bar.sync 	0;
	add.s32 	%r22, %r56, 12;
	setp.ge.s32 	%p10, %r22, %r32;
	mov.f32 	%f138, 0f00000000;
	or.pred  	%p11, %p3, %p10;
	@%p11 bra 	$L__BB4_9;
	ld.global.f32 	%f138, [%rd3+48];
$L__BB4_9:
	mov.f32 	%f139, 0f00000000;
	or.pred  	%p14, %p7, %p10;
	@%p14 bra 	$L__BB4_11;
	ld.global.f32 	%f139, [%rd4+48];
$L__BB4_11:
	st.shared.f32 	[%r11], %f138;
	st.shared.f32 	[%r12], %f139;
	bar.sync 	0;
	ld.shared.f32 	%f63, [%r10];
	ld.shared.f32 	%f64, [%r13];
	fma.rn.f32 	%f65, %f63, %f64, %f6;
	ld.shared.f32 	%f66, [%r10+4];
	ld.shared.f32 	%f67, [%r13+4];
	fma.rn.f32 	%f68, %f66, %f67, %f65;
	ld.shared.f32 	%f69, [%r10+8];
	ld.shared.f32 	%f70, [%r13+8];
	fma.rn.f32 	%f71, %f69, %f70, %f68;
	ld.shared.f32 	%f72, [%r10+12];
	ld.shared.f32 	%f73, [%r13+12];
	fma.rn.f32 	%f74, %f72, %f73, %f71;
	ld.shared.f32 	%f75, [%r10+16];
	ld.shared.f32 	%f76, [%r13+16];
	fma.rn.f32 	%f77, %f75, %f76, %f74;
	ld.shared.f32 	%f78, [%r10+20];
	ld.shared.f32 	%f79, [%r13+20];
	fma.rn.f32 	%f80, %f78, %f79, %f77;
	ld.shared.f32 	%f81, [%r10+24];
	ld.shared.f32 	%f82, [%r13+24];
	fma.rn.f32 	%f83, %f81, %f82, %f80;
	ld.shared.f32 	%f84, [%r10+28];
	ld.shared.f32 	%f85, [%r13+28];
	fma.rn.f32 	%f86, %f84, %f85, %f83;
	ld.shared.f32 	%f87, [%r10+32];
	ld.shared.f32 	%f88, [%r13+32];
	fma.rn.f32 	%f89, %f87, %f88, %f86;
	ld.shared.f32 	%f90, [%r10+36];
	ld.shared.f32 	%f91, [%r13+36];
	fma.rn.f32 	%f92, %f90, %f91, %f89;
	ld.shared.f32 	%f93, [%r10+40];
	ld.shared.f32 	%f94, [%r13+40];
	fma.rn.f32 	%f95, %f93, %f94, %f92;
	ld.shared.f32 	%f96, [%r10+44];
	ld.shared.f32 	%f97, [%r13+44];
	fma.rn.f32 	%f144, %f96, %f97, %f95;
	bar.sync 	0;
	add.s32 	%r59, %r59, 2;
	add.s32 	%r58, %r58, 24;
	add.s32 	%r57, %r57, 24;
	add.s32 	%r56, %r56, 24;
	add.s32 	%r55, %r55, 24;
	setp.ne.s32 	%p15, %r59, 0;
	@%p15 bra 	$L__BB4_3;
	add.s32 	%r60, %r58, -12;
$L__BB4_13:
	mul.hi.u32 	%r48, %r6, -1431655765;
	shr.u32 	%r49, %r48, 3;
	and.b32  	%r50, %r49, 1;
	setp.eq.b32 	%p16, %r50, 1;
	not.pred 	%p17, %p16;
	@%p17 bra 	$L__BB4_19;
	setp.ge.s32 	%p18, %r5, %r31;
	add.s32 	%r30, %r60, %r2;
	setp.ge.s32 	%p19, %r30, %r32;
	mov.f32 	%f142, 0f00000000;
	or.pred  	%p20, %p18, %p19;
	@%p20 bra 	$L__BB4_16;
	add.s32 	%r52, %r30, %r7;
	mul.wide.s32 	%rd10, %r52, 4;
	add.s64 	%rd11, %rd2, %rd10;
	ld.global.f32 	%f142, [%rd11];
$L__BB4_16:
	setp.ge.s32 	%p21, %r30, %r32;
	setp.ge.s32 	%p22, %r8, %r33;
	mov.f32 	%f143, 0f00000000;
	or.pred  	%p23, %p22, %p21;
	@%p23 bra 	$L__BB4_18;
	add.s32 	%r53, %r30, %r9;
	mul.wide.s32 	%rd12, %r53, 4;
	add.s64 	%rd13, %rd1, %rd12;
	ld.global.f32 	%f143, [%rd13];
$L__BB4_18:
	st.shared.f32 	[%r11], %f142;
	st.shared.f32 	[%r12], %f143;
	bar.sync 	0;
	ld.shared.f32 	%f100, [%r10];
	ld.shared.f32 	%f101, [%r13];
	fma.rn.f32 	%f102, %f100, %f101, %f144;
	ld.shared.f32 	%f103, [%r10+4];
	ld.shared.f32 	%f104, [%r13+4];
	fma.rn.f32 	%f105, %f103, %f104, %f102;
	ld.shared.f32 	%f106, [%r10+8];
	ld.shared.f32 	%f107, [%r13+8];
	fma.rn.f32 	%f108, %f106, %f107, %f105;
	ld.shared.f32 	%f109, [%r10+12];
	ld.shared.f32 	%f110, [%r13+12];
	fma.rn.f32 	%f111, %f109, %f110, %f108;
	ld.shared.f32 	%f112, [%r10+16];
	ld.shared.f32 	%f113, [%r13+16];
	fma.rn.f32 	%f114, %f112, %f113, %f111;
	ld.shared.f32 	%f115, [%r10+20];
	ld.shared.f32 	%f116, [%r13+20];
	fma.rn.f32 	%f117, %f115, %f116, %f114;
	ld.shared.f32 	%f118, [%r10+24];
	ld.shared.f32 	%f119, [%r13+24];
	fma.rn.f32 	%f120, %f118, %f119, %f117;
	ld.shared.f32 	%f121, [%r10+28];
	ld.shared.f32 	%f122, [%r13+28];
	fma.rn.f32 	%f123, %f121, %f122, %f120;
	ld.shared.f32 	%f124, [%r10+32];
	ld.shared.f32 	%f125, [%r13+32];
	fma.rn.f32 	%f126, %f124, %f125, %f123;
	ld.shared.f32 	%f127, [%r10+36];
	ld.shared.f32 	%f128, [%r13+36];
	fma.rn.f32 	%f129, %f127, %f128, %f126;
	ld.shared.f32 	%f130, [%r10+40];
	ld.shared.f32 	%f131, [%r13+40];
	fma.rn.f32 	%f132, %f130, %f131, %f129;
	ld.shared.f32 	%f133, [%r10+44];
	ld.shared.f32 	%f134, [%r13+44];
	fma.rn.f32 	%f144, %f133, %f134, %f132;
	bar.sync 	0;
$L__BB4_19:
	setp.ge.s32 	%p24, %r3, %r33;
	setp.ge.s32 	%p25, %r5, %r31;
	or.pred  	%p26, %p24, %p25;
	@%p26 bra 	$L__BB4_21;
	ld.param.u64 	%rd17, [_Z25matrixMulBtrTilesKernelV3ILi12EEvPKfS1_Pfiii_param_2];
	mad.lo.s32 	%r54, %r33, %r5, %r3;
	cvta.to.global.u64 	%rd14, %rd17;
	mul.wide.s32 	%rd15, %r54, 4;
	add.s64 	%rd16, %rd14, %rd15;
	st.global.f32 	[%rd16], %f144;
$L__BB4_21:
	ret;

}
	// .globl	_Z25matrixMulBtrTilesKernelV4ILi12EEvPKfS1_Pfiii
.visible .entry _Z25matrixMulBtrTilesKernelV4ILi12EEvPKfS1_Pfiii(
	.param .u64 .ptr .align 1 _Z25matrixMulBtrTilesKernelV4ILi12EEvPKfS1_Pfiii_param_0,
	.param .u64 .ptr .align 1 _Z25matrixMulBtrTilesKernelV4ILi12EEvPKfS1_Pfiii_param_1,
	.param .u64 .ptr .align 1 _Z25matrixMulBtrTilesKernelV4ILi12EEvPKfS1_Pfiii_param_2,
	.param .u32 _Z25matrixMulBtrTilesKernelV4ILi12EEvPKfS1_Pfiii_param_3,
	.param .u32 _Z25matrixMulBtrTilesKernelV4ILi12EEvPKfS1_Pfiii_param_4,
	.param .u32 _Z25matrixMulBtrTilesKernelV4ILi12EEvPKfS1_Pfiii_param_5
)
{
	.reg .pred 	%p<27>;
	.reg .b32 	%r<61>;
	.reg .b32 	%f<145>;
	.reg .b64 	%rd<18>;
	// demoted variable
	.shared .align 4 .b8 _ZZ25matrixMulBtrTilesKernelV4ILi12EEvPKfS1_PfiiiE6Acache[576];
	// demoted variable
	.shared .align 4 .b8 _ZZ25matrixMulBtrTilesKernelV4ILi12EEvPKfS1_PfiiiE6Bcache[576];
	ld.param.u64 	%rd6, [_Z25matrixMulBtrTilesKernelV4ILi12EEvPKfS1_Pfiii_param_0];
	ld.param.u64 	%rd7, [_Z25matrixMulBtrTilesKernelV4ILi12EEvPKfS1_Pfiii_param_1];
	ld.param.u32 	%r31, [_Z25matrixMulBtrTilesKernelV4ILi12EEvPKfS1_Pfiii_param_3];
	ld.param.u32 	%r32, [_Z25matrixMulBtrTilesKernelV4ILi12EEvPKfS1_Pfiii_param_4];
	ld.param.u32 	%r33, [_Z25matrixMulBtrTilesKernelV4ILi12EEvPKfS1_Pfiii_param_5];
	cvta.to.global.u64 	%rd1, %rd7;
	cvta.to.global.u64 	%rd2, %rd6;
	mov.u32 	%r34, %ntid.x;
	mov.u32 	%r35, %ctaid.x;
	mul.lo.s32 	%r1, %r34, %r35;
	mov.u32 	%r2, %tid.x;
	add.s32 	%r3, %r1, %r2;
	mov.u32 	%r36, %ntid.y;
	mov.u32 	%r37, %ctaid.y;
	mov.u32 	%r4, %tid.y;
	mad.lo.s32 	%r5, %r36, %r37, %r4;
	setp.lt.s32 	%p1, %r32, 1;
	mov.f32 	%f144, 0f00000000;
	@%p1 bra 	$L__BB5_19;
	add.s32 	%r6, %r32, 11;
	mul.lo.s32 	%r7, %r32, %r5;
	add.s32 	%r8, %r1, %r4;
	mul.lo.s32 	%r9, %r32, %r8;
	mov.u32 	%r39, _ZZ25matrixMulBtrTilesKernelV4ILi12EEvPKfS1_PfiiiE6Acache;
	mad.lo.s32 	%r10, %r4, 48, %r39;
	shl.b32 	%r40, %r2, 2;
	add.s32 	%r11, %r10, %r40;
	mov.u32 	%r41, _ZZ25matrixMulBtrTilesKernelV4ILi12EEvPKfS1_PfiiiE6Bcache;
	mad.lo.s32 	%r42, %r2, 48, %r41;
	shl.b32 	%r43, %r4, 2;
	add.s32 	%r12, %r42, %r43;
	mad.lo.s32 	%r13, %r2, -44, %r42;
	setp.lt.u32 	%p2, %r32, 13;
	mov.f32 	%f144, 0f00000000;
	mov.b32 	%r60, 0;
	@%p2 bra 	$L__BB5_13;
	mul.hi.u32 	%r45, %r6, -1431655765;
	shr.u32 	%r46, %r45, 3;
	and.b32  	%r47, %r46, 268435454;
	neg.s32 	%r59, %r47;
	add.s32 	%r57, %r2, %r7;
	add.s32 	%r55, %r2, %r9;
	mov.f32 	%f144, 0f00000000;
	mov.b32 	%r58, 12;
	mov.u32 	%r56, %r2;
$L__BB5_3:
	setp.ge.s32 	%p3, %r5, %r31;
	mul.wide.s32 	%rd8, %r57, 4;
	add.s64 	%rd3, %rd2, %rd8;
	setp.ge.s32 	%p4, %r56, %r32;
	mov.f32 	%f136, 0f00000000;
	or.pred  	%p5, %p3, %p4;
	@%p5 bra 	$L__BB5_5;
	ld.global.f32 	%f136, [%rd3];
$L__BB5_5:
	mul.wide.s32 	%rd9, %r55, 4;
	add.s64 	%rd4, %rd1, %rd9;
	setp.ge.s32 	%p7, %r8, %r33;
	mov.f32 	%f137, 0f00000000;
	or.pred  	%p8, %p7, %p4;
	@%p8 bra 	$L__BB5_7;
	ld.global.f32 	%f137, [%rd4];
$L__BB5_7:
	st.shared.f32 	[%r11], %f136;
	st.shared.f32 	[%r12], %f137;
	bar.sync 	0;
	ld.shared.f32 	%f27, [%r10];
	ld.shared.f32 	%f28, [%r13];
	fma.rn.f32 	%f29, %f27, %f28, %f144;
	ld.shared.f32 	%f30, [%r10+4];
	ld.shared.f32 	%f31, [%r13+48];
	fma.rn.f32 	%f32, %f30, %f31, %f29;
	ld.shared.f32 	%f33, [%r10+8];
	ld.shared.f32 	%f34, [%r13+96];
	fma.rn.f32 	%f35, %f33, %f34, %f32;
	ld.shared.f32 	%f36, [%r10+12];
	ld.shared.f32 	%f37, [%r13+144];
	fma.rn.f32 	%f38, %f36, %f37, %f35;
	ld.shared.f32 	%f39, [%r10+16];
	ld.shared.f32 	%f40, [%r13+192];
	fma.rn.f32 	%f41, %f39, %f40, %f38;
	ld.shared.f32 	%f42, [%r10+20];
	ld.shared.f32 	%f43, [%r13+240];
	fma.rn.f32 	%f44, %f42, %f43, %f41;
	ld.shared.f32 	%f45, [%r10+24];
	ld.shared.f32 	%f46, [%r13+288];
	fma.rn.f32 	%f47, %f45, %f46, %f44;
	ld.shared.f32 	%f48, [%r10+28];
	ld.shared.f32 	%f49, [%r13+336];
	fma.rn.f32 	%f50, %f48, %f49, %f47;
	ld.shared.f32 	%f51, [%r10+32];
	ld.shared.f32 	%f52, [%r13+384];
	fma.rn.f32 	%f53, %f51, %f52, %f50;
	ld.shared.f32 	%f54, [%r10+36];
	ld.shared.f32 	%f55, [%r13+432];
	fma.rn.f32 	%f56, %f54, %f55, %f53;
	ld.shared.f32 	%f57, [%r10+40];
	ld.shared.f32 	%f58, [%r13+480];
	fma.rn.f32 	%f59, %f57, %f58, %f56;
	ld.shared.f32 	%f60, [%r10+44];
	ld.shared.f32 	%f61, [%r13+528];
	fma.rn.f32 	%f6, %f60, %f61, %f59;
	bar.sync 	0;
	add.s32 	%r22, %r56, 12;
	setp.ge.s32 	%p10, %r22, %r32;
	mov.f32 	%f138, 0f00000000;
	or.pred  	%p11, %p3, %p10;
	@%p11 bra 	$L__BB5_9;
	ld.global.f32 	%f138, [%rd3+48];
$L__BB5_9:
	mov.f32 	%f139, 0f00000000;
	or.pred  	%p14, %p7, %p10;
	@%p14 bra 	$L__BB5_11;
	ld.global.f32 	%f139, [%rd4+48];
$L__BB5_11:
	st.shared.f32 	[%r11], %f138;
	st.shared.f32 	[%r12], %f139;
	bar.sync 	0;
	ld.shared.f32 	%f63, [%r10];
	ld.shared.f32 	%f64, [%r13];
	fma.rn.f32 	%f65, %f63, %f64, %f6;
	ld.shared.f32 	%f66, [%r10+4];
	ld.shared.f32 	%f67, [%r13+48];
	fma.rn.f32 	%f68, %f66, %f67, %f65;
	ld.shared.f32 	%f69, [%r10+8];
	ld.shared.f32 	%f70, [%r13+96];
	fma.rn.f32 	%f71, %f69, %f70, %f68;
	ld.shared.f32 	%f72, [%r10+12];
	ld.shared.f32 	%f73, [%r13+144];
	fma.rn.f32 	%f74, %f72, %f73, %f71;
	ld.shared.f32 	%f75, [%r10+16];
	ld.shared.f32 	%f76, [%r13+192];
	fma.rn.f32 	%f77, %f75, %f76, %f74;
	ld.shared.f32 	%f78, [%r10+20];
	ld.shared.f32 	%f79, [%r13+240];
	fma.rn.f32 	%f80, %f78, %f79, %f77;
	ld.shared.f32 	%f81, [%r10+24];
	ld.shared.f32 	%f82, [%r13+288];
	fma.rn.f32 	%f83, %f81, %f82, %f80;
	ld.shared.f32 	%f84, [%r10+28];
	ld.shared.f32 	%f85, [%r13+336];
	fma.rn.f32 	%f86, %f84, %f85, %f83;
	ld.shared.f32 	%f87, [%r10+32];
	ld.shared.f32 	%f88, [%r13+384];
	fma.rn.f32 	%f89, %f87, %f88, %f86;
	ld.shared.f32 	%f90, [%r10+36];
	ld.shared.f32 	%f91, [%r13+432];
	fma.rn.f32 	%f92, %f90, %f91, %f89;
	ld.shared.f32 	%f93, [%r10+40];
	ld.shared.f32 	%f94, [%r13+480];
	fma.rn.f32 	%f95, %f93, %f94, %f92;
	ld.shared.f32 	%f96, [%r10+44];
	ld.shared.f32 	%f97, [%r13+528];
	fma.rn.f32 	%f144, %f96, %f97, %f95;
	bar.sync 	0;
	add.s32 	%r59, %r59, 2;
	add.s32 	%r58, %r58, 24;
	add.s32 	%r57, %r57, 24;
	add.s32 	%r56, %r56, 24;
	add.s32 	%r55, %r55, 24;
	setp.ne.s32 	%p15, %r59, 0;
	@%p15 bra 	$L__BB5_3;
	add.s32 	%r60, %r58, -12;
$L__BB5_13:
	mul.hi.u32 	%r48, %r6, -1431655765;
	shr.u32 	%r49, %r48, 3;
	and.b32  	%r50, %r49, 1;
	setp.eq.b32 	%p16, %r50, 1;
	not.pred 	%p17, %p16;
	@%p17 bra 	$L__BB5_19;
	setp.ge.s32 	%p18, %r5, %r31;
	add.s32 	%r30, %r60, %r2;
	setp.ge.s32 	%p19, %r30, %r32;
	mov.f32 	%f142, 0f00000000;
	or.pred  	%p20, %p18, %p19;
	@%p20 bra 	$L__BB5_16;
	add.s32 	%r52, %r30, %r7;
	mul.wide.s32 	%rd10, %r52, 4;
	add.s64 	%rd11, %rd2, %rd10;
	ld.global.f32 	%f142, [%rd11];
$L__BB5_16:
	setp.ge.s32 	%p21, %r30, %r32;
	setp.ge.s32 	%p22, %r8, %r33;
	mov.f32 	%f143, 0f00000000;
	or.pred  	%p23, %p22, %p21;
	@%p23 bra 	$L__BB5_18;
	add.s32 	%r53, %r30, %r9;
	mul.wide.s32 	%rd12, %r53, 4;
	add.s64 	%rd13, %rd1, %rd12;
	ld.global.f32 	%f143, [%rd13];
$L__BB5_18:
	st.shared.f32 	[%r11], %f142;
	st.shared.f32 	[%r12], %f143;
	bar.sync 	0;
	ld.shared.f32 	%f100, [%r10];
	ld.shared.f32 	%f101, [%r13];
	fma.rn.f32 	%f102, %f100, %f101, %f144;
	ld.shared.f32 	%f103, [%r10+4];
	ld.shared.f32 	%f104, [%r13+48];
	fma.rn.f32 	%f105, %f103, %f104, %f102;
	ld.shared.f32 	%f106, [%r10+8];
	ld.shared.f32 	%f107, [%r13+96];
	fma.rn.f32 	%f108, %f106, %f107, %f105;
	ld.shared.f32 	%f109, [%r10+12];
	ld.shared.f32 	%f110, [%r13+144];
	fma.rn.f32 	%f111, %f109, %f110, %f108;
	ld.shared.f32 	%f112, [%r10+16];
	ld.shared.f32 	%f113, [%r13+192];
	fma.rn.f32 	%f114, %f112, %f113, %f111;
	ld.shared.f32 	%f115, [%r10+20];
	ld.shared.f32 	%f116, [%r13+240];
	fma.rn.f32 	%f117, %f115, %f116, %f114;
	ld.shared.f32 	%f118, [%r10+24];
	ld.shared.f32 	%f119, [%r13+288];
	fma.rn.f32 	%f120, %f118, %f119, %f117;
	ld.shared.f32 	%f121, [%r10+28];
	ld.shared.f32 	%f122, [%r13+336];
	fma.rn.f32 	%f123, %f121, %f122, %f120;
	ld.shared.f32 	%f124, [%r10+32];
	ld.shared.f32 	%f125, [%r13+384];
	fma.rn.f32 	%f126, %f124, %f125, %f123;
	ld.shared.f32 	%f127, [%r10+36];
	ld.shared.f32 	%f128, [%r13+432];
	fma.rn.f32 	%f129, %f127, %f128, %f126;
	ld.shared.f32 	%f130, [%r10+40];
	ld.shared.f32 	%f131, [%r13+480];
	fma.rn.f32 	%f132, %f130, %f131, %f129;
	ld.shared.f32 	%f133, [%r10+44];
	ld.shared.f32 	%f134, [%r13+528];
	fma.rn.f32 	%f144, %f133, %f134, %f132;
	bar.sync 	0;
$L__BB5_19:
	setp.ge.s32 	%p24, %r3, %r33;
	setp.ge.s32 	%p25, %r5, %r31;
	or.pred  	%p26, %p24, %p25;
	@%p26 bra 	$L__BB5_21;
	ld.param.u64 	%rd17, [_Z25matrixMulBtrTilesKernelV4ILi12EEvPKfS1_Pfiii_param_2];
	mad.lo.s32 	%r54, %r33, %r5, %r3;
	cvta.to.global.u64 	%rd14, %rd17;
	mul.wide.s32 	%rd15, %r54, 4;
	add.s64 	%rd16, %rd14, %rd15;
	st.global.f32 	[%rd16], %f144;
$L__BB5_21:
	ret;

}
	// .globl	_Z34matixMulTilesInsideTransposeKernelILi12EEvPKfS1_Pfiii
.visible .entry _Z34matixMulTilesInsideTransposeKernelILi12EEvPKfS1_Pfiii(
	.param .u64 .ptr .align 1 _Z34matixMulTilesInsideTransposeKernelILi12EEvPKfS1_Pfiii_param_0,
	.param .u64 .ptr .align 1 _Z34matixMulTilesInsideTransposeKernelILi12EEvPKfS1_Pfiii_param_1,
	.param .u64 .ptr .align 1 _Z34matixMulTilesInsideTransposeKernelILi12EEvPKfS1_Pfiii_param_2,
	.param .u32 _Z34matixMulTilesInsideTransposeKernelILi12EEvPKfS1_Pfiii_param_3,
	.param .u32 _Z34matixMulTilesInsideTransposeKernelILi12EEvPKfS1_Pfiii_param_4,
	.param .u32 _Z34matixMulTilesInsideTransposeKernelILi12EEvPKfS1_Pfiii_param_5
)
{
	.reg .pred 	%p<27>;
	.reg .b32 	%r<68>;
	.reg .b32 	%f<145>;
	.reg .b64 	%rd<20>;
	// demoted variable
	.shared .align 4 .b8 _ZZ34matixMulTilesInsideTransposeKernelILi12EEvPKfS1_PfiiiE6Acache[576];
	// demoted variable
	.shared .align 4 .b8 _ZZ34matixMulTilesInsideTransposeKernelILi12EEvPKfS1_PfiiiE6Bcache[576];
	ld.param.u64 	%rd5, [_Z34matixMulTilesInsideTransposeKernelILi12EEvPKfS1_Pfiii_param_0];
	ld.param.u64 	%rd6, [_Z34matixMulTilesInsideTransposeKernelILi12EEvPKfS1_Pfiii_param_1];
	ld.param.u32 	%r33, [_Z34matixMulTilesInsideTransposeKernelILi12EEvPKfS1_Pfiii_param_3];
	ld.param.u32 	%r34, [_Z34matixMulTilesInsideTransposeKernelILi12EEvPKfS1_Pfiii_param_4];
	ld.param.u32 	%r35, [_Z34matixMulTilesInsideTransposeKernelILi12EEvPKfS1_Pfiii_param_5];
	cvta.to.global.u64 	%rd1, %rd6;
	cvta.to.global.u64 	%rd2, %rd5;
	mov.u32 	%r36, %ntid.x;
	mov.u32 	%r37, %ctaid.x;
	mov.u32 	%r1, %tid.x;
	mad.lo.s32 	%r2, %r36, %r37, %r1;
	mov.u32 	%r38, %ntid.y;
	mov.u32 	%r39, %ctaid.y;
	mov.u32 	%r3, %tid.y;
	mad.lo.s32 	%r4, %r38, %r39, %r3;
	setp.lt.s32 	%p1, %r34, 1;
	mov.f32 	%f144, 0f00000000;
	@%p1 bra 	$L__BB6_19;
	add.s32 	%r5, %r34, 11;
	mul.lo.s32 	%r6, %r34, %r4;
	mov.u32 	%r41, _ZZ34matixMulTilesInsideTransposeKernelILi12EEvPKfS1_PfiiiE6Acache;
	mad.lo.s32 	%r7, %r3, 48, %r41;
	shl.b32 	%r42, %r1, 2;
	add.s32 	%r8, %r7, %r42;
	mov.u32 	%r43, _ZZ34matixMulTilesInsideTransposeKernelILi12EEvPKfS1_PfiiiE6Bcache;
	mad.lo.s32 	%r9, %r1, 48, %r43;
	shl.b32 	%r44, %r3, 2;
	add.s32 	%r10, %r9, %r44;
	setp.lt.u32 	%p2, %r34, 13;
	mov.f32 	%f144, 0f00000000;
	mov.b32 	%r67, 0;
	@%p2 bra 	$L__BB6_13;
	mul.hi.u32 	%r46, %r5, -1431655765;
	shr.u32 	%r47, %r46, 3;
	and.b32  	%r48, %r47, 268435454;
	neg.s32 	%r66, %r48;
	add.s32 	%r49, %r3, 12;
	mad.lo.s32 	%r64, %r35, %r49, %r2;
	mad.lo.s32 	%r62, %r3, %r35, %r2;
	add.s32 	%r60, %r1, %r6;
	mov.f32 	%f144, 0f00000000;
	mov.b32 	%r65, 12;
	mov.u32 	%r61, %r1;
	mov.u32 	%r63, %r3;
$L__BB6_3:
	setp.ge.s32 	%p3, %r4, %r33;
	mul.wide.s32 	%rd7, %r60, 4;
	add.s64 	%rd3, %rd2, %rd7;
	setp.ge.s32 	%p4, %r61, %r34;
	mov.f32 	%f136, 0f00000000;
	or.pred  	%p5, %p3, %p4;
	@%p5 bra 	$L__BB6_5;
	ld.global.f32 	%f136, [%rd3];
$L__BB6_5:
	setp.ge.s32 	%p6, %r2, %r35;
	setp.ge.s32 	%p7, %r63, %r34;
	mov.f32 	%f137, 0f00000000;
	or.pred  	%p8, %p6, %p7;
	@%p8 bra 	$L__BB6_7;
	mul.wide.s32 	%rd8, %r62, 4;
	add.s64 	%rd9, %rd1, %rd8;
	ld.global.f32 	%f137, [%rd9];
$L__BB6_7:
	st.shared.f32 	[%r8], %f136;
	st.shared.f32 	[%r10], %f137;
	bar.sync 	0;
	ld.shared.f32 	%f27, [%r7];
	ld.shared.f32 	%f28, [%r9];
	fma.rn.f32 	%f29, %f27, %f28, %f144;
	ld.shared.f32 	%f30, [%r7+4];
	ld.shared.f32 	%f31, [%r9+4];
	fma.rn.f32 	%f32, %f30, %f31, %f29;
	ld.shared.f32 	%f33, [%r7+8];
	ld.shared.f32 	%f34, [%r9+8];
	fma.rn.f32 	%f35, %f33, %f34, %f32;
	ld.shared.f32 	%f36, [%r7+12];
	ld.shared.f32 	%f37, [%r9+12];
	fma.rn.f32 	%f38, %f36, %f37, %f35;
	ld.shared.f32 	%f39, [%r7+16];
	ld.shared.f32 	%f40, [%r9+16];
	fma.rn.f32 	%f41, %f39, %f40, %f38;
	ld.shared.f32 	%f42, [%r7+20];
	ld.shared.f32 	%f43, [%r9+20];
	fma.rn.f32 	%f44, %f42, %f43, %f41;
	ld.shared.f32 	%f45, [%r7+24];
	ld.shared.f32 	%f46, [%r9+24];
	fma.rn.f32 	%f47, %f45, %f46, %f44;
	ld.shared.f32 	%f48, [%r7+28];
	ld.shared.f32 	%f49, [%r9+28];
	fma.rn.f32 	%f50, %f48, %f49, %f47;
	ld.shared.f32 	%f51, [%r7+32];
	ld.shared.f32 	%f52, [%r9+32];
	fma.rn.f32 	%f53, %f51, %f52, %f50;
	ld.shared.f32 	%f54, [%r7+36];
	ld.shared.f32 	%f55, [%r9+36];
	fma.rn.f32 	%f56, %f54, %f55, %f53;
	ld.shared.f32 	%f57, [%r7+40];
	ld.shared.f32 	%f58, [%r9+40];
	fma.rn.f32 	%f59, %f57, %f58, %f56;
	ld.shared.f32 	%f60, [%r7+44];
	ld.shared.f32 	%f61, [%r9+44];
	fma.rn.f32 	%f6, %f60, %f61, %f59;
	bar.sync 	0;
	add.s32 	%r50, %r61, 12;
	setp.ge.s32 	%p10, %r50, %r34;
	mov.f32 	%f138, 0f00000000;
	or.pred  	%p11, %p3, %p10;
	@%p11 bra 	$L__BB6_9;
	ld.global.f32 	%f138, [%rd3+48];
$L__BB6_9:
	add.s32 	%r51, %r63, 12;
	setp.ge.s32 	%p13, %r51, %r34;
	mov.f32 	%f139, 0f00000000;
	or.pred  	%p14, %p6, %p13;
	@%p14 bra 	$L__BB6_11;
	mul.wide.s32 	%rd10, %r64, 4;
	add.s64 	%rd11, %rd1, %rd10;
	ld.global.f32 	%f139, [%rd11];
$L__BB6_11:
	st.shared.f32 	[%r8], %f138;
	st.shared.f32 	[%r10], %f139;
	bar.sync 	0;
	ld.shared.f32 	%f63, [%r7];
	ld.shared.f32 	%f64, [%r9];
	fma.rn.f32 	%f65, %f63, %f64, %f6;
	ld.shared.f32 	%f66, [%r7+4];
	ld.shared.f32 	%f67, [%r9+4];
	fma.rn.f32 	%f68, %f66, %f67, %f65;
	ld.shared.f32 	%f69, [%r7+8];
	ld.shared.f32 	%f70, [%r9+8];
	fma.rn.f32 	%f71, %f69, %f70, %f68;
	ld.shared.f32 	%f72, [%r7+12];
	ld.shared.f32 	%f73, [%r9+12];
	fma.rn.f32 	%f74, %f72, %f73, %f71;
	ld.shared.f32 	%f75, [%r7+16];
	ld.shared.f32 	%f76, [%r9+16];
	fma.rn.f32 	%f77, %f75, %f76, %f74;
	ld.shared.f32 	%f78, [%r7+20];
	ld.shared.f32 	%f79, [%r9+20];
	fma.rn.f32 	%f80, %f78, %f79, %f77;
	ld.shared.f32 	%f81, [%r7+24];
	ld.shared.f32 	%f82, [%r9+24];
	fma.rn.f32 	%f83, %f81, %f82, %f80;
	ld.shared.f32 	%f84, [%r7+28];
	ld.shared.f32 	%f85, [%r9+28];
	fma.rn.f32 	%f86, %f84, %f85, %f83;
	ld.shared.f32 	%f87, [%r7+32];
	ld.shared.f32 	%f88, [%r9+32];
	fma.rn.f32 	%f89, %f87, %f88, %f86;
	ld.shared.f32 	%f90, [%r7+36];
	ld.shared.f32 	%f91, [%r9+36];
	fma.rn.f32 	%f92, %f90, %f91, %f89;
	ld.shared.f32 	%f93, [%r7+40];
	ld.shared.f32 	%f94, [%r9+40];
	fma.rn.f32 	%f95, %f93, %f94, %f92;
	ld.shared.f32 	%f96, [%r7+44];
	ld.shared.f32 	%f97, [%r9+44];
	fma.rn.f32 	%f144, %f96, %f97, %f95;
	bar.sync 	0;
	add.s32 	%r66, %r66, 2;
	add.s32 	%r65, %r65, 24;
	mul.lo.s32 	%r52, %r35, 24;
	add.s32 	%r64, %r64, %r52;
	add.s32 	%r63, %r63, 24;
	add.s32 	%r62, %r62, %r52;
	add.s32 	%r61, %r61, 24;
	add.s32 	%r60, %r60, 24;
	setp.ne.s32 	%p15, %r66, 0;
	@%p15 bra 	$L__BB6_3;
	add.s32 	%r67, %r65, -12;
$L__BB6_13:
	mul.hi.u32 	%r53, %r5, -1431655765;
	shr.u32 	%r54, %r53, 3;
	and.b32  	%r55, %r54, 1;
	setp.eq.b32 	%p16, %r55, 1;
	not.pred 	%p17, %p16;
	@%p17 bra 	$L__BB6_19;
	setp.ge.s32 	%p18, %r4, %r33;
	add.s32 	%r57, %r67, %r1;
	add.s32 	%r31, %r57, %r6;
	add.s32 	%r32, %r67, %r3;
	setp.ge.s32 	%p19, %r57, %r34;
	mov.f32 	%f142, 0f00000000;
	or.pred  	%p20, %p18, %p19;
	@%p20 bra 	$L__BB6_16;
	mul.wide.s32 	%rd12, %r31, 4;
	add.s64 	%rd13, %rd2, %rd12;
	ld.global.f32 	%f142, [%rd13];
$L__BB6_16:
	setp.ge.s32 	%p21, %r2, %r35;
	setp.ge.s32 	%p22, %r32, %r34;
	mov.f32 	%f143, 0f00000000;
	or.pred  	%p23, %p21, %p22;
	@%p23 bra 	$L__BB6_18;
	mad.lo.s32 	%r58, %r32, %r35, %r2;
	mul.wide.s32 	%rd14, %r58, 4;
	add.s64 	%rd15, %rd1, %rd14;
	ld.global.f32 	%f143, [%rd15];
$L__BB6_18:
	st.shared.f32 	[%r8], %f142;
	st.shared.f32 	[%r10], %f143;
	bar.sync 	0;
	ld.shared.f32 	%f100, [%r7];
	ld.shared.f32 	%f101, [%r9];
	fma.rn.f32 	%f102, %f100, %f101, %f144;
	ld.shared.f32 	%f103, [%r7+4];
	ld.shared.f32 	%f104, [%r9+4];
	fma.rn.f32 	%f105, %f103, %f104, %f102;
	ld.shared.f32 	%f106, [%r7+8];
	ld.shared.f32 	%f107, [%r9+8];
	fma.rn.f32 	%f108, %f106, %f107, %f105;
	ld.shared.f32 	%f109, [%r7+12];
	ld.shared.f32 	%f110, [%r9+12];
	fma.rn.f32 	%f111, %f109, %f110, %f108;
	ld.shared.f32 	%f112, [%r7+16];
	ld.shared.f32 	%f113, [%r9+16];
	fma.rn.f32 	%f114, %f112, %f113, %f111;
	ld.shared.f32 	%f115, [%r7+20];
	ld.shared.f32 	%f116, [%r9+20];
	fma.rn.f32 	%f117, %f115, %f116, %f114;
	ld.shared.f32 	%f118, [%r7+24];
	ld.shared.f32 	%f119, [%r9+24];
	fma.rn.f32 	%f120, %f118, %f119, %f117;
	ld.shared.f32 	%f121, [%r7+28];
	ld.shared.f32 	%f122, [%r9+28];
	fma.rn.f32 	%f123, %f121, %f122, %f120;
	ld.shared.f32 	%f124, [%r7+32];
	ld.shared.f32 	%f125, [%r9+32];
	fma.rn.f32 	%f126, %f124, %f125, %f123;
	ld.shared.f32 	%f127, [%r7+36];
	ld.shared.f32 	%f128, [%r9+36];
	fma.rn.f32 	%f129, %f127, %f128, %f126;
	ld.shared.f32 	%f130, [%r7+40];
	ld.shared.f32 	%f131, [%r9+40];
	fma.rn.f32 	%f132, %f130, %f131, %f129;
	ld.shared.f32 	%f133, [%r7+44];
	ld.shared.f32 	%f134, [%r9+44];
	fma.rn.f32 	%f144, %f133, %f134, %f132;
	bar.sync 	0;
$L__BB6_19:
	setp.ge.s32 	%p24, %r2, %r35;
	setp.ge.s32 	%p25, %r4, %r33;
	or.pred  	%p26, %p24, %p25;
	@%p26 bra 	$L__BB6_21;
	ld.param.u64 	%rd19, [_Z34matixMulTilesInsideTransposeKernelILi12EEvPKfS1_Pfiii_param_2];
	mad.lo.s32 	%r59, %r35, %r4, %r2;
	cvta.to.global.u64 	%rd16, %rd19;
	mul.wide.s32 	%rd17, %r59, 4;
	add.s64 	%rd18, %rd16, %rd17;
	st.global.f32 	[%rd18], %f144;
$L__BB6_21:
	ret;

}
	// .globl	_Z25matrixMulBtrTilesKernelV1ILi8EEvPKfS1_Pfiii
.visible .entry _Z25matrixMulBtrTilesKernelV1ILi8EEvPKfS1_Pfiii(
	.param .u64 .ptr .align 1 _Z25matrixMulBtrTilesKernelV1ILi8EEvPKfS1_Pfiii_param_0,
	.param .u64 .ptr .align 1 _Z25matrixMulBtrTilesKernelV1ILi8EEvPKfS1_Pfiii_param_1,
	.param .u64 .ptr .align 1 _Z25matrixMulBtrTilesKernelV1ILi8EEvPKfS1_Pfiii_param_2,
	.param .u32 _Z25matrixMulBtrTilesKernelV1ILi8EEvPKfS1_Pfiii_param_3,
	.param .u32 _Z25matrixMulBtrTilesKernelV1ILi8EEvPKfS1_Pfiii_param_4,
	.param .u32 _Z25matrixMulBtrTilesKernelV1ILi8EEvPKfS1_Pfiii_param_5
)
{
	.reg .pred 	%p<26>;
	.reg .b32 	%r<56>;
	.reg .b32 	%f<109>;
	.reg .b64 	%rd<18>;
	// demoted variable
	.shared .align 4 .b8 _ZZ25matrixMulBtrTilesKernelV1ILi8EEvPKfS1_PfiiiE6Acache[256];
	// demoted variable
	.shared .align 4 .b8 _ZZ25matrixMulBtrTilesKernelV1ILi8EEvPKfS1_PfiiiE6Bcache[256];
	ld.param.u64 	%rd6, [_Z25matrixMulBtrTilesKernelV1ILi8EEvPKfS1_Pfiii_param_0];
	ld.param.u64 	%rd7, [_Z25matrixMulBtrTilesKernelV1ILi8EEvPKfS1_Pfiii_param_1];
	ld.param.u32 	%r29, [_Z25matrixMulBtrTilesKernelV1ILi8EEvPKfS1_Pfiii_param_3];
	ld.param.u32 	%r30, [_Z25matrixMulBtrTilesKernelV1ILi8EEvPKfS1_Pfiii_param_4];
	ld.param.u32 	%r31, [_Z25matrixMulBtrTilesKernelV1ILi8EEvPKfS1_Pfiii_param_5];
	cvta.to.global.u64 	%rd1, %rd7;
	cvta.to.global.u64 	%rd2, %rd6;
	mov.u32 	%r32, %ntid.x;
	mov.u32 	%r33, %ctaid.x;
	mov.u32 	%r1, %tid.x;
	mad.lo.s32 	%r2, %r32, %r33, %r1;
	mov.u32 	%r34, %ntid.y;
	mov.u32 	%r35, %ctaid.y;
	mov.u32 	%r3, %tid.y;
	mad.lo.s32 	%r4, %r34, %r35, %r3;
	setp.lt.s32 	%p1, %r30, 1;
	mov.f32 	%f108, 0f00000000;
	@%p1 bra 	$L__BB7_19;
	add.s32 	%r5, %r30, 7;
	mul.lo.s32 	%r6, %r30, %r4;
	mul.lo.s32 	%r7, %r30, %r2;
	shl.b32 	%r37, %r3, 5;
	mov.u32 	%r38, _ZZ25matrixMulBtrTilesKernelV1ILi8EEvPKfS1_PfiiiE6Acache;
	add.s32 	%r8, %r38, %r37;
	shl.b32 	%r39, %r1, 2;
	add.s32 	%r9, %r8, %r39;
	mov.u32 	%r40, _ZZ25matrixMulBtrTilesKernelV1ILi8EEvPKfS1_PfiiiE6Bcache;
	add.s32 	%r11, %r40, %r39;
	add.s32 	%r10, %r11, %r37;
	setp.lt.u32 	%p2, %r30, 9;
	mov.f32 	%f108, 0f00000000;
	mov.b32 	%r55, 0;
	@%p2 bra 	$L__BB7_13;
	shr.u32 	%r41, %r5, 3;
	and.b32  	%r42, %r41, 268435454;
	neg.s32 	%r54, %r42;
	add.s32 	%r52, %r3, %r7;
	add.s32 	%r50, %r1, %r6;
	mov.f32 	%f108, 0f00000000;
	mov.u32 	%r51, %r1;
	mov.u32 	%r53, %r3;
$L__BB7_3:
	setp.ge.s32 	%p3, %r4, %r29;
	setp.ge.s32 	%p4, %r51, %r30;
	mul.wide.s32 	%rd8, %r50, 4;
	add.s64 	%rd3, %rd2, %rd8;
	mov.f32 	%f100, 0f00000000;
	or.pred  	%p5, %p3, %p4;
	@%p5 bra 	$L__BB7_5;
	ld.global.f32 	%f100, [%rd3];
$L__BB7_5:
	setp.ge.s32 	%p6, %r2, %r31;
	setp.ge.s32 	%p7, %r53, %r30;
	mul.wide.s32 	%rd9, %r52, 4;
	add.s64 	%rd4, %rd1, %rd9;
	mov.f32 	%f101, 0f00000000;
	or.pred  	%p8, %p6, %p7;
	@%p8 bra 	$L__BB7_7;
	ld.global.f32 	%f101, [%rd4];
$L__BB7_7:
	st.shared.f32 	[%r9], %f100;
	st.shared.f32 	[%r10], %f101;
	bar.sync 	0;
	ld.shared.f32 	%f27, [%r8];
	ld.shared.f32 	%f28, [%r11];
	fma.rn.f32 	%f29, %f27, %f28, %f108;
	ld.shared.f32 	%f30, [%r8+4];
	ld.shared.f32 	%f31, [%r11+32];
	fma.rn.f32 	%f32, %f30, %f31, %f29;
	ld.shared.f32 	%f33, [%r8+8];
	ld.shared.f32 	%f34, [%r11+64];
	fma.rn.f32 	%f35, %f33, %f34, %f32;
	ld.shared.f32 	%f36, [%r8+12];
	ld.shared.f32 	%f37, [%r11+96];
	fma.rn.f32 	%f38, %f36, %f37, %f35;
	ld.shared.f32 	%f39, [%r8+16];
	ld.shared.f32 	%f40, [%r11+128];
	fma.rn.f32 	%f41, %f39, %f40, %f38;
	ld.shared.f32 	%f42, [%r8+20];
	ld.shared.f32 	%f43, [%r11+160];
	fma.rn.f32 	%f44, %f42, %f43, %f41;
	ld.shared.f32 	%f45, [%r8+24];
	ld.shared.f32 	%f46, [%r11+192];
	fma.rn.f32 	%f47, %f45, %f46, %f44;
	ld.shared.f32 	%f48, [%r8+28];
	ld.shared.f32 	%f49, [%r11+224];
	fma.rn.f32 	%f6, %f48, %f49, %f47;
	bar.sync 	0;
	add.s32 	%r43, %r51, 8;
	setp.ge.s32 	%p10, %r43, %r30;
	mov.f32 	%f102, 0f00000000;
	or.pred  	%p11, %p3, %p10;
	@%p11 bra 	$L__BB7_9;
	ld.global.f32 	%f102, [%rd3+32];
$L__BB7_9:
	add.s32 	%r44, %r53, 8;
	setp.ge.s32 	%p13, %r44, %r30;
	mov.f32 	%f103, 0f00000000;
	or.pred  	%p14, %p6, %p13;
	@%p14 bra 	$L__BB7_11;
	ld.global.f32 	%f103, [%rd4+32];
$L__BB7_11:
	st.shared.f32 	[%r9], %f102;
	st.shared.f32 	[%r10], %f103;
	bar.sync 	0;
	ld.shared.f32 	%f51, [%r8];
	ld.shared.f32 	%f52, [%r11];
	fma.rn.f32 	%f53, %f51, %f52, %f6;
	ld.shared.f32 	%f54, [%r8+4];
	ld.shared.f32 	%f55, [%r11+32];
	fma.rn.f32 	%f56, %f54, %f55, %f53;
	ld.shared.f32 	%f57, [%r8+8];
	ld.shared.f32 	%f58, [%r11+64];
	fma.rn.f32 	%f59, %f57, %f58, %f56;
	ld.shared.f32 	%f60, [%r8+12];
	ld.shared.f32 	%f61, [%r11+96];
	fma.rn.f32 	%f62, %f60, %f61, %f59;
	ld.shared.f32 	%f63, [%r8+16];
	ld.shared.f32 	%f64, [%r11+128];
	fma.rn.f32 	%f65, %f63, %f64, %f62;
	ld.shared.f32 	%f66, [%r8+20];
	ld.shared.f32 	%f67, [%r11+160];
	fma.rn.f32 	%f68, %f66, %f67, %f65;
	ld.shared.f32 	%f69, [%r8+24];
	ld.shared.f32 	%f70, [%r11+192];
	fma.rn.f32 	%f71, %f69, %f70, %f68;
	ld.shared.f32 	%f72, [%r8+28];
	ld.shared.f32 	%f73, [%r11+224];
	fma.rn.f32 	%f108, %f72, %f73, %f71;
	bar.sync 	0;
	add.s32 	%r54, %r54, 2;
	add.s32 	%r53, %r53, 16;
	add.s32 	%r52, %r52, 16;
	add.s32 	%r51, %r51, 16;
	add.s32 	%r50, %r50, 16;
	setp.ne.s32 	%p15, %r54, 0;
	@%p15 bra 	$L__BB7_3;
	and.b32  	%r55, %r5, 2147483632;
$L__BB7_13:
	and.b32  	%r45, %r5, 8;
	setp.eq.s32 	%p16, %r45, 0;
	@%p16 bra 	$L__BB7_19;
	setp.ge.s32 	%p17, %r4, %r29;
	add.s32 	%r46, %r55, %r1;
	add.s32 	%r27, %r46, %r6;
	add.s32 	%r28, %r55, %r3;
	setp.ge.s32 	%p18, %r46, %r30;
	mov.f32 	%f106, 0f00000000;
	or.pred  	%p19, %p17, %p18;
	@%p19 bra 	$L__BB7_16;
	mul.wide.s32 	%rd10, %r27, 4;
	add.s64 	%rd11, %rd2, %rd10;
	ld.global.f32 	%f106, [%rd11];
$L__BB7_16:
	setp.ge.s32 	%p20, %r2, %r31;
	setp.ge.s32 	%p21, %r28, %r30;
	mov.f32 	%f107, 0f00000000;
	or.pred  	%p22, %p20, %p21;
	@%p22 bra 	$L__BB7_18;
	add.s32 	%r48, %r28, %r7;
	mul.wide.s32 	%rd12, %r48, 4;
	add.s64 	%rd13, %rd1, %rd12;
	ld.global.f32 	%f107, [%rd13];
$L__BB7_18:
	st.shared.f32 	[%r9], %f106;
	st.shared.f32 	[%r10], %f107;
	bar.sync 	0;
	ld.shared.f32 	%f76, [%r8];
	ld.shared.f32 	%f77, [%r11];
	fma.rn.f32 	%f78, %f76, %f77, %f108;
	ld.shared.f32 	%f79, [%r8+4];
	ld.shared.f32 	%f80, [%r11+32];
	fma.rn.f32 	%f81, %f79, %f80, %f78;
	ld.shared.f32 	%f82, [%r8+8];
	ld.shared.f32 	%f83, [%r11+64];
	fma.rn.f32 	%f84, %f82, %f83, %f81;
	ld.shared.f32 	%f85, [%r8+12];
	ld.shared.f32 	%f86, [%r11+96];
	fma.rn.f32 	%f87, %f85, %f86, %f84;
	ld.shared.f32 	%f88, [%r8+16];
	ld.shared.f32 	%f89, [%r11+128];
	fma.rn.f32 	%f90, %f88, %f89, %f87;
	ld.shared.f32 	%f91, [%r8+20];
	ld.shared.f32 	%f92, [%r11+160];
	fma.rn.f32 	%f93, %f91, %f92, %f90;
	ld.shared.f32 	%f94, [%r8+24];
	ld.shared.f32 	%f95, [%r11+192];
	fma.rn.f32 	%f96, %f94, %f95, %f93;
	ld.shared.f32 	%f97, [%r8+28];
	ld.shared.f32 	%f98, [%r11+224];
	fma.rn.f32 	%f108, %f97, %f98, %f96;
	bar.sync 	0;
$L__BB7_19:
	setp.ge.s32 	%p23, %r2, %r31;
	setp.ge.s32 	%p24, %r4, %r29;
	or.pred  	%p25, %p23, %p24;
	@%p25 bra 	$L__BB7_21;
	ld.param.u64 	%rd17, [_Z25matrixMulBtrTilesKernelV1ILi8EEvPKfS1_Pfiii_param_2];
	mad.lo.s32 	%r49, %r31, %r4, %r2;
	cvta.to.global.u64 	%rd14, %rd17;
	mul.wide.s32 	%rd15, %r49, 4;
	add.s64 	%rd16, %rd14, %rd15;
	st.global.f32 	[%rd16], %f108;
$L__BB7_21:
	ret;

}
	// .globl	_Z25matrixMulBtrTilesKernelV1ILi16EEvPKfS1_Pfiii
.visible .entry _Z25matrixMulBtrTilesKernelV1ILi16EEvPKfS1_Pfiii(
	.param .u64 .ptr .align 1 _Z25matrixMulBtrTilesKernelV1ILi16EEvPKfS1_Pfiii_param_0,
	.param .u64 .ptr .align 1 _Z25matrixMulBtrTilesKernelV1ILi16EEvPKfS1_Pfiii_param_1,
	.param .u64 .ptr .align 1 _Z25matrixMulBtrTilesKernelV1ILi16EEvPKfS1_Pfiii_param_2,
	.param .u32 _Z25matrixMulBtrTilesKernelV1ILi16EEvPKfS1_Pfiii_param_3,
	.param .u32 _Z25matrixMulBtrTilesKernelV1ILi16EEvPKfS1_Pfiii_param_4,
	.param .u32 _Z25matrixMulBtrTilesKernelV1ILi16EEvPKfS1_Pfiii_param_5
)
{
	.reg .pred 	%p<26>;
	.reg .b32 	%r<56>;
	.reg .b32 	%f<181>;
	.reg .b64 	%rd<18>;
	// demoted variable
	.shared .align 4 .b8 _ZZ25matrixMulBtrTilesKernelV1ILi16EEvPKfS1_PfiiiE6Acache[1024];
	// demoted variable
	.shared .align 4 .b8 _ZZ25matrixMulBtrTilesKernelV1ILi16EEvPKfS1_PfiiiE6Bcache[1024];
	ld.param.u64 	%rd6, [_Z25matrixMulBtrTilesKernelV1ILi16EEvPKfS1_Pfiii_param_0];
	ld.param.u64 	%rd7, [_Z25matrixMulBtrTilesKernelV1ILi16EEvPKfS1_Pfiii_param_1];
	ld.param.u32 	%r29, [_Z25matrixMulBtrTilesKernelV1ILi16EEvPKfS1_Pfiii_param_3];
	ld.param.u32 	%r30, [_Z25matrixMulBtrTilesKernelV1ILi16EEvPKfS1_Pfiii_param_4];
	ld.param.u32 	%r31, [_Z25matrixMulBtrTilesKernelV1ILi16EEvPKfS1_Pfiii_param_5];
	cvta.to.global.u64 	%rd1, %rd7;
	cvta.to.global.u64 	%rd2, %rd6;
	mov.u32 	%r32, %ntid.x;
	mov.u32 	%r33, %ctaid.x;
	mov.u32 	%r1, %tid.x;
	mad.lo.s32 	%r2, %r32, %r33, %r1;
	mov.u32 	%r34, %ntid.y;
	mov.u32 	%r35, %ctaid.y;
	mov.u32 	%r3, %tid.y;
	mad.lo.s32 	%r4, %r34, %r35, %r3;
	setp.lt.s32 	%p1, %r30, 1;
	mov.f32 	%f180, 0f00000000;
	@%p1 bra 	$L__BB8_19;
	add.s32 	%r5, %r30, 15;
	mul.lo.s32 	%r6, %r30, %r4;
	mul.lo.s32 	%r7, %r30, %r2;
	shl.b32 	%r37, %r3, 6;
	mov.u32 	%r38, _ZZ25matrixMulBtrTilesKernelV1ILi16EEvPKfS1_PfiiiE6Acache;
	add.s32 	%r8, %r38, %r37;
	shl.b32 	%r39, %r1, 2;
	add.s32 	%r9, %r8, %r39;
	mov.u32 	%r40, _ZZ25matrixMulBtrTilesKernelV1ILi16EEvPKfS1_PfiiiE6Bcache;
	add.s32 	%r11, %r40, %r39;
	add.s32 	%r10, %r11, %r37;
	setp.lt.u32 	%p2, %r30, 17;
	mov.f32 	%f180, 0f00000000;
	mov.b32 	%r55, 0;
	@%p2 bra 	$L__BB8_13;
	shr.u32 	%r41, %r5, 4;
	and.b32  	%r42, %r41, 134217726;
	neg.s32 	%r54, %r42;
	add.s32 	%r52, %r3, %r7;
	add.s32 	%r50, %r1, %r6;
	mov.f32 	%f180, 0f00000000;
	mov.u32 	%r51, %r1;
	mov.u32 	%r53, %r3;
$L__BB8_3:
	setp.ge.s32 	%p3, %r4, %r29;
	setp.ge.s32 	%p4, %r51, %r30;
	mul.wide.s32 	%rd8, %r50, 4;
	add.s64 	%rd3, %rd2, %rd8;
	mov.f32 	%f172, 0f00000000;
	or.pred  	%p5, %p3, %p4;
	@%p5 bra 	$L__BB8_5;
	ld.global.f32 	%f172, [%rd3];
$L__BB8_5:
	setp.ge.s32 	%p6, %r2, %r31;
	setp.ge.s32 	%p7, %r53, %r30;
	mul.wide.s32 	%rd9, %r52, 4;
	add.s64 	%rd4, %rd1, %rd9;
	mov.f32 	%f173, 0f00000000;
	or.pred  	%p8, %p6, %p7;
	@%p8 bra 	$L__BB8_7;
	ld.global.f32 	%f173, [%rd4];
$L__BB8_7:
	st.shared.f32 	[%r9], %f172;
	st.shared.f32 	[%r10], %f173;
	bar.sync 	0;
	ld.shared.f32 	%f27, [%r8];
	ld.shared.f32 	%f28, [%r11];
	fma.rn.f32 	%f29, %f27, %f28, %f180;
	ld.shared.f32 	%f30, [%r8+4];
	ld.shared.f32 	%f31, [%r11+64];
	fma.rn.f32 	%f32, %f30, %f31, %f29;
	ld.shared.f32 	%f33, [%r8+8];
	ld.shared.f32 	%f34, [%r11+128];
	fma.rn.f32 	%f35, %f33, %f34, %f32;
	ld.shared.f32 	%f36, [%r8+12];
	ld.shared.f32 	%f37, [%r11+192];
	fma.rn.f32 	%f38, %f36, %f37, %f35;
	ld.shared.f32 	%f39, [%r8+16];
	ld.shared.f32 	%f40, [%r11+256];
	fma.rn.f32 	%f41, %f39, %f40, %f38;
	ld.shared.f32 	%f42, [%r8+20];
	ld.shared.f32 	%f43, [%r11+320];
	fma.rn.f32 	%f44, %f42, %f43, %f41;
	ld.shared.f32 	%f45, [%r8+24];
	ld.shared.f32 	%f46, [%r11+384];
	fma.rn.f32 	%f47, %f45, %f46, %f44;
	ld.shared.f32 	%f48, [%r8+28];
	ld.shared.f32 	%f49, [%r11+448];
	fma.rn.f32 	%f50, %f48, %f49, %f47;
	ld.shared.f32 	%f51, [%r8+32];
	ld.shared.f32 	%f52, [%r11+512];
	fma.rn.f32 	%f53, %f51, %f52, %f50;
	ld.shared.f32 	%f54, [%r8+36];
	ld.shared.f32 	%f55, [%r11+576];
	fma.rn.f32 	%f56, %f54, %f55, %f53;
	ld.shared.f32 	%f57, [%r8+40];
	ld.shared.f32 	%f58, [%r11+640];
	fma.rn.f32 	%f59, %f57, %f58, %f56;
	ld.shared.f32 	%f60, [%r8+44];
	ld.shared.f32 	%f61, [%r11+704];
	fma.rn.f32 	%f62, %f60, %f61, %f59;
	ld.shared.f32 	%f63, [%r8+48];
	ld.shared.f32 	%f64, [%r11+768];
	fma.rn.f32 	%f65, %f63, %f64, %f62;
	ld.shared.f32 	%f66, [%r8+52];
	ld.shared.f32 	%f67, [%r11+832];
	fma.rn.f32 	%f68, %f66, %f67, %f65;
	ld.shared.f32 	%f69, [%r8+56];
	ld.shared.f32 	%f70, [%r11+896];
	fma.rn.f32 	%f71, %f69, %f70, %f68;
	ld.shared.f32 	%f72, [%r8+60];
	ld.shared.f32 	%f73, [%r11+960];
	fma.rn.f32 	%f6, %f72, %f73, %f71;
	bar.sync 	0;
	add.s32 	%r43, %r51, 16;
	setp.ge.s32 	%p10, %r43, %r30;
	mov.f32 	%f174, 0f00000000;
	or.pred  	%p11, %p3, %p10;
	@%p11 bra 	$L__BB8_9;
	ld.global.f32 	%f174, [%rd3+64];
$L__BB8_9:
	add.s32 	%r44, %r53, 16;
	setp.ge.s32 	%p13, %r44, %r30;
	mov.f32 	%f175, 0f00000000;
	or.pred  	%p14, %p6, %p13;
	@%p14 bra 	$L__BB8_11;
	ld.global.f32 	%f175, [%rd4+64];
$L__BB8_11:
	st.shared.f32 	[%r9], %f174;
	st.shared.f32 	[%r10], %f175;
	bar.sync 	0;
	ld.shared.f32 	%f75, [%r8];
	ld.shared.f32 	%f76, [%r11];
	fma.rn.f32 	%f77, %f75, %f76, %f6;
	ld.shared.f32 	%f78, [%r8+4];
	ld.shared.f32 	%f79, [%r11+64];
	fma.rn.f32 	%f80, %f78, %f79, %f77;
	ld.shared.f32 	%f81, [%r8+8];
	ld.shared.f32 	%f82, [%r11+128];
	fma.rn.f32 	%f83, %f81, %f82, %f80;
	ld.shared.f32 	%f84, [%r8+12];
	ld.shared.f32 	%f85, [%r11+192];
	fma.rn.f32 	%f86, %f84, %f85, %f83;
	ld.shared.f32 	%f87, [%r8+16];
	ld.shared.f32 	%f88, [%r11+256];
	fma.rn.f32 	%f89, %f87, %f88, %f86;
	ld.shared.f32 	%f90, [%r8+20];
	ld.shared.f32 	%f91, [%r11+320];
	fma.rn.f32 	%f92, %f90, %f91, %f89;
	ld.shared.f32 	%f93, [%r8+24];
	ld.shared.f32 	%f94, [%r11+384];
	fma.rn.f32 	%f95, %f93, %f94, %f92;
	ld.shared.f32 	%f96, [%r8+28];
	ld.shared.f32 	%f97, [%r11+448];
	fma.rn.f32 	%f98, %f96, %f97, %f95;
	ld.shared.f32 	%f99, [%r8+32];
	ld.shared.f32 	%f100, [%r11+512];
	fma.rn.f32 	%f101, %f99, %f100, %f98;
	ld.shared.f32 	%f102, [%r8+36];
	ld.shared.f32 	%f103, [%r11+576];
	fma.rn.f32 	%f104, %f102, %f103, %f101;
	ld.shared.f32 	%f105, [%r8+40];
	ld.shared.f32 	%f106, [%r11+640];
	fma.rn.f32 	%f107, %f105, %f106, %f104;
	ld.shared.f32 	%f108, [%r8+44];
	ld.shared.f32 	%f109, [%r11+704];
	fma.rn.f32 	%f110, %f108, %f109, %f107;
	ld.shared.f32 	%f111, [%r8+48];
	ld.shared.f32 	%f112, [%r11+768];
	fma.rn.f32 	%f113, %f111, %f112, %f110;
	ld.shared.f32 	%f114, [%r8+52];
	ld.shared.f32 	%f115, [%r11+832];
	fma.rn.f32 	%f116, %f114, %f115, %f113;
	ld.shared.f32 	%f117, [%r8+56];
	ld.shared.f32 	%f118, [%r11+896];
	fma.rn.f32 	%f119, %f117, %f118, %f116;
	ld.shared.f32 	%f120, [%r8+60];
	ld.shared.f32 	%f121, [%r11+960];
	fma.rn.f32 	%f180, %f120, %f121, %f119;
	bar.sync 	0;
	add.s32 	%r54, %r54, 2;
	add.s32 	%r53, %r53, 32;
	add.s32 	%r52, %r52, 32;
	add.s32 	%r51, %r51, 32;
	add.s32 	%r50, %r50, 32;
	setp.ne.s32 	%p15, %r54, 0;
	@%p15 bra 	$L__BB8_3;
	and.b32  	%r55, %r5, 2147483616;
$L__BB8_13:
	and.b32  	%r45, %r5, 16;
	setp.eq.s32 	%p16, %r45, 0;
	@%p16 bra 	$L__BB8_19;
	setp.ge.s32 	%p17, %r4, %r29;
	add.s32 	%r46, %r55, %r1;
	add.s32 	%r27, %r46, %r6;
	add.s32 	%r28, %r55, %r3;
	setp.ge.s32 	%p18, %r46, %r30;
	mov.f32 	%f178, 0f00000000;
	or.pred  	%p19, %p17, %p18;
	@%p19 bra 	$L__BB8_16;
	mul.wide.s32 	%rd10, %r27, 4;
	add.s64 	%rd11, %rd2, %rd10;
	ld.global.f32 	%f178, [%rd11];
$L__BB8_16:
	setp.ge.s32 	%p20, %r2, %r31;
	setp.ge.s32 	%p21, %r28, %r30;
	mov.f32 	%f179, 0f00000000;
	or.pred  	%p22, %p20, %p21;
	@%p22 bra 	$L__BB8_18;
	add.s32 	%r48, %r28, %r7;
	mul.wide.s32 	%rd12, %r48, 4;
	add.s64 	%rd13, %rd1, %rd12;
	ld.global.f32 	%f179, [%rd13];
$L__BB8_18:
	st.shared.f32 	[%r9], %f178;
	st.shared.f32 	[%r10], %f179;
	bar.sync 	0;
	ld.shared.f32 	%f124, [%r8];
	ld.shared.f32 	%f125, [%r11];
	fma.rn.f32 	%f126, %f124, %f125, %f180;
	ld.shared.f32 	%f127, [%r8+4];
	ld.shared.f32 	%f128, [%r11+64];
	fma.rn.f32 	%f129, %f127, %f128, %f126;
	ld.shared.f32 	%f130, [%r8+8];
	ld.shared.f32 	%f131, [%r11+128];
	fma.rn.f32 	%f132, %f130, %f131, %f129;
	ld.shared.f32 	%f133, [%r8+12];
	ld.shared.f32 	%f134, [%r11+192];
	fma.rn.f32 	%f135, %f133, %f134, %f132;
	ld.shared.f32 	%f136, [%r8+16];
	ld.shared.f32 	%f137, [%r11+256];
	fma.rn.f32 	%f138, %f136, %f137, %f135;
	ld.shared.f32 	%f139, [%r8+20];
	ld.shared.f32 	%f140, [%r11+320];
	fma.rn.f32 	%f141, %f139, %f140, %f138;
	ld.shared.f32 	%f142, [%r8+24];
	ld.shared.f32 	%f143, [%r11+384];
	fma.rn.f32 	%f144, %f142, %f143, %f141;
	ld.shared.f32 	%f145, [%r8+28];
	ld.shared.f32 	%f146, [%r11+448];
	fma.rn.f32 	%f147, %f145, %f146, %f144;
	ld.shared.f32 	%f148, [%r8+32];
	ld.shared.f32 	%f149, [%r11+512];
	fma.rn.f32 	%f150, %f148, %f149, %f147;
	ld.shared.f32 	%f151, [%r8+36];
	ld.shared.f32 	%f152, [%r11+576];
	fma.rn.f32 	%f153, %f151, %f152, %f150;
	ld.shared.f32 	%f154, [%r8+40];
	ld.shared.f32 	%f155, [%r11+640];
	fma.rn.f32 	%f156, %f154, %f155, %f153;
	ld.shared.f32 	%f157, [%r8+44];
	ld.shared.f32 	%f158, [%r11+704];
	fma.rn.f32 	%f159, %f157, %f158, %f156;
	ld.shared.f32 	%f160, [%r8+48];
	ld.shared.f32 	%f161, [%r11+768];
	fma.rn.f32 	%f162, %f160, %f161, %f159;
	ld.shared.f32 	%f163, [%r8+52];
	ld.shared.f32 	%f164, [%r11+832];
	fma.rn.f32 	%f165, %f163, %f164, %f162;
	ld.shared.f32 	%f166, [%r8+56];
	ld.shared.f32 	%f167, [%r11+896];
	fma.rn.f32 	%f168, %f166, %f167, %f165;
	ld.shared.f32 	%f169, [%r8+60];
	ld.shared.f32 	%f170, [%r11+960];
	fma.rn.f32 	%f180, %f169, %f170, %f168;
	bar.sync 	0;
$L__BB8_19:
	setp.ge.s32 	%p23, %r2, %r31;
	setp.ge.s32 	%p24, %r4, %r29;
	or.pred  	%p25, %p23, %p24;
	@%p25 bra 	$L__BB8_21;
	ld.param.u64 	%rd17, [_Z25matrixMulBtrTilesKernelV1ILi16EEvPKfS1_Pfiii_param_2];
	mad.lo.s32 	%r49, %r31, %r4, %r2;
	cvta.to.global.u64 	%rd14, %rd17;
	mul.wide.s32 	%rd15, %r49, 4;
	add.s64 	%rd16, %rd14, %rd15;
	st.global.f32 	[%rd16], %f180;
$L__BB8_21:
	ret;

}
	// .globl	_Z25matrixMulBtrTilesKernelV1ILi20EEvPKfS1_Pfiii
.visible .entry _Z25matrixMulBtrTilesKernelV1ILi20EEvPKfS1_Pfiii(
	.param .u64 .ptr .align 1 _Z25matrixMulBtrTilesKernelV1ILi20EEvPKfS1_Pfiii_param_0,
	.param .u64 .ptr .align 1 _Z25matrixMulBtrTilesKernelV1ILi20EEvPKfS1_Pfiii_param_1,
	.param .u64 .ptr .align 1 _Z25matrixMulBtrTilesKernelV1ILi20EEvPKfS1_Pfiii_param_2,
	.param .u32 _Z25matrixMulBtrTilesKernelV1ILi20EEvPKfS1_Pfiii_param_3,
	.param .u32 _Z25matrixMulBtrTilesKernelV1ILi20EEvPKfS1_Pfiii_param_4,
	.param .u32 _Z25matrixMulBtrTilesKernelV1ILi20EEvPKfS1_Pfiii_param_5
)
{
	.reg .pred 	%p<12>;
	.reg .b32 	%r<42>;
	.reg .b32 	%f<75>;
	.reg .b64 	%rd<13>;
	// demoted variable
	.shared .align 4 .b8 _ZZ25matrixMulBtrTilesKernelV1ILi20EEvPKfS1_PfiiiE6Acache[1600];
	// demoted variable
	.shared .align 4 .b8 _ZZ25matrixMulBtrTilesKernelV1ILi20EEvPKfS1_PfiiiE6Bcache[1600];
	ld.param.u64 	%rd5, [_Z25matrixMulBtrTilesKernelV1ILi20EEvPKfS1_Pfiii_param_0];
	ld.param.u64 	%rd6, [_Z25matrixMulBtrTilesKernelV1ILi20EEvPKfS1_Pfiii_param_1];
	ld.param.u64 	%rd7, [_Z25matrixMulBtrTilesKernelV1ILi20EEvPKfS1_Pfiii_param_2];
	ld.param.u32 	%r22, [_Z25matrixMulBtrTilesKernelV1ILi20EEvPKfS1_Pfiii_param_3];
	ld.param.u32 	%r23, [_Z25matrixMulBtrTilesKernelV1ILi20EEvPKfS1_Pfiii_param_4];
	ld.param.u32 	%r24, [_Z25matrixMulBtrTilesKernelV1ILi20EEvPKfS1_Pfiii_param_5];
	mov.u32 	%r25, %ntid.x;
	mov.u32 	%r26, %ctaid.x;
	mov.u32 	%r37, %tid.x;
	mad.lo.s32 	%r2, %r25, %r26, %r37;
	mov.u32 	%r27, %ntid.y;
	mov.u32 	%r28, %ctaid.y;
	mov.u32 	%r39, %tid.y;
	mad.lo.s32 	%r4, %r27, %r28, %r39;
	setp.lt.s32 	%p1, %r23, 1;
	mov.f32 	%f74, 0f00000000;
	@%p1 bra 	$L__BB9_7;
	add.s32 	%r29, %r23, 19;
	mul.hi.u32 	%r30, %r29, -858993459;
	shr.u32 	%r31, %r30, 4;
	mul.lo.s32 	%r32, %r39, 80;
	mov.u32 	%r33, _ZZ25matrixMulBtrTilesKernelV1ILi20EEvPKfS1_PfiiiE6Acache;
	add.s32 	%r5, %r33, %r32;
	shl.b32 	%r34, %r37, 2;
	add.s32 	%r6, %r5, %r34;
	mov.u32 	%r35, _ZZ25matrixMulBtrTilesKernelV1ILi20EEvPKfS1_PfiiiE6Bcache;
	add.s32 	%r8, %r35, %r34;
	add.s32 	%r7, %r8, %r32;
	neg.s32 	%r41, %r31;
	mad.lo.s32 	%r40, %r23, %r2, %r39;
	mad.lo.s32 	%r38, %r23, %r4, %r37;
	cvta.to.global.u64 	%rd1, %rd5;
	cvta.to.global.u64 	%rd2, %rd6;
	mov.f32 	%f74, 0f00000000;
$L__BB9_2:
	setp.ge.s32 	%p2, %r4, %r22;
	mul.wide.s32 	%rd8, %r40, 4;
	add.s64 	%rd3, %rd2, %rd8;
	mul.wide.s32 	%rd9, %r38, 4;
	add.s64 	%rd4, %rd1, %rd9;
	setp.ge.s32 	%p3, %r37, %r23;
	mov.f32 	%f72, 0f00000000;
	or.pred  	%p4, %p2, %p3;
	@%p4 bra 	$L__BB9_4;
	ld.global.f32 	%f72, [%rd4];
$L__BB9_4:
	setp.ge.s32 	%p5, %r2, %r24;
	setp.ge.s32 	%p6, %r39, %r23;
	mov.f32 	%f73, 0f00000000;
	or.pred  	%p7, %p5, %p6;
	@%p7 bra 	$L__BB9_6;
	ld.global.f32 	%f73, [%rd3];
$L__BB9_6:
	st.shared.f32 	[%r6], %f72;
	st.shared.f32 	[%r7], %f73;
	bar.sync 	0;
	ld.shared.f32 	%f12, [%r5];
	ld.shared.f32 	%f13, [%r8];
	fma.rn.f32 	%f14, %f12, %f13, %f74;
	ld.shared.f32 	%f15, [%r5+4];
	ld.shared.f32 	%f16, [%r8+80];
	fma.rn.f32 	%f17, %f15, %f16, %f14;
	ld.shared.f32 	%f18, [%r5+8];
	ld.shared.f32 	%f19, [%r8+160];
	fma.rn.f32 	%f20, %f18, %f19, %f17;
	ld.shared.f32 	%f21, [%r5+12];
	ld.shared.f32 	%f22, [%r8+240];
	fma.rn.f32 	%f23, %f21, %f22, %f20;
	ld.shared.f32 	%f24, [%r5+16];
	ld.shared.f32 	%f25, [%r8+320];
	fma.rn.f32 	%f26, %f24, %f25, %f23;
	ld.shared.f32 	%f27, [%r5+20];
	ld.shared.f32 	%f28, [%r8+400];
	fma.rn.f32 	%f29, %f27, %f28, %f26;
	ld.shared.f32 	%f30, [%r5+24];
	ld.shared.f32 	%f31, [%r8+480];
	fma.rn.f32 	%f32, %f30, %f31, %f29;
	ld.shared.f32 	%f33, [%r5+28];
	ld.shared.f32 	%f34, [%r8+560];
	fma.rn.f32 	%f35, %f33, %f34, %f32;
	ld.shared.f32 	%f36, [%r5+32];
	ld.shared.f32 	%f37, [%r8+640];
	fma.rn.f32 	%f38, %f36, %f37, %f35;
	ld.shared.f32 	%f39, [%r5+36];
	ld.shared.f32 	%f40, [%r8+720];
	fma.rn.f32 	%f41, %f39, %f40, %f38;
	ld.shared.f32 	%f42, [%r5+40];
	ld.shared.f32 	%f43, [%r8+800];
	fma.rn.f32 	%f44, %f42, %f43, %f41;
	ld.shared.f32 	%f45, [%r5+44];
	ld.shared.f32 	%f46, [%r8+880];
	fma.rn.f32 	%f47, %f45, %f46, %f44;
	ld.shared.f32 	%f48, [%r5+48];
	ld.shared.f32 	%f49, [%r8+960];
	fma.rn.f32 	%f50, %f48, %f49, %f47;
	ld.shared.f32 	%f51, [%r5+52];
	ld.shared.f32 	%f52, [%r8+1040];
	fma.rn.f32 	%f53, %f51, %f52, %f50;
	ld.shared.f32 	%f54, [%r5+56];
	ld.shared.f32 	%f55, [%r8+1120];
	fma.rn.f32 	%f56, %f54, %f55, %f53;
	ld.shared.f32 	%f57, [%r5+60];
	ld.shared.f32 	%f58, [%r8+1200];
	fma.rn.f32 	%f59, %f57, %f58, %f56;
	ld.shared.f32 	%f60, [%r5+64];
	ld.shared.f32 	%f61, [%r8+1280];
	fma.rn.f32 	%f62, %f60, %f61, %f59;
	ld.shared.f32 	%f63, [%r5+68];
	ld.shared.f32 	%f64, [%r8+1360];
	fma.rn.f32 	%f65, %f63, %f64, %f62;
	ld.shared.f32 	%f66, [%r5+72];
	ld.shared.f32 	%f67, [%r8+1440];
	fma.rn.f32 	%f68, %f66, %f67, %f65;
	ld.shared.f32 	%f69, [%r5+76];
	ld.shared.f32 	%f70, [%r8+1520];
	fma.rn.f32 	%f74, %f69, %f70, %f68;
	bar.sync 	0;
	add.s32 	%r41, %r41, 1;
	setp.ne.s32 	%p8, %r41, 0;
	add.s32 	%r40, %r40, 20;
	add.s32 	%r39, %r39, 20;
	add.s32 	%r38, %r38, 20;
	add.s32 	%r37, %r37, 20;
	@%p8 bra 	$L__BB9_2;
$L__BB9_7:
	setp.ge.s32 	%p9, %r2, %r24;
	setp.ge.s32 	%p10, %r4, %r22;
	or.pred  	%p11, %p9, %p10;
	@%p11 bra 	$L__BB9_9;
	mad.lo.s32 	%r36, %r24, %r4, %r2;
	cvta.to.global.u64 	%rd10, %rd7;
	mul.wide.s32 	%rd11, %r36, 4;
	add.s64 	%rd12, %rd10, %rd11;
	st.global.f32 	[%rd12], %f74;
$L__BB9_9:
	ret;

}
	// .globl	_Z25matrixMulBtrTilesKernelV1ILi24EEvPKfS1_Pfiii
.visible .entry _Z25matrixMulBtrTilesKernelV1ILi24EEvPKfS1_Pfiii(
	.param .u64 .ptr .align 1 _Z25matrixMulBtrTilesKernelV1ILi24EEvPKfS1_Pfiii_param_0,
	.param .u64 .ptr .align 1 _Z25matrixMulBtrTilesKernelV1ILi24EEvPKfS1_Pfiii_param_1,
	.param .u64 .ptr .align 1 _Z25matrixMulBtrTilesKernelV1ILi24EEvPKfS1_Pfiii_param_2,
	.param .u32 _Z25matrixMulBtrTilesKernelV1ILi24EEvPKfS1_Pfiii_param_3,
	.param .u32 _Z25matrixMulBtrTilesKernelV1ILi24EEvPKfS1_Pfiii_param_4,
	.param .u32 _Z25matrixMulBtrTilesKernelV1ILi24EEvPKfS1_Pfiii_param_5
)
{
	.reg .pred 	%p<12>;
	.reg .b32 	%r<42>;
	.reg .b32 	%f<87>;
	.reg .b64 	%rd<13>;
	// demoted variable
	.shared .align 4 .b8 _ZZ25matrixMulBtrTilesKernelV1ILi24EEvPKfS1_PfiiiE6Acache[2304];
	// demoted variable
	.shared .align 4 .b8 _ZZ25matrixMulBtrTilesKernelV1ILi24EEvPKfS1_PfiiiE6Bcache[2304];
	ld.param.u64 	%rd5, [_Z25matrixMulBtrTilesKernelV1ILi24EEvPKfS1_Pfiii_param_0];
	ld.param.u64 	%rd6, [_Z25matrixMulBtrTilesKernelV1ILi24EEvPKfS1_Pfiii_param_1];
	ld.param.u64 	%rd7, [_Z25matrixMulBtrTilesKernelV1ILi24EEvPKfS1_Pfiii_param_2];
	ld.param.u32 	%r22, [_Z25matrixMulBtrTilesKernelV1ILi24EEvPKfS1_Pfiii_param_3];
	ld.param.u32 	%r23, [_Z25matrixMulBtrTilesKernelV1ILi24EEvPKfS1_Pfiii_param_4];
	ld.param.u32 	%r24, [_Z25matrixMulBtrTilesKernelV1ILi24EEvPKfS1_Pfiii_param_5];
	mov.u32 	%r25, %ntid.x;
	mov.u32 	%r26, %ctaid.x;
	mov.u32 	%r37, %tid.x;
	mad.lo.s32 	%r2, %r25, %r26, %r37;
	mov.u32 	%r27, %ntid.y;
	mov.u32 	%r28, %ctaid.y;
	mov.u32 	%r39, %tid.y;
	mad.lo.s32 	%r4, %r27, %r28, %r39;
	setp.lt.s32 	%p1, %r23, 1;
	mov.f32 	%f86, 0f00000000;
	@%p1 bra 	$L__BB10_7;
	add.s32 	%r29, %r23, 23;
	mul.hi.u32 	%r30, %r29, -1431655765;
	shr.u32 	%r31, %r30, 4;
	mul.lo.s32 	%r32, %r39, 96;
	mov.u32 	%r33, _ZZ25matrixMulBtrTilesKernelV1ILi24EEvPKfS1_PfiiiE6Acache;
	add.s32 	%r5, %r33, %r32;
	shl.b32 	%r34, %r37, 2;
	add.s32 	%r6, %r5, %r34;
	mov.u32 	%r35, _ZZ25matrixMulBtrTilesKernelV1ILi24EEvPKfS1_PfiiiE6Bcache;
	add.s32 	%r8, %r35, %r34;
	add.s32 	%r7, %r8, %r32;
	neg.s32 	%r41, %r31;
	mad.lo.s32 	%r40, %r23, %r2, %r39;
	mad.lo.s32 	%r38, %r23, %r4, %r37;
	cvta.to.global.u64 	%rd1, %rd5;
	cvta.to.global.u64 	%rd2, %rd6;
	mov.f32 	%f86, 0f00000000;
$L__BB10_2:
	setp.ge.s32 	%p2, %r4, %r22;
	mul.wide.s32 	%rd8, %r40, 4;
	add.s64 	%rd3, %rd2, %rd8;
	mul.wide.s32 	%rd9, %r38, 4;
	add.s64 	%rd4, %rd1, %rd9;
	setp.ge.s32 	%p3, %r37, %r23;
	mov.f32 	%f84, 0f00000000;
	or.pred  	%p4, %p2, %p3;
	@%p4 bra 	$L__BB10_4;
	ld.global.f32 	%f84, [%rd4];
$L__BB10_4:
	setp.ge.s32 	%p5, %r2, %r24;
	setp.ge.s32 	%p6, %r39, %r23;
	mov.f32 	%f85, 0f00000000;
	or.pred  	%p7, %p5, %p6;
	@%p7 bra 	$L__BB10_6;
	ld.global.f32 	%f85, [%rd3];
$L__BB10_6:
	st.shared.f32 	[%r6], %f84;
	st.shared.f32 	[%r7], %f85;
	bar.sync 	0;
	ld.shared.f32 	%f12, [%r5];
	ld.shared.f32 	%f13, [%r8];
	fma.rn.f32 	%f14, %f12, %f13, %f86;
	ld.shared.f32 	%f15, [%r5+4];
	ld.shared.f32 	%f16, [%r8+96];
	fma.rn.f32 	%f17, %f15, %f16, %f14;
	ld.shared.f32 	%f18, [%r5+8];
	ld.shared.f32 	%f19, [%r8+192];
	fma.rn.f32 	%f20, %f18, %f19, %f17;
	ld.shared.f32 	%f21, [%r5+12];
	ld.shared.f32 	%f22, [%r8+288];
	fma.rn.f32 	%f23, %f21, %f22, %f20;
	ld.shared.f32 	%f24, [%r5+16];
	ld.shared.f32 	%f25, [%r8+384];
	fma.rn.f32 	%f26, %f24, %f25, %f23;
	ld.shared.f32 	%f27, [%r5+20];
	ld.shared.f32 	%f28, [%r8+480];
	fma.rn.f32 	%f29, %f27, %f28, %f26;
	ld.shared.f32 	%f30, [%r5+24];
	ld.shared.f32 	%f31, [%r8+576];
	fma.rn.f32 	%f32, %f30, %f31, %f29;
	ld.shared.f32 	%f33, [%r5+28];
	ld.shared.f32 	%f34, [%r8+672];
	fma.rn.f32 	%f35, %f33, %f34, %f32;
	ld.shared.f32 	%f36, [%r5+32];
	ld.shared.f32 	%f37, [%r8+768];
	fma.rn.f32 	%f38, %f36, %f37, %f35;
	ld.shared.f32 	%f39, [%r5+36];
	ld.shared.f32 	%f40, [%r8+864];
	fma.rn.f32 	%f41, %f39, %f40, %f38;
	ld.shared.f32 	%f42, [%r5+40];
	ld.shared.f32 	%f43, [%r8+960];
	fma.rn.f32 	%f44, %f42, %f43, %f41;
	ld.shared.f32 	%f45, [%r5+44];
	ld.shared.f32 	%f46, [%r8+1056];
	fma.rn.f32 	%f47, %f45, %f46, %f44;
	ld.shared.f32 	%f48, [%r5+48];
	ld.shared.f32 	%f49, [%r8+1152];
	fma.rn.f32 	%f50, %f48, %f49, %f47;
	ld.shared.f32 	%f51, [%r5+52];
	ld.shared.f32 	%f52, [%r8+1248];
	fma.rn.f32 	%f53, %f51, %f52, %f50;
	ld.shared.f32 	%f54, [%r5+56];
	ld.shared.f32 	%f55, [%r8+1344];
	fma.rn.f32 	%f56, %f54, %f55, %f53;
	ld.shared.f32 	%f57, [%r5+60];
	ld.shared.f32 	%f58, [%r8+1440];
	fma.rn.f32 	%f59, %f57, %f58, %f56;
	ld.shared.f32 	%f60, [%r5+64];
	ld.shared.f32 	%f61, [%r8+1536];
	fma.rn.f32 	%f62, %f60, %f61, %f59;
	ld.shared.f32 	%f63, [%r5+68];
	ld.shared.f32 	%f64, [%r8+1632];
	fma.rn.f32 	%f65, %f63, %f64, %f62;
	ld.shared.f32 	%f66, [%r5+72];
	ld.shared.f32 	%f67, [%r8+1728];
	fma.rn.f32 	%f68, %f66, %f67, %f65;
	ld.shared.f32 	%f69, [%r5+76];
	ld.shared.f32 	%f70, [%r8+1824];
	fma.rn.f32 	%f71, %f69, %f70, %f68;
	ld.shared.f32 	%f72, [%r5+80];
	ld.shared.f32 	%f73, [%r8+1920];
	fma.rn.f32 	%f74, %f72, %f73, %f71;
	ld.shared.f32 	%f75, [%r5+84];
	ld.shared.f32 	%f76, [%r8+2016];
	fma.rn.f32 	%f77, %f75, %f76, %f74;
	ld.shared.f32 	%f78, [%r5+88];
	ld.shared.f32 	%f79, [%r8+2112];
	fma.rn.f32 	%f80, %f78, %f79, %f77;
	ld.shared.f32 	%f81, [%r5+92];
	ld.shared.f32 	%f82, [%r8+2208];
	fma.rn.f32 	%f86, %f81, %f82, %f80;
	bar.sync 	0;
	add.s32 	%r41, %r41, 1;
	setp.ne.s32 	%p8, %r41, 0;
	add.s32 	%r40, %r40, 24;
	add.s32 	%r39, %r39, 24;
	add.s32 	%r38, %r38, 24;
	add.s32 	%r37, %r37, 24;
	@%p8 bra 	$L__BB10_2;
$L__BB10_7:
	setp.ge.s32 	%p9, %r2, %r24;
	setp.ge.s32 	%p10, %r4, %r22;
	or.pred  	%p11, %p9, %p10;
	@%p11 bra 	$L__BB10_9;
	mad.lo.s32 	%r36, %r24, %r4, %r2;
	cvta.to.global.u64 	%rd10, %rd7;
	mul.wide.s32 	%rd11, %r36, 4;
	add.s64 	%rd12, %rd10, %rd11;
	st.global.f32 	[%rd12], %f86;
$L__BB10_9:
	ret;

}
	// .globl	_Z25matrixMulBtrTilesKernelV1ILi28EEvPKfS1_Pfiii
.visible .entry _Z25matrixMulBtrTilesKernelV1ILi28EEvPKfS1_Pfiii(
	.param .u64 .ptr .align 1 _Z25matrixMulBtrTilesKernelV1ILi28EEvPKfS1_Pfiii_param_0,
	.param .u64 .ptr .align 1 _Z25matrixMulBtrTilesKernelV1ILi28EEvPKfS1_Pfiii_param_1,
	.param .u64 .ptr .align 1 _Z25matrixMulBtrTilesKernelV1ILi28EEvPKfS1_Pfiii_param_2,
	.param .u32 _Z25matrixMulBtrTilesKernelV1ILi28EEvPKfS1_Pfiii_param_3,
	.param .u32 _Z25matrixMulBtrTilesKernelV1ILi28EEvPKfS1_Pfiii_param_4,
	.param .u32 _Z25matrixMulBtrTilesKernelV1ILi28EEvPKfS1_Pfiii_param_5
)
{
	.reg .pred 	%p<12>;
	.reg .b32 	%r<42>;
	.reg .b32 	%f<99>;
	.reg .b64 	%rd<13>;
	// demoted variable
	.shared .align 4 .b8 _ZZ25matrixMulBtrTilesKernelV1ILi28EEvPKfS1_PfiiiE6Acache[3136];
	// demoted variable
	.shared .align 4 .b8 _ZZ25matrixMulBtrTilesKernelV1ILi28EEvPKfS1_PfiiiE6Bcache[3136];
	ld.param.u64 	%rd5, [_Z25matrixMulBtrTilesKernelV1ILi28EEvPKfS1_Pfiii_param_0];
	ld.param.u64 	%rd6, [_Z25matrixMulBtrTilesKernelV1ILi28EEvPKfS1_Pfiii_param_1];
	ld.param.u64 	%rd7, [_Z25matrixMulBtrTilesKernelV1ILi28EEvPKfS1_Pfiii_param_2];
	ld.param.u32 	%r22, [_Z25matrixMulBtrTilesKernelV1ILi28EEvPKfS1_Pfiii_param_3];
	ld.param.u32 	%r23, [_Z25matrixMulBtrTilesKernelV1ILi28EEvPKfS1_Pfiii_param_4];
	ld.param.u32 	%r24, [_Z25matrixMulBtrTilesKernelV1ILi28EEvPKfS1_Pfiii_param_5];
	mov.u32 	%r25, %ntid.x;
	mov.u32 	%r26, %ctaid.x;
	mov.u32 	%r37, %tid.x;
	mad.lo.s32 	%r2, %r25, %r26, %r37;
	mov.u32 	%r27, %ntid.y;
	mov.u32 	%r28, %ctaid.y;
	mov.u32 	%r39, %tid.y;
	mad.lo.s32 	%r4, %r27, %r28, %r39;
	setp.lt.s32 	%p1, %r23, 1;
	mov.f32 	%f98, 0f00000000;
	@%p1 bra 	$L__BB11_7;
	add.s32 	%r29, %r23, 27;
	shr.u32 	%r30, %r29, 2;
	mul.hi.u32 	%r31, %r30, 613566757;
	mul.lo.s32 	%r32, %r39, 112;
	mov.u32 	%r33, _ZZ25matrixMulBtrTilesKernelV1ILi28EEvPKfS1_PfiiiE6Acache;
	add.s32 	%r5, %r33, %r32;
	shl.b32 	%r34, %r37, 2;
	add.s32 	%r6, %r5, %r34;
	mov.u32 	%r35, _ZZ25matrixMulBtrTilesKernelV1ILi28EEvPKfS1_PfiiiE6Bcache;
	add.s32 	%r8, %r35, %r34;
	add.s32 	%r7, %r8, %r32;
	neg.s32 	%r41, %r31;
	mad.lo.s32 	%r40, %r23, %r2, %r39;
	mad.lo.s32 	%r38, %r23, %r4, %r37;
	cvta.to.global.u64 	%rd1, %rd5;
	cvta.to.global.u64 	%rd2, %rd6;
	mov.f32 	%f98, 0f00000000;
$L__BB11_2:
	setp.ge.s32 	%p2, %r4, %r22;
	mul.wide.s32 	%rd8, %r40, 4;
	add.s64 	%rd3, %rd2, %rd8;
	mul.wide.s32 	%rd9, %r38, 4;
	add.s64 	%rd4, %rd1, %rd9;
	setp.ge.s32 	%p3, %r37, %r23;
	mov.f32 	%f96, 0f00000000;
	or.pred  	%p4, %p2, %p3;
	@%p4 bra 	$L__BB11_4;
	ld.global.f32 	%f96, [%rd4];
$L__BB11_4:
	setp.ge.s32 	%p5, %r2, %r24;
	setp.ge.s32 	%p6, %r39, %r23;
	mov.f32 	%f97, 0f00000000;
	or.pred  	%p7, %p5, %p6;
	@%p7 bra 	$L__BB11_6;
	ld.global.f32 	%f97, [%rd3];
$L__BB11_6:
	st.shared.f32 	[%r6], %f96;
	st.shared.f32 	[%r7], %f97;
	bar.sync 	0;
	ld.shared.f32 	%f12, [%r5];
	ld.shared.f32 	%f13, [%r8];
	fma.rn.f32 	%f14, %f12, %f13, %f98;
	ld.shared.f32 	%f15, [%r5+4];
	ld.shared.f32 	%f16, [%r8+112];
	fma.rn.f32 	%f17, %f15, %f16, %f14;
	ld.shared.f32 	%f18, [%r5+8];
	ld.shared.f32 	%f19, [%r8+224];
	fma.rn.f32 	%f20, %f18, %f19, %f17;
	ld.shared.f32 	%f21, [%r5+12];
	ld.shared.f32 	%f22, [%r8+336];
	fma.rn.f32 	%f23, %f21, %f22, %f20;
	ld.shared.f32 	%f24, [%r5+16];
	ld.shared.f32 	%f25, [%r8+448];
	fma.rn.f32 	%f26, %f24, %f25, %f23;
	ld.shared.f32 	%f27, [%r5+20];
	ld.shared.f32 	%f28, [%r8+560];
	fma.rn.f32 	%f29, %f27, %f28, %f26;
	ld.shared.f32 	%f30, [%r5+24];
	ld.shared.f32 	%f31, [%r8+672];
	fma.rn.f32 	%f32, %f30, %f31, %f29;
	ld.shared.f32 	%f33, [%r5+28];
	ld.shared.f32 	%f34, [%r8+784];
	fma.rn.f32 	%f35, %f33, %f34, %f32;
	ld.shared.f32 	%f36, [%r5+32];
	ld.shared.f32 	%f37, [%r8+896];
	fma.rn.f32 	%f38, %f36, %f37, %f35;
	ld.shared.f32 	%f39, [%r5+36];
	ld.shared.f32 	%f40, [%r8+1008];
	fma.rn.f32 	%f41, %f39, %f40, %f38;
	ld.shared.f32 	%f42, [%r5+40];
	ld.shared.f32 	%f43, [%r8+1120];
	fma.rn.f32 	%f44, %f42, %f43, %f41;
	ld.shared.f32 	%f45, [%r5+44];
	ld.shared.f32 	%f46, [%r8+1232];
	fma.rn.f32 	%f47, %f45, %f46, %f44;
	ld.shared.f32 	%f48, [%r5+48];
	ld.shared.f32 	%f49, [%r8+1344];
	fma.rn.f32 	%f50, %f48, %f49, %f47;
	ld.shared.f32 	%f51, [%r5+52];
	ld.shared.f32 	%f52, [%r8+1456];
	fma.rn.f32 	%f53, %f51, %f52, %f50;
	ld.shared.f32 	%f54, [%r5+56];
	ld.shared.f32 	%f55, [%r8+1568];
	fma.rn.f32 	%f56, %f54, %f55, %f53;
	ld.shared.f32 	%f57, [%r5+60];
	ld.shared.f32 	%f58, [%r8+1680];
	fma.rn.f32 	%f59, %f57, %f58, %f56;
	ld.shared.f32 	%f60, [%r5+64];
	ld.shared.f32 	%f61, [%r8+1792];
	fma.rn.f32 	%f62, %f60, %f61, %f59;
	ld.shared.f32 	%f63, [%r5+68];
	ld.shared.f32 	%f64, [%r8+1904];
	fma.rn.f32 	%f65, %f63, %f64, %f62;
	ld.shared.f32 	%f66, [%r5+72];
	ld.shared.f32 	%f67, [%r8+2016];
	fma.rn.f32 	%f68, %f66, %f67, %f65;
	ld.shared.f32 	%f69, [%r5+76];
	ld.shared.f32 	%f70, [%r8+2128];
	fma.rn.f32 	%f71, %f69, %f70, %f68;
	ld.shared.f32 	%f72, [%r5+80];
	ld.shared.f32 	%f73, [%r8+2240];
	fma.rn.f32 	%f74, %f72, %f73, %f71;
	ld.shared.f32 	%f75, [%r5+84];
	ld.shared.f32 	%f76, [%r8+2352];
	fma.rn.f32 	%f77, %f75, %f76, %f74;
	ld.shared.f32 	%f78, [%r5+88];
	ld.shared.f32 	%f79, [%r8+2464];
	fma.rn.f32 	%f80, %f78, %f79, %f77;
	ld.shared.f32 	%f81, [%r5+92];
	ld.shared.f32 	%f82, [%r8+2576];
	fma.rn.f32 	%f83, %f81, %f82, %f80;
	ld.shared.f32 	%f84, [%r5+96];
	ld.shared.f32 	%f85, [%r8+2688];
	fma.rn.f32 	%f86, %f84, %f85, %f83;
	ld.shared.f32 	%f87, [%r5+100];
	ld.shared.f32 	%f88, [%r8+2800];
	fma.rn.f32 	%f89, %f87, %f88, %f86;
	ld.shared.f32 	%f90, [%r5+104];
	ld.shared.f32 	%f91, [%r8+2912];
	fma.rn.f32 	%f92, %f90, %f91, %f89;
	ld.shared.f32 	%f93, [%r5+108];
	ld.shared.f32 	%f94, [%r8+3024];
	fma.rn.f32 	%f98, %f93, %f94, %f92;
	bar.sync 	0;
	add.s32 	%r41, %r41, 1;
	setp.ne.s32 	%p8, %r41, 0;
	add.s32 	%r40, %r40, 28;
	add.s32 	%r39, %r39, 28;
	add.s32 	%r38, %r38, 28;
	add.s32 	%r37, %r37, 28;
	@%p8 bra 	$L__BB11_2;
$L__BB11_7:
	setp.ge.s32 	%p9, %r2, %r24;
	setp.ge.s32 	%p10, %r4, %r22;
	or.pred  	%p11, %p9, %p10;
	@%p11 bra 	$L__BB11_9;
	mad.lo.s32 	%r36, %r24, %r4, %r2;
	cvta.to.global.u64 	%rd10, %rd7;
	mul.wide.s32 	%rd11, %r36, 4;
	add.s64 	%rd12, %rd10, %rd11;
	st.global.f32 	[%rd12], %f98;
$L__BB11_9:
	ret;

}
	// .globl	_Z25matrixMulBtrTilesKernelV1ILi32EEvPKfS1_Pfiii
.visible .entry _Z25matrixMulBtrTilesKernelV1ILi32EEvPKfS1_Pfiii(
	.param .u64 .ptr .align 1 _Z25matrixMulBtrTilesKernelV1ILi32EEvPKfS1_Pfiii_param_0,
	.param .u64 .ptr .align 1 _Z25matrixMulBtrTilesKernelV1ILi32EEvPKfS1_Pfiii_param_1,
	.param .u64 .ptr .align 1 _Z25matrixMulBtrTilesKernelV1ILi32EEvPKfS1_Pfiii_param_2,
	.param .u32 _Z25matrixMulBtrTilesKernelV1ILi32EEvPKfS1_Pfiii_param_3,
	.param .u32 _Z25matrixMulBtrTilesKernelV1ILi32EEvPKfS1_Pfiii_param_4,
	.param .u32 _Z25matrixMulBtrTilesKernelV1ILi32EEvPKfS1_Pfiii_param_5
)
{
	.reg .pred 	%p<12>;
	.reg .b32 	%r<41>;
	.reg .b32 	%f<111>;
	.reg .b64 	%rd<13>;
	// demoted variable
	.shared .align 4 .b8 _ZZ25matrixMulBtrTilesKernelV1ILi32EEvPKfS1_PfiiiE6Acache[4096];
	// demoted variable
	.shared .align 4 .b8 _ZZ25matrixMulBtrTilesKernelV1ILi32EEvPKfS1_PfiiiE6Bcache[4096];
	ld.param.u64 	%rd5, [_Z25matrixMulBtrTilesKernelV1ILi32EEvPKfS1_Pfiii_param_0];
	ld.param.u64 	%rd6, [_Z25matrixMulBtrTilesKernelV1ILi32EEvPKfS1_Pfiii_param_1];
	ld.param.u64 	%rd7, [_Z25matrixMulBtrTilesKernelV1ILi32EEvPKfS1_Pfiii_param_2];
	ld.param.u32 	%r22, [_Z25matrixMulBtrTilesKernelV1ILi32EEvPKfS1_Pfiii_param_3];
	ld.param.u32 	%r23, [_Z25matrixMulBtrTilesKernelV1ILi32EEvPKfS1_Pfiii_param_4];
	ld.param.u32 	%r24, [_Z25matrixMulBtrTilesKernelV1ILi32EEvPKfS1_Pfiii_param_5];
	mov.u32 	%r25, %ntid.x;
	mov.u32 	%r26, %ctaid.x;
	mov.u32 	%r36, %tid.x;
	mad.lo.s32 	%r2, %r25, %r26, %r36;
	mov.u32 	%r27, %ntid.y;
	mov.u32 	%r28, %ctaid.y;
	mov.u32 	%r38, %tid.y;
	mad.lo.s32 	%r4, %r27, %r28, %r38;
	setp.lt.s32 	%p1, %r23, 1;
	mov.f32 	%f110, 0f00000000;
	@%p1 bra 	$L__BB12_7;
	add.s32 	%r29, %r23, 31;
	shr.u32 	%r30, %r29, 5;
	shl.b32 	%r31, %r38, 7;
	mov.u32 	%r32, _ZZ25matrixMulBtrTilesKernelV1ILi32EEvPKfS1_PfiiiE6Acache;
	add.s32 	%r5, %r32, %r31;
	shl.b32 	%r33, %r36, 2;
	add.s32 	%r6, %r5, %r33;
	mov.u32 	%r34, _ZZ25matrixMulBtrTilesKernelV1ILi32EEvPKfS1_PfiiiE6Bcache;
	add.s32 	%r8, %r34, %r33;
	add.s32 	%r7, %r8, %r31;
	neg.s32 	%r40, %r30;
	mad.lo.s32 	%r39, %r23, %r2, %r38;
	mad.lo.s32 	%r37, %r23, %r4, %r36;
	cvta.to.global.u64 	%rd1, %rd5;
	cvta.to.global.u64 	%rd2, %rd6;
	mov.f32 	%f110, 0f00000000;
$L__BB12_2:
	setp.ge.s32 	%p2, %r4, %r22;
	mul.wide.s32 	%rd8, %r39, 4;
	add.s64 	%rd3, %rd2, %rd8;
	mul.wide.s32 	%rd9, %r37, 4;
	add.s64 	%rd4, %rd1, %rd9;
	setp.ge.s32 	%p3, %r36, %r23;
	mov.f32 	%f108, 0f00000000;
	or.pred  	%p4, %p2, %p3;
	@%p4 bra 	$L__BB12_4;
	ld.global.f32 	%f108, [%rd4];
$L__BB12_4:
	setp.ge.s32 	%p5, %r2, %r24;
	setp.ge.s32 	%p6, %r38, %r23;
	mov.f32 	%f109, 0f00000000;
	or.pred  	%p7, %p5, %p6;
	@%p7 bra 	$L__BB12_6;
	ld.global.f32 	%f109, [%rd3];
$L__BB12_6:
	st.shared.f32 	[%r6], %f108;
	st.shared.f32 	[%r7], %f109;
	bar.sync 	0;
	ld.shared.f32 	%f12, [%r5];
	ld.shared.f32 	%f13, [%r8];
	fma.rn.f32 	%f14, %f12, %f13, %f110;
	ld.shared.f32 	%f15, [%r5+4];
	ld.shared.f32 	%f16, [%r8+128];
	fma.rn.f32 	%f17, %f15, %f16, %f14;
	ld.shared.f32 	%f18, [%r5+8];
	ld.shared.f32 	%f19, [%r8+256];
	fma.rn.f32 	%f20, %f18, %f19, %f17;
	ld.shared.f32 	%f21, [%r5+12];
	ld.shared.f32 	%f22, [%r8+384];
	fma.rn.f32 	%f23, %f21, %f22, %f20;
	ld.shared.f32 	%f24, [%r5+16];
	ld.shared.f32 	%f25, [%r8+512];
	fma.rn.f32 	%f26, %f24, %f25, %f23;
	ld.shared.f32 	%f27, [%r5+20];
	ld.shared.f32 	%f28, [%r8+640];
	fma.rn.f32 	%f29, %f27, %f28, %f26;
	ld.shared.f32 	%f30, [%r5+24];
	ld.shared.f32 	%f31, [%r8+768];
	fma.rn.f32 	%f32, %f30, %f31, %f29;
	ld.shared.f32 	%f33, [%r5+28];
	ld.shared.f32 	%f34, [%r8+896];
	fma.rn.f32 	%f35, %f33, %f34, %f32;
	ld.shared.f32 	%f36, [%r5+32];
	ld.shared.f32 	%f37, [%r8+1024];
	fma.rn.f32 	%f38, %f36, %f37, %f35;
	ld.shared.f32 	%f39, [%r5+36];
	ld.shared.f32 	%f40, [%r8+1152];
	fma.rn.f32 	%f41, %f39, %f40, %f38;
	ld.shared.f32 	%f42, [%r5+40];
	ld.shared.f32 	%f43, [%r8+1280];
	fma.rn.f32 	%f44, %f42, %f43, %f41;
	ld.shared.f32 	%f45, [%r5+44];
	ld.shared.f32 	%f46, [%r8+1408];
	fma.rn.f32 	%f47, %f45, %f46, %f44;
	ld.shared.f32 	%f48, [%r5+48];
	ld.shared.f32 	%f49, [%r8+1536];
	fma.rn.f32 	%f50, %f48, %f49, %f47;
	ld.shared.f32 	%f51, [%r5+52];
	ld.shared.f32 	%f52, [%r8+1664];
	fma.rn.f32 	%f53, %f51, %f52, %f50;
	ld.shared.f32 	%f54, [%r5+56];
	ld.shared.f32 	%f55, [%r8+1792];
	fma.rn.f32 	%f56, %f54, %f55, %f53;
	ld.shared.f32 	%f57, [%r5+60];
	ld.shared.f32 	%f58, [%r8+1920];
	fma.rn.f32 	%f59, %f57, %f58, %f56;
	ld.shared.f32 	%f60, [%r5+64];
	ld.shared.f32 	%f61, [%r8+2048];
	fma.rn.f32 	%f62, %f60, %f61, %f59;
	ld.shared.f32 	%f63, [%r5+68];
	ld.shared.f32 	%f64, [%r8+2176];
	fma.rn.f32 	%f65, %f63, %f64, %f62;
	ld.shared.f32 	%f66, [%r5+72];
	ld.shared.f32 	%f67, [%r8+2304];
	fma.rn.f32 	%f68, %f66, %f67, %f65;
	ld.shared.f32 	%f69, [%r5+76];
	ld.shared.f32 	%f70, [%r8+2432];
	fma.rn.f32 	%f71, %f69, %f70, %f68;
	ld.shared.f32 	%f72, [%r5+80];
	ld.shared.f32 	%f73, [%r8+2560];
	fma.rn.f32 	%f74, %f72, %f73, %f71;
	ld.shared.f32 	%f75, [%r5+84];
	ld.shared.f32 	%f76, [%r8+2688];
	fma.rn.f32 	%f77, %f75, %f76, %f74;
	ld.shared.f32 	%f78, [%r5+88];
	ld.shared.f32 	%f79, [%r8+2816];
	fma.rn.f32 	%f80, %f78, %f79, %f77;
	ld.shared.f32 	%f81, [%r5+92];
	ld.shared.f32 	%f82, [%r8+2944];
	fma.rn.f32 	%f83, %f81, %f82, %f80;
	ld.shared.f32 	%f84, [%r5+96];
	ld.shared.f32 	%f85, [%r8+3072];
	fma.rn.f32 	%f86, %f84, %f85, %f83;
	ld.shared.f32 	%f87, [%r5+100];
	ld.shared.f32 	%f88, [%r8+3200];
	fma.rn.f32 	%f89, %f87, %f88, %f86;
	ld.shared.f32 	%f90, [%r5+104];
	ld.shared.f32 	%f91, [%r8+3328];
	fma.rn.f32 	%f92, %f90, %f91, %f89;
	ld.shared.f32 	%f93, [%r5+108];
	ld.shared.f32 	%f94, [%r8+3456];
	fma.rn.f32 	%f95, %f93, %f94, %f92;
	ld.shared.f32 	%f96, [%r5+112];
	ld.shared.f32 	%f97, [%r8+3584];
	fma.rn.f32 	%f98, %f96, %f97, %f95;
	ld.shared.f32 	%f99, [%r5+116];
	ld.shared.f32 	%f100, [%r8+3712];
	fma.rn.f32 	%f101, %f99, %f100, %f98;
	ld.shared.f32 	%f102, [%r5+120];
	ld.shared.f32 	%f103, [%r8+3840];
	fma.rn.f32 	%f104, %f102, %f103, %f101;
	ld.shared.f32 	%f105, [%r5+124];
	ld.shared.f32 	%f106, [%r8+3968];
	fma.rn.f32 	%f110, %f105, %f106, %f104;
	bar.sync 	0;
	add.s32 	%r40, %r40, 1;
	setp.ne.s32 	%p8, %r40, 0;
	add.s32 	%r39, %r39, 32;
	add.s32 	%r38, %r38, 32;
	add.s32 	%r37, %r37, 32;
	add.s32 	%r36, %r36, 32;
	@%p8 bra 	$L__BB12_2;
$L__BB12_7:
	setp.ge.s32 	%p9, %r2, %r24;
	setp.ge.s32 	%p10, %r4, %r22;
	or.pred  	%p11, %p9, %p10;
	@%p11 bra 	$L__BB12_9;
	mad.lo.s32 	%r35, %r24, %r4, %r2;
	cvta.to.global.u64 	%rd10, %rd7;
	mul.wide.s32 	%rd11, %r35, 4;
	add.s64 	%rd12, %rd10, %rd11;
	st.global.f32 	[%rd12], %f110;
$L__BB12_9:
	ret;

}
	// .globl	_Z25matrixMulBtrTilesKernelV2ILi8EEvPKfS1_Pfiii
.visible .entry _Z25matrixMulBtrTilesKernelV2ILi8EEvPKfS1_Pfiii(
	.param .u64 .ptr .align 1 _Z25matrixMulBtrTilesKernelV2ILi8EEvPKfS1_Pfiii_param_0,
	.param .u64 .ptr .align 1 _Z25matrixMulBtrTilesKernelV2ILi8EEvPKfS1_Pfiii_param_1,
	.param .u64 .ptr .align 1 _Z25matrixMulBtrTilesKernelV2ILi8EEvPKfS1_Pfiii_param_2,
	.param .u32 _Z25matrixMulBtrTilesKernelV2ILi8EEvPKfS1_Pfiii_param_3,
	.param .u32 _Z25matrixMulBtrTilesKernelV2ILi8EEvPKfS1_Pfiii_param_4,
	.param .u32 _Z25matrixMulBtrTilesKernelV2ILi8EEvPKfS1_Pfiii_param_5
)
{
	.reg .pred 	%p<26>;
	.reg .b32 	%r<58>;
	.reg .b32 	%f<109>;
	.reg .b64 	%rd<18>;
	// demoted variable
	.shared .align 4 .b8 _ZZ25matrixMulBtrTilesKernelV2ILi8EEvPKfS1_PfiiiE6Acache[256];
	// demoted variable
	.shared .align 4 .b8 _ZZ25matrixMulBtrTilesKernelV2ILi8EEvPKfS1_PfiiiE6Bcache[256];
	ld.param.u64 	%rd6, [_Z25matrixMulBtrTilesKernelV2ILi8EEvPKfS1_Pfiii_param_0];
	ld.param.u64 	%rd7, [_Z25matrixMulBtrTilesKernelV2ILi8EEvPKfS1_Pfiii_param_1];
	ld.param.u32 	%r29, [_Z25matrixMulBtrTilesKernelV2ILi8EEvPKfS1_Pfiii_param_3];
	ld.param.u32 	%r30, [_Z25matrixMulBtrTilesKernelV2ILi8EEvPKfS1_Pfiii_param_4];
	ld.param.u32 	%r31, [_Z25matrixMulBtrTilesKernelV2ILi8EEvPKfS1_Pfiii_param_5];
	cvta.to.global.u64 	%rd1, %rd7;
	cvta.to.global.u64 	%rd2, %rd6;
	mov.u32 	%r32, %ntid.x;
	mov.u32 	%r33, %ctaid.x;
	mov.u32 	%r1, %tid.x;
	mad.lo.s32 	%r2, %r32, %r33, %r1;
	mov.u32 	%r34, %ntid.y;
	mov.u32 	%r35, %ctaid.y;
	mov.u32 	%r3, %tid.y;
	mad.lo.s32 	%r4, %r34, %r35, %r3;
	setp.lt.s32 	%p1, %r30, 1;
	mov.f32 	%f108, 0f00000000;
	@%p1 bra 	$L__BB13_19;
	add.s32 	%r5, %r30, 7;
	mul.lo.s32 	%r6, %r30, %r4;
	mul.lo.s32 	%r7, %r30, %r2;
	shl.b32 	%r37, %r3, 5;
	mov.u32 	%r38, _ZZ25matrixMulBtrTilesKernelV2ILi8EEvPKfS1_PfiiiE6Acache;
	add.s32 	%r8, %r38, %r37;
	shl.b32 	%r39, %r1, 2;
	add.s32 	%r9, %r8, %r39;
	shl.b32 	%r40, %r1, 5;
	mov.u32 	%r41, _ZZ25matrixMulBtrTilesKernelV2ILi8EEvPKfS1_PfiiiE6Bcache;
	add.s32 	%r10, %r41, %r40;
	shl.b32 	%r42, %r3, 2;
	add.s32 	%r11, %r10, %r42;
	setp.lt.u32 	%p2, %r30, 9;
	mov.f32 	%f108, 0f00000000;
	mov.b32 	%r57, 0;
	@%p2 bra 	$L__BB13_13;
	shr.u32 	%r43, %r5, 3;
	and.b32  	%r44, %r43, 268435454;
	neg.s32 	%r56, %r44;
	add.s32 	%r54, %r3, %r7;
	add.s32 	%r52, %r1, %r6;
	mov.f32 	%f108, 0f00000000;
	mov.u32 	%r53, %r1;
	mov.u32 	%r55, %r3;
$L__BB13_3:
	setp.ge.s32 	%p3, %r4, %r29;
	setp.ge.s32 	%p4, %r53, %r30;
	mul.wide.s32 	%rd8, %r52, 4;
	add.s64 	%rd3, %rd2, %rd8;
	mov.f32 	%f100, 0f00000000;
	or.pred  	%p5, %p3, %p4;
	@%p5 bra 	$L__BB13_5;
	ld.global.f32 	%f100, [%rd3];
$L__BB13_5:
	setp.ge.s32 	%p6, %r2, %r31;
	setp.ge.s32 	%p7, %r55, %r30;
	mul.wide.s32 	%rd9, %r54, 4;
	add.s64 	%rd4, %rd1, %rd9;
	mov.f32 	%f101, 0f00000000;
	or.pred  	%p8, %p6, %p7;
	@%p8 bra 	$L__BB13_7;
	ld.global.f32 	%f101, [%rd4];
$L__BB13_7:
	st.shared.f32 	[%r9], %f100;
	st.shared.f32 	[%r11], %f101;
	bar.sync 	0;
	ld.shared.f32 	%f27, [%r8];
	ld.shared.f32 	%f28, [%r10];
	fma.rn.f32 	%f29, %f27, %f28, %f108;
	ld.shared.f32 	%f30, [%r8+4];
	ld.shared.f32 	%f31, [%r10+4];
	fma.rn.f32 	%f32, %f30, %f31, %f29;
	ld.shared.f32 	%f33, [%r8+8];
	ld.shared.f32 	%f34, [%r10+8];
	fma.rn.f32 	%f35, %f33, %f34, %f32;
	ld.shared.f32 	%f36, [%r8+12];
	ld.shared.f32 	%f37, [%r10+12];
	fma.rn.f32 	%f38, %f36, %f37, %f35;
	ld.shared.f32 	%f39, [%r8+16];
	ld.shared.f32 	%f40, [%r10+16];
	fma.rn.f32 	%f41, %f39, %f40, %f38;
	ld.shared.f32 	%f42, [%r8+20];
	ld.shared.f32 	%f43, [%r10+20];
	fma.rn.f32 	%f44, %f42, %f43, %f41;
	ld.shared.f32 	%f45, [%r8+24];
	ld.shared.f32 	%f46, [%r10+24];
	fma.rn.f32 	%f47, %f45, %f46, %f44;
	ld.shared.f32 	%f48, [%r8+28];
	ld.shared.f32 	%f49, [%r10+28];
	fma.rn.f32 	%f6, %f48, %f49, %f47;
	bar.sync 	0;
	add.s32 	%r45, %r53, 8;
	setp.ge.s32 	%p10, %r45, %r30;
	mov.f32 	%f102, 0f00000000;
	or.pred  	%p11, %p3, %p10;
	@%p11 bra 	$L__BB13_9;
	ld.global.f32 	%f102, [%rd3+32];
$L__BB13_9:
	add.s32 	%r46, %r55, 8;
	setp.ge.s32 	%p13, %r46, %r30;
	mov.f32 	%f103, 0f00000000;
	or.pred  	%p14, %p6, %p13;
	@%p14 bra 	$L__BB13_11;
	ld.global.f32 	%f103, [%rd4+32];
$L__BB13_11:
	st.shared.f32 	[%r9], %f102;
	st.shared.f32 	[%r11], %f103;
	bar.sync 	0;
	ld.shared.f32 	%f51, [%r8];
	ld.shared.f32 	%f52, [%r10];
	fma.rn.f32 	%f53, %f51, %f52, %f6;
	ld.shared.f32 	%f54, [%r8+4];
	ld.shared.f32 	%f55, [%r10+4];
	fma.rn.f32 	%f56, %f54, %f55, %f53;
	ld.shared.f32 	%f57, [%r8+8];
	ld.shared.f32 	%f58, [%r10+8];
	fma.rn.f32 	%f59, %f57, %f58, %f56;
	ld.shared.f32 	%f60, [%r8+12];
	ld.shared.f32 	%f61, [%r10+12];
	fma.rn.f32 	%f62, %f60, %f61, %f59;
	ld.shared.f32 	%f63, [%r8+16];
	ld.shared.f32 	%f64, [%r10+16];
	fma.rn.f32 	%f65, %f63, %f64, %f62;
	ld.shared.f32 	%f66, [%r8+20];
	ld.shared.f32 	%f67, [%r10+20];
	fma.rn.f32 	%f68, %f66, %f67, %f65;
	ld.shared.f32 	%f69, [%r8+24];
	ld.shared.f32 	%f70, [%r10+24];
	fma.rn.f32 	%f71, %f69, %f70, %f68;
	ld.shared.f32 	%f72, [%r8+28];
	ld.shared.f32 	%f73, [%r10+28];
	fma.rn.f32 	%f108, %f72, %f73, %f71;
	bar.sync 	0;
	add.s32 	%r56, %r56, 2;
	add.s32 	%r55, %r55, 16;
	add.s32 	%r54, %r54, 16;
	add.s32 	%r53, %r53, 16;
	add.s32 	%r52, %r52, 16;
	setp.ne.s32 	%p15, %r56, 0;
	@%p15 bra 	$L__BB13_3;
	and.b32  	%r57, %r5, 2147483632;
$L__BB13_13:
	and.b32  	%r47, %r5, 8;
	setp.eq.s32 	%p16, %r47, 0;
	@%p16 bra 	$L__BB13_19;
	setp.ge.s32 	%p17, %r4, %r29;
	add.s32 	%r48, %r57, %r1;
	add.s32 	%r27, %r48, %r6;
	add.s32 	%r28, %r57, %r3;
	setp.ge.s32 	%p18, %r48, %r30;
	mov.f32 	%f106, 0f00000000;
	or.pred  	%p19, %p17, %p18;
	@%p19 bra 	$L__BB13_16;
	mul.wide.s32 	%rd10, %r27, 4;
	add.s64 	%rd11, %rd2, %rd10;
	ld.global.f32 	%f106, [%rd11];
$L__BB13_16:
	setp.ge.s32 	%p20, %r2, %r31;
	setp.ge.s32 	%p21, %r28, %r30;
	mov.f32 	%f107, 0f00000000;
	or.pred  	%p22, %p20, %p21;
	@%p22 bra 	$L__BB13_18;
	add.s32 	%r50, %r28, %r7;
	mul.wide.s32 	%rd12, %r50, 4;
	add.s64 	%rd13, %rd1, %rd12;
	ld.global.f32 	%f107, [%rd13];
$L__BB13_18:
	st.shared.f32 	[%r9], %f106;
	st.shared.f32 	[%r11], %f107;
	bar.sync 	0;
	ld.shared.f32 	%f76, [%r8];
	ld.shared.f32 	%f77, [%r10];
	fma.rn.f32 	%f78, %f76, %f77, %f108;
	ld.shared.f32 	%f79, [%r8+4];
	ld.shared.f32 	%f80, [%r10+4];
	fma.rn.f32 	%f81, %f79, %f80, %f78;
	ld.shared.f32 	%f82, [%r8+8];
	ld.shared.f32 	%f83, [%r10+8];
	fma.rn.f32 	%f84, %f82, %f83, %f81;
	ld.shared.f32 	%f85, [%r8+12];
	ld.shared.f32 	%f86, [%r10+12];
	fma.rn.f32 	%f87, %f85, %f86, %f84;
	ld.shared.f32 	%f88, [%r8+16];
	ld.shared.f32 	%f89, [%r10+16];
	fma.rn.f32 	%f90, %f88, %f89, %f87;
	ld.shared.f32 	%f91, [%r8+20];
	ld.shared.f32 	%f92, [%r10+20];
	fma.rn.f32 	%f93, %f91, %f92, %f90;
	ld.shared.f32 	%f94, [%r8+24];
	ld.shared.f32 	%f95, [%r10+24];
	fma.rn.f32 	%f96, %f94, %f95, %f93;
	ld.shared.f32 	%f97, [%r8+28];
	ld.shared.f32 	%f98, [%r10+28];
	fma.rn.f32 	%f108, %f97, %f98, %f96;
	bar.sync 	0;
$L__BB13_19:
	setp.ge.s32 	%p23, %r2, %r31;
	setp.ge.s32 	%p24, %r4, %r29;
	or.pred  	%p25, %p23, %p24;
	@%p25 bra 	$L__BB13_21;
	ld.param.u64 	%rd17, [_Z25matrixMulBtrTilesKernelV2ILi8EEvPKfS1_Pfiii_param_2];
	mad.lo.s32 	%r51, %r31, %r4, %r2;
	cvta.to.global.u64 	%rd14, %rd17;
	mul.wide.s32 	%rd15, %r51, 4;
	add.s64 	%rd16, %rd14, %rd15;
	st.global.f32 	[%rd16], %f108;
$L__BB13_21:
	ret;

}
	// .globl	_Z25matrixMulBtrTilesKernelV2ILi16EEvPKfS1_Pfiii
.visible .entry _Z25matrixMulBtrTilesKernelV2ILi16EEvPKfS1_Pfiii(
	.param .u64 .ptr .align 1 _Z25matrixMulBtrTilesKernelV2ILi16EEvPKfS1_Pfiii_param_0,
	.param .u64 .ptr .align 1 _Z25matrixMulBtrTilesKernelV2ILi16EEvPKfS1_Pfiii_param_1,
	.param .u64 .ptr .align 1 _Z25matrixMulBtrTilesKernelV2ILi16EEvPKfS1_Pfiii_param_2,
	.param .u32 _Z25matrixMulBtrTilesKernelV2ILi16EEvPKfS1_Pfiii_param_3,
	.param .u32 _Z25matrixMulBtrTilesKernelV2ILi16EEvPKfS1_Pfiii_param_4,
	.param .u32 _Z25matrixMulBtrTilesKernelV2ILi16EEvPKfS1_Pfiii_param_5
)
{
	.reg .pred 	%p<26>;
	.reg .b32 	%r<58>;
	.reg .b32 	%f<181>;
	.reg .b64 	%rd<18>;
	// demoted variable
	.shared .align 4 .b8 _ZZ25matrixMulBtrTilesKernelV2ILi16EEvPKfS1_PfiiiE6Acache[1024];
	// demoted variable
	.shared .align 4 .b8 _ZZ25matrixMulBtrTilesKernelV2ILi16EEvPKfS1_PfiiiE6Bcache[1024];
	ld.param.u64 	%rd6, [_Z25matrixMulBtrTilesKernelV2ILi16EEvPKfS1_Pfiii_param_0];
	ld.param.u64 	%rd7, [_Z25matrixMulBtrTilesKernelV2ILi16EEvPKfS1_Pfiii_param_1];
	ld.param.u32 	%r29, [_Z25matrixMulBtrTilesKernelV2ILi16EEvPKfS1_Pfiii_param_3];
	ld.param.u32 	%r30, [_Z25matrixMulBtrTilesKernelV2ILi16EEvPKfS1_Pfiii_param_4];
	ld.param.u32 	%r31, [_Z25matrixMulBtrTilesKernelV2ILi16EEvPKfS1_Pfiii_param_5];
	cvta.to.global.u64 	%rd1, %rd7;
	cvta.to.global.u64 	%rd2, %rd6;
	mov.u32 	%r32, %ntid.x;
	mov.u32 	%r33, %ctaid.x;
	mov.u32 	%r1, %tid.x;
	mad.lo.s32 	%r2, %r32, %r33, %r1;
	mov.u32 	%r34, %ntid.y;
	mov.u32 	%r35, %ctaid.y;
	mov.u32 	%r3, %tid.y;
	mad.lo.s32 	%r4, %r34, %r35, %r3;
	setp.lt.s32 	%p1, %r30, 1;
	mov.f32 	%f180, 0f00000000;
	@%p1 bra 	$L__BB14_19;
	add.s32 	%r5, %r30, 15;
	mul.lo.s32 	%r6, %r30, %r4;
	mul.lo.s32 	%r7, %r30, %r2;
	shl.b32 	%r37, %r3, 6;
	mov.u32 	%r38, _ZZ25matrixMulBtrTilesKernelV2ILi16EEvPKfS1_PfiiiE6Acache;
	add.s32 	%r8, %r38, %r37;
	shl.b32 	%r39, %r1, 2;
	add.s32 	%r9, %r8, %r39;
	shl.b32 	%r40, %r1, 6;
	mov.u32 	%r41, _ZZ25matrixMulBtrTilesKernelV2ILi16EEvPKfS1_PfiiiE6Bcache;
	add.s32 	%r10, %r41, %r40;
	shl.b32 	%r42, %r3, 2;
	add.s32 	%r11, %r10, %r42;
	setp.lt.u32 	%p2, %r30, 17;
	mov.f32 	%f180, 0f00000000;
	mov.b32 	%r57, 0;
	@%p2 bra 	$L__BB14_13;
	shr.u32 	%r43, %r5, 4;
	and.b32  	%r44, %r43, 134217726;
	neg.s32 	%r56, %r44;
	add.s32 	%r54, %r3, %r7;
	add.s32 	%r52, %r1, %r6;
	mov.f32 	%f180, 0f00000000;
	mov.u32 	%r53, %r1;
	mov.u32 	%r55, %r3;
$L__BB14_3:
	setp.ge.s32 	%p3, %r4, %r29;
	setp.ge.s32 	%p4, %r53, %r30;
	mul.wide.s32 	%rd8, %r52, 4;
	add.s64 	%rd3, %rd2, %rd8;
	mov.f32 	%f172, 0f00000000;
	or.pred  	%p5, %p3, %p4;
	@%p5 bra 	$L__BB14_5;
	ld.global.f32 	%f172, [%rd3];
$L__BB14_5:
	setp.ge.s32 	%p6, %r2, %r31;
	setp.ge.s32 	%p7, %r55, %r30;
	mul.wide.s32 	%rd9, %r54, 4;
	add.s64 	%rd4, %rd1, %rd9;
	mov.f32 	%f173, 0f00000000;
	or.pred  	%p8, %p6, %p7;
	@%p8 bra 	$L__BB14_7;
	ld.global.f32 	%f173, [%rd4];
$L__BB14_7:
	st.shared.f32 	[%r9], %f172;
	st.shared.f32 	[%r11], %f173;
	bar.sync 	0;
	ld.shared.f32 	%f27, [%r8];
	ld.shared.f32 	%f28, [%r10];
	fma.rn.f32 	%f29, %f27, %f28, %f180;
	ld.shared.f32 	%f30, [%r8+4];
	ld.shared.f32 	%f31, [%r10+4];
	fma.rn.f32 	%f32, %f30, %f31, %f29;
	ld.shared.f32 	%f33, [%r8+8];
	ld.shared.f32 	%f34, [%r10+8];
	fma.rn.f32 	%f35, %f33, %f34, %f32;
	ld.shared.f32 	%f36, [%r8+12];
	ld.shared.f32 	%f37, [%r10+12];
	fma.rn.f32 	%f38, %f36, %f37, %f35;
	ld.shared.f32 	%f39, [%r8+16];
	ld.shared.f32 	%f40, [%r10+16];
	fma.rn.f32 	%f41, %f39, %f40, %f38;
	ld.shared.f32 	%f42, [%r8+20];
	ld.shared.f32 	%f43, [%r10+20];
	fma.rn.f32 	%f44, %f42, %f43, %f41;
	ld.shared.f32 	%f45, [%r8+24];
	ld.shared.f32 	%f46, [%r10+24];
	fma.rn.f32 	%f47, %f45, %f46, %f44;
	ld.shared.f32 	%f48, [%r8+28];
	ld.shared.f32 	%f49, [%r10+28];
	fma.rn.f32 	%f50, %f48, %f49, %f47;
	ld.shared.f32 	%f51, [%r8+32];
	ld.shared.f32 	%f52, [%r10+32];
	fma.rn.f32 	%f53, %f51, %f52, %f50;
	ld.shared.f32 	%f54, [%r8+36];
	ld.shared.f32 	%f55, [%r10+36];
	fma.rn.f32 	%f56, %f54, %f55, %f53;
	ld.shared.f32 	%f57, [%r8+40];
	ld.shared.f32 	%f58, [%r10+40];
	fma.rn.f32 	%f59, %f57, %f58, %f56;
	ld.shared.f32 	%f60, [%r8+44];
	ld.shared.f32 	%f61, [%r10+44];
	fma.rn.f32 	%f62, %f60, %f61, %f59;
	ld.shared.f32 	%f63, [%r8+48];
	ld.shared.f32 	%f64, [%r10+48];
	fma.rn.f32 	%f65, %f63, %f64, %f62;
	ld.shared.f32 	%f66, [%r8+52];
	ld.shared.f32 	%f67, [%r10+52];
	fma.rn.f32 	%f68, %f66, %f67, %f65;
	ld.shared.f32 	%f69, [%r8+56];
	ld.shared.f32 	%f70, [%r10+56];
	fma.rn.f32 	%f71, %f69, %f70, %f68;
	ld.shared.f32 	%f72, [%r8+60];
	ld.shared.f32 	%f73, [%r10+60];
	fma.rn.f32 	%f6, %f72, %f73, %f71;
	bar.sync 	0;
	add.s32 	%r45, %r53, 16;
	setp.ge.s32 	%p10, %r45, %r30;
	mov.f32 	%f174, 0f00000000;
	or.pred  	%p11, %p3, %p10;
	@%p11 bra 	$L__BB14_9;
	ld.global.f32 	%f174, [%rd3+64];
$L__BB14_9:
	add.s32 	%r46, %r55, 16;
	setp.ge.s32 	%p13, %r46, %r30;
	mov.f32 	%f175, 0f00000000;
	or.pred  	%p14, %p6, %p13;
	@%p14 bra 	$L__BB14_11;
	ld.global.f32 	%f175, [%rd4+64];
$L__BB14_11:
	st.shared.f32 	[%r9], %f174;
	st.shared.f32 	[%r11], %f175;
	bar.sync 	0;
	ld.shared.f32 	%f75, [%r8];
	ld.shared.f32 	%f76, [%r10];
	fma.rn.f32 	%f77, %f75, %f76, %f6;
	ld.shared.f32 	%f78, [%r8+4];
	ld.shared.f32 	%f79, [%r10+4];
	fma.rn.f32 	%f80, %f78, %f79, %f77;
	ld.shared.f32 	%f81, [%r8+8];
	ld.shared.f32 	%f82, [%r10+8];
	fma.rn.f32 	%f83, %f81, %f82, %f80;
	ld.shared.f32 	%f84, [%r8+12];
	ld.shared.f32 	%f85, [%r10+12];
	fma.rn.f32 	%f86, %f84, %f85, %f83;
	ld.shared.f32 	%f87, [%r8+16];
	ld.shared.f32 	%f88, [%r10+16];
	fma.rn.f32 	%f89, %f87, %f88, %f86;
	ld.shared.f32 	%f90, [%r8+20];
	ld.shared.f32 	%f91, [%r10+20];
	fma.rn.f32 	%f92, %f90, %f91, %f89;
	ld.shared.f32 	%f93, [%r8+24];
	ld.shared.f32 	%f94, [%r10+24];
	fma.rn.f32 	%f95, %f93, %f94, %f92;
	ld.shared.f32 	%f96, [%r8+28];
	ld.shared.f32 	%f97, [%r10+28];
	fma.rn.f32 	%f98, %f96, %f97, %f95;
	ld.shared.f32 	%f99, [%r8+32];
	ld.shared.f32 	%f100, [%r10+32];
	fma.rn.f32 	%f101, %f99, %f100, %f98;
	ld.shared.f32 	%f102, [%r8+36];
	ld.shared.f32 	%f103, [%r10+36];
	fma.rn.f32 	%f104, %f102, %f103, %f101;
	ld.shared.f32 	%f105, [%r8+40];
	ld.shared.f32 	%f106, [%r10+40];
	fma.rn.f32 	%f107, %f105, %f106, %f104;
	ld.shared.f32 	%f108, [%r8+44];
	ld.shared.f32 	%f109, [%r10+44];
	fma.rn.f32 	%f110, %f108, %f109, %f107;
	ld.shared.f32 	%f111, [%r8+48];
	ld.shared.f32 	%f112, [%r10+48];
	fma.rn.f32 	%f113, %f111, %f112, %f110;
	ld.shared.f32 	%f114, [%r8+52];
	ld.shared.f32 	%f115, [%r10+52];
	fma.rn.f32 	%f116, %f114, %f115, %f113;
	ld.shared.f32 	%f117, [%r8+56];
	ld.shared.f32 	%f118, [%r10+56];
	fma.rn.f32 	%f119, %f117, %f118, %f116;
	ld.shared.f32 	%f120, [%r8+60];
	ld.shared.f32 	%f121, [%r10+60];
	fma.rn.f32 	%f180, %f120, %f121, %f119;
	bar.sync 	0;
	add.s32 	%r56, %r56, 2;
	add.s32 	%r55, %r55, 32;
	add.s32 	%r54, %r54, 32;
	add.s32 	%r53, %r53, 32;
	add.s32 	%r52, %r52, 32;
	setp.ne.s32 	%p15, %r56, 0;
	@%p15 bra 	$L__BB14_3;
	and.b32  	%r57, %r5, 2147483616;
$L__BB14_13:
	and.b32  	%r47, %r5, 16;
	setp.eq.s32 	%p16, %r47, 0;
	@%p16 bra 	$L__BB14_19;
	setp.ge.s32 	%p17, %r4, %r29;
	add.s32 	%r48, %r57, %r1;
	add.s32 	%r27, %r48, %r6;
	add.s32 	%r28, %r57, %r3;
	setp.ge.s32 	%p18, %r48, %r30;
	mov.f32 	%f178, 0f00000000;
	or.pred  	%p19, %p17, %p18;
	@%p19 bra 	$L__BB14_16;
	mul.wide.s32 	%rd10, %r27, 4;
	add.s64 	%rd11, %rd2, %rd10;
	ld.global.f32 	%f178, [%rd11];
$L__BB14_16:
	setp.ge.s32 	%p20, %r2, %r31;
	setp.ge.s32 	%p21, %r28, %r30;
	mov.f32 	%f179, 0f00000000;
	or.pred  	%p22, %p20, %p21;
	@%p22 bra 	$L__BB14_18;
	add.s32 	%r50, %r28, %r7;
	mul.wide.s32 	%rd12, %r50, 4;
	add.s64 	%rd13, %rd1, %rd12;
	ld.global.f32 	%f179, [%rd13];
$L__BB14_18:
	st.shared.f32 	[%r9], %f178;
	st.shared.f32 	[%r11], %f179;
	bar.sync 	0;
	ld.shared.f32 	%f124, [%r8];
	ld.shared.f32 	%f125, [%r10];
	fma.rn.f32 	%f126, %f124, %f125, %f180;
	ld.shared.f32 	%f127, [%r8+4];
	ld.shared.f32 	%f128, [%r10+4];
	fma.rn.f32 	%f129, %f127, %f128, %f126;
	ld.shared.f32 	%f130, [%r8+8];
	ld.shared.f32 	%f131, [%r10+8];
	fma.rn.f32 	%f132, %f130, %f131, %f129;
	ld.shared.f32 	%f133, [%r8+12];
	ld.shared.f32 	%f134, [%r10+12];
	fma.rn.f32 	%f135, %f133, %f134, %f132;
	ld.shared.f32 	%f136, [%r8+16];
	ld.shared.f32 	%f137, [%r10+16];
	fma.rn.f32 	%f138, %f136, %f137, %f135;
	ld.shared.f32 	%f139, [%r8+20];
	ld.shared.f32 	%f140, [%r10+20];
	fma.rn.f32 	%f141, %f139, %f140, %f138;
	ld.shared.f32 	%f142, [%r8+24];
	ld.shared.f32 	%f143, [%r10+24];
	fma.rn.f32 	%f144, %f142, %f143, %f141;
	ld.shared.f32 	%f145, [%r8+28];
	ld.shared.f32 	%f146, [%r10+28];
	fma.rn.f32 	%f147, %f145, %f146, %f144;
	ld.shared.f32 	%f148, [%r8+32];
	ld.shared.f32 	%f149, [%r10+32];
	fma.rn.f32 	%f150, %f148, %f149, %f147;
	ld.shared.f32 	%f151, [%r8+36];
	ld.shared.f32 	%f152, [%r10+36];
	fma.rn.f32 	%f153, %f151, %f152, %f150;
	ld.shared.f32 	%f154, [%r8+40];
	ld.shared.f32 	%f155, [%r10+40];
	fma.rn.f32 	%f156, %f154, %f155, %f153;
	ld.shared.f32 	%f157, [%r8+44];
	ld.shared.f32 	%f158, [%r10+44];
	fma.rn.f32 	%f159, %f157, %f158, %f156;
	ld.shared.f32 	%f160, [%r8+48];
	ld.shared.f32 	%f161, [%r10+48];
	fma.rn.f32 	%f162, %f160, %f161, %f159;
	ld.shared.f32 	%f163, [%r8+52];
	ld.shared.f32 	%f164, [%r10+52];
	fma.rn.f32 	%f165, %f163, %f164, %f162;
	ld.shared.f32 	%f166, [%r8+56];
	ld.shared.f32 	%f167, [%r10+56];
	fma.rn.f32 	%f168, %f166, %f167, %f165;
	ld.shared.f32 	%f169, [%r8+60];
	ld.shared.f32 	%f170, [%r10+60];
	fma.rn.f32 	%f180, %f169, %f170, %f168;
	bar.sync 	0;
$L__BB14_19:
	setp.ge.s32 	%p23, %r2, %r31;
	setp.ge.s32 	%p24, %r4, %r29;
	or.pred  	%p25, %p23, %p24;
	@%p25 bra 	$L__BB14_21;
	ld.param.u64 	%rd17, [_Z25matrixMulBtrTilesKernelV2ILi16EEvPKfS1_Pfiii_param_2];
	mad.lo.s32 	%r51, %r31, %r4, %r2;
	cvta.to.global.u64 	%rd14, %rd17;
	mul.wide.s32 	%rd15, %r51, 4;
	add.s64 	%rd16, %rd14, %rd15;
	st.global.f32 	[%rd16], %f180;
$L__BB14_21:
	ret;

}
	// .globl	_Z25matrixMulBtrTilesKernelV2ILi20EEvPKfS1_Pfiii
.visible .entry _Z25matrixMulBtrTilesKernelV2ILi20EEvPKfS1_Pfiii(
	.param .u64 .ptr .align 1 _Z25matrixMulBtrTilesKernelV2ILi20EEvPKfS1_Pfiii_param_0,
	.param .u64 .ptr .align 1 _Z25matrixMulBtrTilesKernelV2ILi20EEvPKfS1_Pfiii_param_1,
	.param .u64 .ptr .align 1 _Z25matrixMulBtrTilesKernelV2ILi20EEvPKfS1_Pfiii_param_2,
	.param .u32 _Z25matrixMulBtrTilesKernelV2ILi20EEvPKfS1_Pfiii_param_3,
	.param .u32 _Z25matrixMulBtrTilesKernelV2ILi20EEvPKfS1_Pfiii_param_4,
	.param .u32 _Z25matrixMulBtrTilesKernelV2ILi20EEvPKfS1_Pfiii_param_5
)
{
	.reg .pred 	%p<12>;
	.reg .b32 	%r<42>;
	.reg .b32 	%f<75>;
	.reg .b64 	%rd<13>;
	// demoted variable
	.shared .align 4 .b8 _ZZ25matrixMulBtrTilesKernelV2ILi20EEvPKfS1_PfiiiE6Acache[1600];
	// demoted variable
	.shared .align 4 .b8 _ZZ25matrixMulBtrTilesKernelV2ILi20EEvPKfS1_PfiiiE6Bcache[1600];
	ld.param.u64 	%rd5, [_Z25matrixMulBtrTilesKernelV2ILi20EEvPKfS1_Pfiii_param_0];
	ld.param.u64 	%rd6, [_Z25matrixMulBtrTilesKernelV2ILi20EEvPKfS1_Pfiii_param_1];
	ld.param.u64 	%rd7, [_Z25matrixMulBtrTilesKernelV2ILi20EEvPKfS1_Pfiii_param_2];
	ld.param.u32 	%r22, [_Z25matrixMulBtrTilesKernelV2ILi20EEvPKfS1_Pfiii_param_3];
	ld.param.u32 	%r23, [_Z25matrixMulBtrTilesKernelV2ILi20EEvPKfS1_Pfiii_param_4];
	ld.param.u32 	%r24, [_Z25matrixMulBtrTilesKernelV2ILi20EEvPKfS1_Pfiii_param_5];
	mov.u32 	%r25, %ntid.x;
	mov.u32 	%r26, %ctaid.x;
	mov.u32 	%r37, %tid.x;
	mad.lo.s32 	%r2, %r25, %r26, %r37;
	mov.u32 	%r27, %ntid.y;
	mov.u32 	%r28, %ctaid.y;
	mov.u32 	%r39, %tid.y;
	mad.lo.s32 	%r4, %r27, %r28, %r39;
	setp.lt.s32 	%p1, %r23, 1;
	mov.f32 	%f74, 0f00000000;
	@%p1 bra 	$L__BB15_7;
	add.s32 	%r29, %r23, 19;
	mul.hi.u32 	%r30, %r29, -858993459;
	shr.u32 	%r31, %r30, 4;
	mov.u32 	%r32, _ZZ25matrixMulBtrTilesKernelV2ILi20EEvPKfS1_PfiiiE6Acache;
	mad.lo.s32 	%r5, %r39, 80, %r32;
	shl.b32 	%r33, %r37, 2;
	add.s32 	%r6, %r5, %r33;
	mov.u32 	%r34, _ZZ25matrixMulBtrTilesKernelV2ILi20EEvPKfS1_PfiiiE6Bcache;
	mad.lo.s32 	%r7, %r37, 80, %r34;
	shl.b32 	%r35, %r39, 2;
	add.s32 	%r8, %r7, %r35;
	neg.s32 	%r41, %r31;
	mad.lo.s32 	%r40, %r23, %r2, %r39;
	mad.lo.s32 	%r38, %r23, %r4, %r37;
	cvta.to.global.u64 	%rd1, %rd5;
	cvta.to.global.u64 	%rd2, %rd6;
	mov.f32 	%f74, 0f00000000;
$L__BB15_2:
	setp.ge.s32 	%p2, %r4, %r22;
	mul.wide.s32 	%rd8, %r40, 4;
	add.s64 	%rd3, %rd2, %rd8;
	mul.wide.s32 	%rd9, %r38, 4;
	add.s64 	%rd4, %rd1, %rd9;
	setp.ge.s32 	%p3, %r37, %r23;
	mov.f32 	%f72, 0f00000000;
	or.pred  	%p4, %p2, %p3;
	@%p4 bra 	$L__BB15_4;
	ld.global.f32 	%f72, [%rd4];
$L__BB15_4:
	setp.ge.s32 	%p5, %r2, %r24;
	setp.ge.s32 	%p6, %r39, %r23;
	mov.f32 	%f73, 0f00000000;
	or.pred  	%p7, %p5, %p6;
	@%p7 bra 	$L__BB15_6;
	ld.global.f32 	%f73, [%rd3];
$L__BB15_6:
	st.shared.f32 	[%r6], %f72;
	st.shared.f32 	[%r8], %f73;
	bar.sync 	0;
	ld.shared.f32 	%f12, [%r5];
	ld.shared.f32 	%f13, [%r7];
	fma.rn.f32 	%f14, %f12, %f13, %f74;
	ld.shared.f32 	%f15, [%r5+4];
	ld.shared.f32 	%f16, [%r7+4];
	fma.rn.f32 	%f17, %f15, %f16, %f14;
	ld.shared.f32 	%f18, [%r5+8];
	ld.shared.f32 	%f19, [%r7+8];
	fma.rn.f32 	%f20, %f18, %f19, %f17;
	ld.shared.f32 	%f21, [%r5+12];
	ld.shared.f32 	%f22, [%r7+12];
	fma.rn.f32 	%f23, %f21, %f22, %f20;
	ld.shared.f32 	%f24, [%r5+16];
	ld.shared.f32 	%f25, [%r7+16];
	fma.rn.f32 	%f26, %f24, %f25, %f23;
	ld.shared.f32 	%f27, [%r5+20];
	ld.shared.f32 	%f28, [%r7+20];
	fma.rn.f32 	%f29, %f27, %f28, %f26;
	ld.shared.f32 	%f30, [%r5+24];
	ld.shared.f32 	%f31, [%r7+24];
	fma.rn.f32 	%f32, %f30, %f31, %f29;
	ld.shared.f32 	%f33, [%r5+28];
	ld.shared.f32 	%f34, [%r7+28];
	fma.rn.f32 	%f35, %f33, %f34, %f32;
	ld.shared.f32 	%f36, [%r5+32];
	ld.shared.f32 	%f37, [%r7+32];
	fma.rn.f32 	%f38, %f36, %f37, %f35;
	ld.shared.f32 	%f39, [%r5+36];
	ld.shared.f32 	%f40, [%r7+36];
	fma.rn.f32 	%f41, %f39, %f40, %f38;
	ld.shared.f32 	%f42, [%r5+40];
	ld.shared.f32 	%f43, [%r7+40];
	fma.rn.f32 	%f44, %f42, %f43, %f41;
	ld.shared.f32 	%f45, [%r5+44];
	ld.shared.f32 	%f46, [%r7+44];
	fma.rn.f32 	%f47, %f45, %f46, %f44;
	ld.shared.f32 	%f48, [%r5+48];
	ld.shared.f32 	%f49, [%r7+48];
	fma.rn.f32 	%f50, %f48, %f49, %f47;
	ld.shared.f32 	%f51, [%r5+52];
	ld.shared.f32 	%f52, [%r7+52];
	fma.rn.f32 	%f53, %f51, %f52, %f50;
	ld.shared.f32 	%f54, [%r5+56];
	ld.shared.f32 	%f55, [%r7+56];
	fma.rn.f32 	%f56, %f54, %f55, %f53;
	ld.shared.f32 	%f57, [%r5+60];
	ld.shared.f32 	%f58, [%r7+60];
	fma.rn.f32 	%f59, %f57, %f58, %f56;
	ld.shared.f32 	%f60, [%r5+64];
	ld.shared.f32 	%f61, [%r7+64];
	fma.rn.f32 	%f62, %f60, %f61, %f59;
	ld.shared.f32 	%f63, [%r5+68];
	ld.shared.f32 	%f64, [%r7+68];
	fma.rn.f32 	%f65, %f63, %f64, %f62;
	ld.shared.f32 	%f66, [%r5+72];
	ld.shared.f32 	%f67, [%r7+72];
	fma.rn.f32 	%f68, %f66, %f67, %f65;
	ld.shared.f32 	%f69, [%r5+76];
	ld.shared.f32 	%f70, [%r7+76];
	fma.rn.f32 	%f74, %f69, %f70, %f68;
	bar.sync 	0;
	add.s32 	%r41, %r41, 1;
	setp.ne.s32 	%p8, %r41, 0;
	add.s32 	%r40, %r40, 20;
	add.s32 	%r39, %r39, 20;
	add.s32 	%r38, %r38, 20;
	add.s32 	%r37, %r37, 20;
	@%p8 bra 	$L__BB15_2;
$L__BB15_7:
	setp.ge.s32 	%p9, %r2, %r24;
	setp.ge.s32 	%p10, %r4, %r22;
	or.pred  	%p11, %p9, %p10;
	@%p11 bra 	$L__BB15_9;
	mad.lo.s32 	%r36, %r24, %r4, %r2;
	cvta.to.global.u64 	%rd10, %rd7;
	mul.wide.s32 	%rd11, %r36, 4;
	add.s64 	%rd12, %rd10, %rd11;
	st.global.f32 	[%rd12], %f74;
$L__BB15_9:
	ret;

}
	// .globl	_Z25matrixMulBtrTilesKernelV2ILi24EEvPKfS1_Pfiii
.visible .entry _Z25matrixMulBtrTilesKernelV2ILi24EEvPKfS1_Pfiii(
	.param .u64 .ptr .align 1 _Z25matrixMulBtrTilesKernelV2ILi24EEvPKfS1_Pfiii_param_0,
	.param .u64 .ptr .align 1 _Z25matrixMulBtrTilesKernelV2ILi24EEvPKfS1_Pfiii_param_1,
	.param .u64 .ptr .align 1 _Z25matrixMulBtrTilesKernelV2ILi24EEvPKfS1_Pfiii_param_2,
	.param .u32 _Z25matrixMulBtrTilesKernelV2ILi24EEvPKfS1_Pfiii_param_3,
	.param .u32 _Z25matrixMulBtrTilesKernelV2ILi24EEvPKfS1_Pfiii_param_4,
	.param .u32 _Z25matrixMulBtrTilesKernelV2ILi24EEvPKfS1_Pfiii_param_5
)
{
	.reg .pred 	%p<12>;
	.reg .b32 	%r<42>;
	.reg .b32 	%f<87>;
	.reg .b64 	%rd<13>;
	// demoted variable
	.shared .align 4 .b8 _ZZ25matrixMulBtrTilesKernelV2ILi24EEvPKfS1_PfiiiE6Acache[2304];
	// demoted variable
	.shared .align 4 .b8 _ZZ25matrixMulBtrTilesKernelV2ILi24EEvPKfS1_PfiiiE6Bcache[2304];
	ld.param.u64 	%rd5, [_Z25matrixMulBtrTilesKernelV2ILi24EEvPKfS1_Pfiii_param_0];
	ld.param.u64 	%rd6, [_Z25matrixMulBtrTilesKernelV2ILi24EEvPKfS1_Pfiii_param_1];
	ld.param.u64 	%rd7, [_Z25matrixMulBtrTilesKernelV2ILi24EEvPKfS1_Pfiii_param_2];
	ld.param.u32 	%r22, [_Z25matrixMulBtrTilesKernelV2ILi24EEvPKfS1_Pfiii_param_3];
	ld.param.u32 	%r23, [_Z25matrixMulBtrTilesKernelV2ILi24EEvPKfS1_Pfiii_param_4];
	ld.param.u32 	%r24, [_Z25matrixMulBtrTilesKernelV2ILi24EEvPKfS1_Pfiii_param_5];
	mov.u32 	%r25, %ntid.x;
	mov.u32 	%r26, %ctaid.x;
	mov.u32 	%r37, %tid.x;
	mad.lo.s32 	%r2, %r25, %r26, %r37;
	mov.u32 	%r27, %ntid.y;
	mov.u32 	%r28, %ctaid.y;
	mov.u32 	%r39, %tid.y;
	mad.lo.s32 	%r4, %r27, %r28, %r39;
	setp.lt.s32 	%p1, %r23, 1;
	mov.f32 	%f86, 0f00000000;
	@%p1 bra 	$L__BB16_7;
	add.s32 	%r29, %r23, 23;
	mul.hi.u32 	%r30, %r29, -1431655765;
	shr.u32 	%r31, %r30, 4;
	mov.u32 	%r32, _ZZ25matrixMulBtrTilesKernelV2ILi24EEvPKfS1_PfiiiE6Acache;
	mad.lo.s32 	%r5, %r39, 96, %r32;
	shl.b32 	%r33, %r37, 2;
	add.s32 	%r6, %r5, %r33;
	mov.u32 	%r34, _ZZ25matrixMulBtrTilesKernelV2ILi24EEvPKfS1_PfiiiE6Bcache;
	mad.lo.s32 	%r7, %r37, 96, %r34;
	shl.b32 	%r35, %r39, 2;
	add.s32 	%r8, %r7, %r35;
	neg.s32 	%r41, %r31;
	mad.lo.s32 	%r40, %r23, %r2, %r39;
	mad.lo.s32 	%r38, %r23, %r4, %r37;
	cvta.to.global.u64 	%rd1, %rd5;
	cvta.to.global.u64 	%rd2, %rd6;
	mov.f32 	%f86, 0f00000000;
$L__BB16_2:
	setp.ge.s32 	%p2, %r4, %r22;
	mul.wide.s32 	%rd8, %r40, 4;
	add.s64 	%rd3, %rd2, %rd8;
	mul.wide.s32 	%rd9, %r38, 4;
	add.s64 	%rd4, %rd1, %rd9;
	setp.ge.s32 	%p3, %r37, %r23;
	mov.f32 	%f84, 0f00000000;
	or.pred  	%p4, %p2, %p3;
	@%p4 bra 	$L__BB16_4;
	ld.global.f32 	%f84, [%rd4];
$L__BB16_4:
	setp.ge.s32 	%p5, %r2, %r24;
	setp.ge.s32 	%p6, %r39, %r23;
	mov.f32 	%f85, 0f00000000;
	or.pred  	%p7, %p5, %p6;
	@%p7 bra 	$L__BB16_6;
	ld.global.f32 	%f85, [%rd3];
$L__BB16_6:
	st.shared.f32 	[%r6], %f84;
	st.shared.f32 	[%r8], %f85;
	bar.sync 	0;
	ld.shared.f32 	%f12, [%r5];
	ld.shared.f32 	%f13, [%r7];
	fma.rn.f32 	%f14, %f12, %f13, %f86;
	ld.shared.f32 	%f15, [%r5+4];
	ld.shared.f32 	%f16, [%r7+4];
	fma.rn.f32 	%f17, %f15, %f16, %f14;
	ld.shared.f32 	%f18, [%r5+8];
	ld.shared.f32 	%f19, [%r7+8];
	fma.rn.f32 	%f20, %f18, %f19, %f17;
	ld.shared.f32 	%f21, [%r5+12];
	ld.shared.f32 	%f22, [%r7+12];
	fma.rn.f32 	%f23, %f21, %f22, %f20;
	ld.shared.f32 	%f24, [%r5+16];
	ld.shared.f32 	%f25, [%r7+16];
	fma.rn.f32 	%f26, %f24, %f25, %f23;
	ld.shared.f32 	%f27, [%r5+20];
	ld.shared.f32 	%f28, [%r7+20];
	fma.rn.f32 	%f29, %f27, %f28, %f26;
	ld.shared.f32 	%f30, [%r5+24];
	ld.shared.f32 	%f31, [%r7+24];
	fma.rn.f32 	%f32, %f30, %f31, %f29;
	ld.shared.f32 	%f33, [%r5+28];
	ld.shared.f32 	%f34, [%r7+28];
	fma.rn.f32 	%f35, %f33, %f34, %f32;
	ld.shared.f32 	%f36, [%r5+32];
	ld.shared.f32 	%f37, [%r7+32];
	fma.rn.f32 	%f38, %f36, %f37, %f35;
	ld.shared.f32 	%f39, [%r5+36];
	ld.shared.f32 	%f40, [%r7+36];
	fma.rn.f32 	%f41, %f39, %f40, %f38;
	ld.shared.f32 	%f42, [%r5+40];
	ld.shared.f32 	%f43, [%r7+40];
	fma.rn.f32 	%f44, %f42, %f43, %f41;
	ld.shared.f32 	%f45, [%r5+44];
	ld.shared.f32 	%f46, [%r7+44];
	fma.rn.f32 	%f47, %f45, %f46, %f44;
	ld.shared.f32 	%f48, [%r5+48];
	ld.shared.f32 	%f49, [%r7+48];
	fma.rn.f32 	%f50, %f48, %f49, %f47;
	ld.shared.f32 	%f51, [%r5+52];
	ld.shared.f32 	%f52, [%r7+52];
	fma.rn.f32 	%f53, %f51, %f52, %f50;
	ld.shared.f32 	%f54, [%r5+56];
	ld.shared.f32 	%f55, [%r7+56];
	fma.rn.f32 	%f56, %f54, %f55, %f53;
	ld.shared.f32 	%f57, [%r5+60];
	ld.shared.f32 	%f58, [%r7+60];
	fma.rn.f32 	%f59, %f57, %f58, %f56;
	ld.shared.f32 	%f60, [%r5+64];
	ld.shared.f32 	%f61, [%r7+64];
	fma.rn.f32 	%f62, %f60, %f61, %f59;
	ld.shared.f32 	%f63, [%r5+68];
	ld.shared.f32 	%f64, [%r7+68];
	fma.rn.f32 	%f65, %f63, %f64, %f62;
	ld.shared.f32 	%f66, [%r5+72];
	ld.shared.f32 	%f67, [%r7+72];
	fma.rn.f32 	%f68, %f66, %f67, %f65;
	ld.shared.f32 	%f69, [%r5+76];
	ld.shared.f32 	%f70, [%r7+76];
	fma.rn.f32 	%f71, %f69, %f70, %f68;
	ld.shared.f32 	%f72, [%r5+80];
	ld.shared.f32 	%f73, [%r7+80];
	fma.rn.f32 	%f74, %f72, %f73, %f71;
	ld.shared.f32 	%f75, [%r5+84];
	ld.shared.f32 	%f76, [%r7+84];
	fma.rn.f32 	%f77, %f75, %f76, %f74;
	ld.shared.f32 	%f78, [%r5+88];
	ld.shared.f32 	%f79, [%r7+88];
	fma.rn.f32 	%f80, %f78, %f79, %f77;
	ld.shared.f32 	%f81, [%r5+92];
	ld.shared.f32 	%f82, [%r7+92];
	fma.rn.f32 	%f86, %f81, %f82, %f80;
	bar.sync 	0;
	add.s32 	%r41, %r41, 1;
	setp.ne.s32 	%p8, %r41, 0;
	add.s32 	%r40, %r40, 24;
	add.s32 	%r39, %r39, 24;
	add.s32 	%r38, %r38, 24;
	add.s32 	%r37, %r37, 24;
	@%p8 bra 	$L__BB16_2;
$L__BB16_7:
	setp.ge.s32 	%p9, %r2, %r24;
	setp.ge.s32 	%p10, %r4, %r22;
	or.pred  	%p11, %p9, %p10;
	@%p11 bra 	$L__BB16_9;
	mad.lo.s32 	%r36, %r24, %r4, %r2;
	cvta.to.global.u64 	%rd10, %rd7;
	mul.wide.s32 	%rd11, %r36, 4;
	add.s64 	%rd12, %rd10, %rd11;
	st.global.f32 	[%rd12], %f86;
$L__BB16_9:
	ret;

}
	// .globl	_Z25matrixMulBtrTilesKernelV2ILi28EEvPKfS1_Pfiii
.visible .entry _Z25matrixMulBtrTilesKernelV2ILi28EEvPKfS1_Pfiii(
	.param .u64 .ptr .align 1 _Z25matrixMulBtrTilesKernelV2ILi28EEvPKfS1_Pfiii_param_0,
	.param .u64 .ptr .align 1 _Z25matrixMulBtrTilesKernelV2ILi28EEvPKfS1_Pfiii_param_1,
	.param .u64 .ptr .align 1 _Z25matrixMulBtrTilesKernelV2ILi28EEvPKfS1_Pfiii_param_2,
	.param .u32 _Z25matrixMulBtrTilesKernelV2ILi28EEvPKfS1_Pfiii_param_3,
	.param .u32 _Z25matrixMulBtrTilesKernelV2ILi28EEvPKfS1_Pfiii_param_4,
	.param .u32 _Z25matrixMulBtrTilesKernelV2ILi28EEvPKfS1_Pfiii_param_5
)
{
	.reg .pred 	%p<12>;
	.reg .b32 	%r<42>;
	.reg .b32 	%f<99>;
	.reg .b64 	%rd<13>;
	// demoted variable
	.shared .align 4 .b8 _ZZ25matrixMulBtrTilesKernelV2ILi28EEvPKfS1_PfiiiE6Acache[3136];
	// demoted variable
	.shared .align 4 .b8 _ZZ25matrixMulBtrTilesKernelV2ILi28EEvPKfS1_PfiiiE6Bcache[3136];
	ld.param.u64 	%rd5, [_Z25matrixMulBtrTilesKernelV2ILi28EEvPKfS1_Pfiii_param_0];
	ld.param.u64 	%rd6, [_Z25matrixMulBtrTilesKernelV2ILi28EEvPKfS1_Pfiii_param_1];
	ld.param.u64 	%rd7, [_Z25matrixMulBtrTilesKernelV2ILi28EEvPKfS1_Pfiii_param_2];
	ld.param.u32 	%r22, [_Z25matrixMulBtrTilesKernelV2ILi28EEvPKfS1_Pfiii_param_3];
	ld.param.u32 	%r23, [_Z25matrixMulBtrTilesKernelV2ILi28EEvPKfS1_Pfiii_param_4];
	ld.param.u32 	%r24, [_Z25matrixMulBtrTilesKernelV2ILi28EEvPKfS1_Pfiii_param_5];
	mov.u32 	%r25, %ntid.x;
	mov.u32 	%r26, %ctaid.x;
	mov.u32 	%r37, %tid.x;
	mad.lo.s32 	%r2, %r25, %r26, %r37;
	mov.u32 	%r27, %ntid.y;
	mov.u32 	%r28, %ctaid.y;
	mov.u32 	%r39, %tid.y;
	mad.lo.s32 	%r4, %r27, %r28, %r39;
	setp.lt.s32 	%p1, %r23, 1;
	mov.f32 	%f98, 0f00000000;
	@%p1 bra 	$L__BB17_7;
	add.s32 	%r29, %r23, 27;
	shr.u32 	%r30, %r29, 2;
	mul.hi.u32 	%r31, %r30, 613566757;
	mov.u32 	%r32, _ZZ25matrixMulBtrTilesKernelV2ILi28EEvPKfS1_PfiiiE6Acache;
	mad.lo.s32 	%r5, %r39, 112, %r32;
	shl.b32 	%r33, %r37, 2;
	add.s32 	%r6, %r5, %r33;
	mov.u32 	%r34, _ZZ25matrixMulBtrTilesKernelV2ILi28EEvPKfS1_PfiiiE6Bcache;
	mad.lo.s32 	%r7, %r37, 112, %r34;
	shl.b32 	%r35, %r39, 2;
	add.s32 	%r8, %r7, %r35;
	neg.s32 	%r41, %r31;
	mad.lo.s32 	%r40, %r23, %r2, %r39;
	mad.lo.s32 	%r38, %r23, %r4, %r37;
	cvta.to.global.u64 	%rd1, %rd5;
	cvta.to.global.u64 	%rd2, %rd6;
	mov.f32 	%f98, 0f00000000;
$L__BB17_2:
	setp.ge.s32 	%p2, %r4, %r22;
	mul.wide.s32 	%rd8, %r40, 4;
	add.s64 	%rd3, %rd2, %rd8;
	mul.wide.s32 	%rd9, %r38, 4;
	add.s64 	%rd4, %rd1, %rd9;
	setp.ge.s32 	%p3, %r37, %r23;
	mov.f32 	%f96, 0f00000000;
	or.pred  	%p4, %p2, %p3;
	@%p4 bra 	$L__BB17_4;
	ld.global.f32 	%f96, [%rd4];
$L__BB17_4:
	setp.ge.s32 	%p5, %r2, %r24;
	setp.ge.s32 	%p6, %r39, %r23;
	mov.f32 	%f97, 0f00000000;
	or.pred  	%p7, %p5, %p6;
	@%p7 bra 	$L__BB17_6;
	ld.global.f32 	%f97, [%rd3];
$L__BB17_6:
	st.shared.f32 	[%r6], %f96;
	st.shared.f32 	[%r8], %f97;
	bar.sync 	0;
	ld.shared.f32 	%f12, [%r5];
	ld.shared.f32 	%f13, [%r7];
	fma.rn.f32 	%f14, %f12, %f13, %f98;
	ld.shared.f32 	%f15, [%r5+4];
	ld.shared.f32 	%f16, [%r7+4];
	fma.rn.f32 	%f17, %f15, %f16, %f14;
	ld.shared.f32 	%f18, [%r5+8];
	ld.shared.f32 	%f19, [%r7+8];
	fma.rn.f32 	%f20, %f18, %f19, %f17;
	ld.shared.f32 	%f21, [%r5+12];
	ld.shared.f32 	%f22, [%r7+12];
	fma.rn.f32 	%f23, %f21, %f22, %f20;
	ld.shared.f32 	%f24, [%r5+16];
	ld.shared.f32 	%f25, [%r7+16];
	fma.rn.f32 	%f26, %f24, %f25, %f23;
	ld.shared.f32 	%f27, [%r5+20];
	ld.shared.f32 	%f28, [%r7+20];
	fma.rn.f32 	%f29, %f27, %f28, %f26;
	ld.shared.f32 	%f30, [%r5+24];
	ld.shared.f32 	%f31, [%r7+24];
	fma.rn.f32 	%f32, %f30, %f31, %f29;
	ld.shared.f32 	%f33, [%r5+28];
	ld.shared.f32 	%f34, [%r7+28];
	fma.rn.f32 	%f35, %f33, %f34, %f32;
	ld.shared.f32 	%f36, [%r5+32];
	ld.shared.f32 	%f37, [%r7+32];
	fma.rn.f32 	%f38, %f36, %f37, %f35;
	ld.shared.f32 	%f39, [%r5+36];
	ld.shared.f32 	%f40, [%r7+36];
	fma.rn.f32 	%f41, %f39, %f40, %f38;
	ld.shared.f32 	%f42, [%r5+40];
	ld.shared.f32 	%f43, [%r7+40];
	fma.rn.f32 	%f44, %f42, %f43, %f41;
	ld.shared.f32 	%f45, [%r5+44];
	ld.shared.f32 	%f46, [%r7+44];
	fma.rn.f32 	%f47, %f45, %f46, %f44;
	ld.shared.f32 	%f48, [%r5+48];
	ld.shared.f32 	%f49, [%r7+48];
	fma.rn.f32 	%f50, %f48, %f49, %f47;
	ld.shared.f32 	%f51, [%r5+52];
	ld.shared.f32 	%f52, [%r7+52];
	fma.rn.f32 	%f53, %f51, %f52, %f50;
	ld.shared.f32 	%f54, [%r5+56];
	ld.shared.f32 	%f55, [%r7+56];
	fma.rn.f32 	%f56, %f54, %f55, %f53;
	ld.shared.f32 	%f57, [%r5+60];
	ld.shared.f32 	%f58, [%r7+60];
	fma.rn.f32 	%f59, %f57, %f58, %f56;
	ld.shared.f32 	%f60, [%r5+64];
	ld.shared.f32 	%f61, [%r7+64];
	fma.rn.f32 	%f62, %f60, %f61, %f59;
	ld.shared.f32 	%f63, [%r5+68];
	ld.shared.f32 	%f64, [%r7+68];
	fma.rn.f32 	%f65, %f63, %f64, %f62;
	ld.shared.f32 	%f66, [%r5+72];
	ld.shared.f32 	%f67, [%r7+72];
	fma.rn.f32 	%f68, %f66, %f67, %f65;
	ld.shared.f32 	%f69, [%r5+76];
	ld.shared.f32 	%f70, [%r7+76];
	fma.rn.f32 	%f71, %f69, %f70, %f68;
	ld.shared.f32 	%f72, [%r5+80];
	ld.shared.f32 	%f73, [%r7+80];
	fma.rn.f32 	%f74, %f72, %f73, %f71;
	ld.shared.f32 	%f75, [%r5+84];
	ld.shared.f32 	%f76, [%r7+84];
	fma.rn.f32 	%f77, %f75, %f76, %f74;
	ld.shared.f32 	%f78, [%r5+88];
	ld.shared.f32 	%f79, [%r7+88];
	fma.rn.f32 	%f80, %f78, %f79, %f77;
	ld.shared.f32 	%f81, [%r5+92];
	ld.shared.f32 	%f82, [%r7+92];
	fma.rn.f32 	%f83, %f81, %f82, %f80;
	ld.shared.f32 	%f84, [%r5+96];
	ld.shared.f32 	%f85, [%r7+96];
	fma.rn.f32 	%f86, %f84, %f85, %f83;
	ld.shared.f32 	%f87, [%r5+100];
	ld.shared.f32 	%f88, [%r7+100];
	fma.rn.f32 	%f89, %f87, %f88, %f86;
	ld.shared.f32 	%f90, [%r5+104];
	ld.shared.f32 	%f91, [%r7+104];
	fma.rn.f32 	%f92, %f90, %f91, %f89;
	ld.shared.f32 	%f93, [%r5+108];
	ld.shared.f32 	%f94, [%r7+108];
	fma.rn.f32 	%f98, %f93, %f94, %f92;
	bar.sync 	0;
	add.s32 	%r41, %r41, 1;
	setp.ne.s32 	%p8, %r41, 0;
	add.s32 	%r40, %r40, 28;
	add.s32 	%r39, %r39, 28;
	add.s32 	%r38, %r38, 28;
	add.s32 	%r37, %r37, 28;
	@%p8 bra 	$L__BB17_2;
$L__BB17_7:
	setp.ge.s32 	%p9, %r2, %r24;
	setp.ge.s32 	%p10, %r4, %r22;
	or.pred  	%p11, %p9, %p10;
	@%p11 bra 	$L__BB17_9;
	mad.lo.s32 	%r36, %r24, %r4, %r2;
	cvta.to.global.u64 	%rd10, %rd7;
	mul.wide.s32 	%rd11, %r36, 4;
	add.s64 	%rd12, %rd10, %rd11;
	st.global.f32 	[%rd12], %f98;
$L__BB17_9:
	ret;

}
	// .globl	_Z25matrixMulBtrTilesKernelV2ILi32EEvPKfS1_Pfiii
.visible .entry _Z25matrixMulBtrTilesKernelV2ILi32EEvPKfS1_Pfiii(
	.param .u64 .ptr .align 1 _Z25matrixMulBtrTilesKernelV2ILi32EEvPKfS1_Pfiii_param_0,
	.param .u64 .ptr .align 1 _Z25matrixMulBtrTilesKernelV2ILi32EEvPKfS1_Pfiii_param_1,
	.param .u64 .ptr .align 1 _Z25matrixMulBtrTilesKernelV2ILi32EEvPKfS1_Pfiii_param_2,
	.param .u32 _Z25matrixMulBtrTilesKernelV2ILi32EEvPKfS1_Pfiii_param_3,
	.param .u32 _Z25matrixMulBtrTilesKernelV2ILi32EEvPKfS1_Pfiii_param_4,
	.param .u32 _Z25matrixMulBtrTilesKernelV2ILi32EEvPKfS1_Pfiii_param_5
)
{
	.reg .pred 	%p<12>;
	.reg .b32 	%r<43>;
	.reg .b32 	%f<111>;
	.reg .b64 	%rd<13>;
	// demoted variable
	.shared .align 4 .b8 _ZZ25matrixMulBtrTilesKernelV2ILi32EEvPKfS1_PfiiiE6Acache[4096];
	// demoted variable
	.shared .align 4 .b8 _ZZ25matrixMulBtrTilesKernelV2ILi32EEvPKfS1_PfiiiE6Bcache[4096];
	ld.param.u64 	%rd5, [_Z25matrixMulBtrTilesKernelV2ILi32EEvPKfS1_Pfiii_param_0];
	ld.param.u64 	%rd6, [_Z25matrixMulBtrTilesKernelV2ILi32EEvPKfS1_Pfiii_param_1];
	ld.param.u64 	%rd7, [_Z25matrixMulBtrTilesKernelV2ILi32EEvPKfS1_Pfiii_param_2];
	ld.param.u32 	%r22, [_Z25matrixMulBtrTilesKernelV2ILi32EEvPKfS1_Pfiii_param_3];
	ld.param.u32 	%r23, [_Z25matrixMulBtrTilesKernelV2ILi32EEvPKfS1_Pfiii_param_4];
	ld.param.u32 	%r24, [_Z25matrixMulBtrTilesKernelV2ILi32EEvPKfS1_Pfiii_param_5];
	mov.u32 	%r25, %ntid.x;
	mov.u32 	%r26, %ctaid.x;
	mov.u32 	%r38, %tid.x;
	mad.lo.s32 	%r2, %r25, %r26, %r38;
	mov.u32 	%r27, %ntid.y;
	mov.u32 	%r28, %ctaid.y;
	mov.u32 	%r40, %tid.y;
	mad.lo.s32 	%r4, %r27, %r28, %r40;
	setp.lt.s32 	%p1, %r23, 1;
	mov.f32 	%f110, 0f00000000;
	@%p1 bra 	$L__BB18_7;
	add.s32 	%r29, %r23, 31;
	shr.u32 	%r30, %r29, 5;
	shl.b32 	%r31, %r40, 7;
	mov.u32 	%r32, _ZZ25matrixMulBtrTilesKernelV2ILi32EEvPKfS1_PfiiiE6Acache;
	add.s32 	%r5, %r32, %r31;
	shl.b32 	%r33, %r38, 2;
	add.s32 	%r6, %r5, %r33;
	shl.b32 	%r34, %r38, 7;
	mov.u32 	%r35, _ZZ25matrixMulBtrTilesKernelV2ILi32EEvPKfS1_PfiiiE6Bcache;
	add.s32 	%r7, %r35, %r34;
	shl.b32 	%r36, %r40, 2;
	add.s32 	%r8, %r7, %r36;
	neg.s32 	%r42, %r30;
	mad.lo.s32 	%r41, %r23, %r2, %r40;
	mad.lo.s32 	%r39, %r23, %r4, %r38;
	cvta.to.global.u64 	%rd1, %rd5;
	cvta.to.global.u64 	%rd2, %rd6;
	mov.f32 	%f110, 0f00000000;
$L__BB18_2:
	setp.ge.s32 	%p2, %r4, %r22;
	mul.wide.s32 	%rd8, %r41, 4;
	add.s64 	%rd3, %rd2, %rd8;
	mul.wide.s32 	%rd9, %r39, 4;
	add.s64 	%rd4, %rd1, %rd9;
	setp.ge.s32 	%p3, %r38, %r23;
	mov.f32 	%f108, 0f00000000;
	or.pred  	%p4, %p2, %p3;
	@%p4 bra 	$L__BB18_4;
	ld.global.f32 	%f108, [%rd4];
$L__BB18_4:
	setp.ge.s32 	%p5, %r2, %r24;
	setp.ge.s32 	%p6, %r40, %r23;
	mov.f32 	%f109, 0f00000000;
	or.pred  	%p7, %p5, %p6;
	@%p7 bra 	$L__BB18_6;
	ld.global.f32 	%f109, [%rd3];
$L__BB18_6:
	st.shared.f32 	[%r6], %f108;
	st.shared.f32 	[%r8], %f109;
	bar.sync 	0;
	ld.shared.f32 	%f12, [%r5];
	ld.shared.f32 	%f13, [%r7];
	fma.rn.f32 	%f14, %f12, %f13, %f110;
	ld.shared.f32 	%f15, [%r5+4];
	ld.shared.f32 	%f16, [%r7+4];
	fma.rn.f32 	%f17, %f15, %f16, %f14;
	ld.shared.f32 	%f18, [%r5+8];
	ld.shared.f32 	%f19, [%r7+8];
	fma.rn.f32 	%f20, %f18, %f19, %f17;
	ld.shared.f32 	%f21, [%r5+12];
	ld.shared.f32 	%f22, [%r7+12];
	fma.rn.f32 	%f23, %f21, %f22, %f20;
	ld.shared.f32 	%f24, [%r5+16];
	ld.shared.f32 	%f25, [%r7+16];
	fma.rn.f32 	%f26, %f24, %f25, %f23;
	ld.shared.f32 	%f27, [%r5+20];
	ld.shared.f32 	%f28, [%r7+20];
	fma.rn.f32 	%f29, %f27, %f28, %f26;
	ld.shared.f32 	%f30, [%r5+24];
	ld.shared.f32 	%f31, [%r7+24];
	fma.rn.f32 	%f32, %f30, %f31, %f29;
	ld.shared.f32 	%f33, [%r5+28];
	ld.shared.f32 	%f34, [%r7+28];
	fma.rn.f32 	%f35, %f33, %f34, %f32;
	ld.shared.f32 	%f36, [%r5+32];
	ld.shared.f32 	%f37, [%r7+32];
	fma.rn.f32 	%f38, %f36, %f37, %f35;
	ld.shared.f32 	%f39, [%r5+36];
	ld.shared.f32 	%f40, [%r7+36];
	fma.rn.f32 	%f41, %f39, %f40, %f38;
	ld.shared.f32 	%f42, [%r5+40];
	ld.shared.f32 	%f43, [%r7+40];
	fma.rn.f32 	%f44, %f42, %f43, %f41;
	ld.shared.f32 	%f45, [%r5+44];
	ld.shared.f32 	%f46, [%r7+44];
	fma.rn.f32 	%f47, %f45, %f46, %f44;
	ld.shared.f32 	%f48, [%r5+48];
	ld.shared.f32 	%f49, [%r7+48];
	fma.rn.f32 	%f50, %f48, %f49, %f47;
	ld.shared.f32 	%f51, [%r5+52];
	ld.shared.f32 	%f52, [%r7+52];
	fma.rn.f32 	%f53, %f51, %f52, %f50;
	ld.shared.f32 	%f54, [%r5+56];
	ld.shared.f32 	%f55, [%r7+56];
	fma.rn.f32 	%f56, %f54, %f55, %f53;
	ld.shared.f32 	%f57, [%r5+60];
	ld.shared.f32 	%f58, [%r7+60];
	fma.rn.f32 	%f59, %f57, %f58, %f56;
	ld.shared.f32 	%f60, [%r5+64];
	ld.shared.f32 	%f61, [%r7+64];
	fma.rn.f32 	%f62, %f60, %f61, %f59;
	ld.shared.f32 	%f63, [%r5+68];
	ld.shared.f32 	%f64, [%r7+68];
	fma.rn.f32 	%f65, %f63, %f64, %f62;
	ld.shared.f32 	%f66, [%r5+72];
	ld.shared.f32 	%f67, [%r7+72];
	fma.rn.f32 	%f68, %f66, %f67, %f65;
	ld.shared.f32 	%f69, [%r5+76];
	ld.shared.f32 	%f70, [%r7+76];
	fma.rn.f32 	%f71, %f69, %f70, %f68;
	ld.shared.f32 	%f72, [%r5+80];
	ld.shared.f32 	%f73, [%r7+80];
	fma.rn.f32 	%f74, %f72, %f73, %f71;
	ld.shared.f32 	%f75, [%r5+84];
	ld.shared.f32 	%f76, [%r7+84];
	fma.rn.f32 	%f77, %f75, %f76, %f74;
	ld.shared.f32 	%f78, [%r5+88];
	ld.shared.f32 	%f79, [%r7+88];
	fma.rn.f32 	%f80, %f78, %f79, %f77;
	ld.shared.f32 	%f81, [%r5+92];
	ld.shared.f32 	%f82, [%r7+92];
	fma.rn.f32 	%f83, %f81, %f82, %f80;
	ld.shared.f32 	%f84, [%r5+96];
	ld.shared.f32 	%f85, [%r7+96];
	fma.rn.f32 	%f86, %f84, %f85, %f83;
	ld.shared.f32 	%f87, [%r5+100];
	ld.shared.f32 	%f88, [%r7+100];
	fma.rn.f32 	%f89, %f87, %f88, %f86;
	ld.shared.f32 	%f90, [%r5+104];
	ld.shared.f32 	%f91, [%r7+104];
	fma.rn.f32 	%f92, %f90, %f91, %f89;
	ld.shared.f32 	%f93, [%r5+108];
	ld.shared.f32 	%f94, [%r7+108];
	fma.rn.f32 	%f95, %f93, %f94, %f92;
	ld.shared.f32 	%f96, [%r5+112];
	ld.shared.f32 	%f97, [%r7+112];
	fma.rn.f32 	%f98, %f96, %f97, %f95;
	ld.shared.f32 	%f99, [%r5+116];
	ld.shared.f32 	%f100, [%r7+116];
	fma.rn.f32 	%f101, %f99, %f100, %f98;
	ld.shared.f32 	%f102, [%r5+120];
	ld.shared.f32 	%f103, [%r7+120];
	fma.rn.f32 	%f104, %f102, %f103, %f101;
	ld.shared.f32 	%f105, [%r5+124];
	ld.shared.f32 	%f106, [%r7+124];
	fma.rn.f32 	%f110, %f105, %f106, %f104;
	bar.sync 	0;
	add.s32 	%r42, %r42, 1;
	setp.ne.s32 	%p8, %r42, 0;
	add.s32 	%r41, %r41, 32;
	add.s32 	%r40, %r40, 32;
	add.s32 	%r39, %r39, 32;
	add.s32 	%r38, %r38, 32;
	@%p8 bra 	$L__BB18_2;
$L__BB18_7:
	setp.ge.s32 	%p9, %r2, %r24;
	setp.ge.s32 	%p10, %r4, %r22;
	or.pred  	%p11, %p9, %p10;
	@%p11 bra 	$L__BB18_9;
	mad.lo.s32 	%r37, %r24, %r4, %r2;
	cvta.to.global.u64 	%rd10, %rd7;
	mul.wide.s32 	%rd11, %r37, 4;
	add.s64 	%rd12, %rd10, %rd11;
	st.global.f32 	[%rd12], %f110;
$L__BB18_9:
	ret;

}
	// .globl	_Z25matrixMulBtrTilesKernelV3ILi8EEvPKfS1_Pfiii
.visible .entry _Z25matrixMulBtrTilesKernelV3ILi8EEvPKfS1_Pfiii(
	.param .u64 .ptr .align 1 _Z25matrixMulBtrTilesKernelV3ILi8EEvPKfS1_Pfiii_param_0,
	.param .u64 .ptr .align 1 _Z25matrixMulBtrTilesKernelV3ILi8EEvPKfS1_Pfiii_param_1,
	.param .u64 .ptr .align 1 _Z25matrixMulBtrTilesKernelV3ILi8EEvPKfS1_Pfiii_param_2,
	.param .u32 _Z25matrixMulBtrTilesKernelV3ILi8EEvPKfS1_Pfiii_param_3,
	.param .u32 _Z25matrixMulBtrTilesKernelV3ILi8EEvPKfS1_Pfiii_param_4,
	.param .u32 _Z25matrixMulBtrTilesKernelV3ILi8EEvPKfS1_Pfiii_param_5
)
{
	.reg .pred 	%p<26>;
	.reg .b32 	%r<56>;
	.reg .b32 	%f<109>;
	.reg .b64 	%rd<17>;
	// demoted variable
	.shared .align 4 .b8 _ZZ25matrixMulBtrTilesKernelV3ILi8EEvPKfS1_PfiiiE6Acache[256];
	// demoted variable
	.shared .align 4 .b8 _ZZ25matrixMulBtrTilesKernelV3ILi8EEvPKfS1_PfiiiE6Bcache[256];
	ld.param.u64 	%rd6, [_Z25matrixMulBtrTilesKernelV3ILi8EEvPKfS1_Pfiii_param_0];
	ld.param.u64 	%rd7, [_Z25matrixMulBtrTilesKernelV3ILi8EEvPKfS1_Pfiii_param_1];
	ld.param.u64 	%rd5, [_Z25matrixMulBtrTilesKernelV3ILi8EEvPKfS1_Pfiii_param_2];
	ld.param.u32 	%r28, [_Z25matrixMulBtrTilesKernelV3ILi8EEvPKfS1_Pfiii_param_3];
	ld.param.u32 	%r29, [_Z25matrixMulBtrTilesKernelV3ILi8EEvPKfS1_Pfiii_param_4];
	ld.param.u32 	%r30, [_Z25matrixMulBtrTilesKernelV3ILi8EEvPKfS1_Pfiii_param_5];
	cvta.to.global.u64 	%rd1, %rd7;
	cvta.to.global.u64 	%rd2, %rd6;
	mov.u32 	%r31, %ntid.x;
	mov.u32 	%r32, %ctaid.x;
	mul.lo.s32 	%r1, %r31, %r32;
	mov.u32 	%r2, %tid.x;
	add.s32 	%r3, %r1, %r2;
	mov.u32 	%r33, %ntid.y;
	mov.u32 	%r34, %ctaid.y;
	mov.u32 	%r4, %tid.y;
	mad.lo.s32 	%r5, %r33, %r34, %r4;
	setp.lt.s32 	%p1, %r29, 1;
	mov.f32 	%f108, 0f00000000;
	@%p1 bra 	$L__BB19_19;
	add.s32 	%r6, %r29, 7;
	mul.lo.s32 	%r7, %r29, %r5;
	add.s32 	%r8, %r1, %r4;
	mul.lo.s32 	%r9, %r29, %r8;
	shl.b32 	%r36, %r4, 5;
	mov.u32 	%r37, _ZZ25matrixMulBtrTilesKernelV3ILi8EEvPKfS1_PfiiiE6Acache;
	add.s32 	%r10, %r37, %r36;
	shl.b32 	%r38, %r2, 2;
	add.s32 	%r11, %r10, %r38;
	mov.u32 	%r39, _ZZ25matrixMulBtrTilesKernelV3ILi8EEvPKfS1_PfiiiE6Bcache;
	add.s32 	%r40, %r39, %r36;
	add.s32 	%r12, %r40, %r38;
	shl.b32 	%r41, %r2, 5;
	add.s32 	%r13, %r39, %r41;
	setp.lt.u32 	%p2, %r29, 9;
	mov.f32 	%f108, 0f00000000;
	mov.b32 	%r55, 0;
	@%p2 bra 	$L__BB19_13;
	shr.u32 	%r42, %r6, 3;
	and.b32  	%r43, %r42, 268435454;
	neg.s32 	%r54, %r43;
	add.s32 	%r53, %r2, %r7;
	add.s32 	%r51, %r2, %r9;
	mov.f32 	%f108, 0f00000000;
	mov.u32 	%r52, %r2;
$L__BB19_3:
	setp.ge.s32 	%p3, %r5, %r28;
	setp.ge.s32 	%p4, %r52, %r29;
	mul.wide.s32 	%rd8, %r53, 4;
	add.s64 	%rd3, %rd2, %rd8;
	mov.f32 	%f100, 0f00000000;
	or.pred  	%p5, %p3, %p4;
	@%p5 bra 	$L__BB19_5;
	ld.global.f32 	%f100, [%rd3];
$L__BB19_5:
	setp.ge.s32 	%p7, %r8, %r30;
	mul.wide.s32 	%rd9, %r51, 4;
	add.s64 	%rd4, %rd1, %rd9;
	mov.f32 	%f101, 0f00000000;
	or.pred  	%p8, %p7, %p4;
	@%p8 bra 	$L__BB19_7;
	ld.global.f32 	%f101, [%rd4];
$L__BB19_7:
	st.shared.f32 	[%r11], %f100;
	st.shared.f32 	[%r12], %f101;
	bar.sync 	0;
	ld.shared.f32 	%f27, [%r10];
	ld.shared.f32 	%f28, [%r13];
	fma.rn.f32 	%f29, %f27, %f28, %f108;
	ld.shared.f32 	%f30, [%r10+4];
	ld.shared.f32 	%f31, [%r13+4];
	fma.rn.f32 	%f32, %f30, %f31, %f29;
	ld.shared.f32 	%f33, [%r10+8];
	ld.shared.f32 	%f34, [%r13+8];
	fma.rn.f32 	%f35, %f33, %f34, %f32;
	ld.shared.f32 	%f36, [%r10+12];
	ld.shared.f32 	%f37, [%r13+12];
	fma.rn.f32 	%f38, %f36, %f37, %f35;
	ld.shared.f32 	%f39, [%r10+16];
	ld.shared.f32 	%f40, [%r13+16];
	fma.rn.f32 	%f41, %f39, %f40, %f38;
	ld.shared.f32 	%f42, [%r10+20];
	ld.shared.f32 	%f43, [%r13+20];
	fma.rn.f32 	%f44, %f42, %f43, %f41;
	ld.shared.f32 	%f45, [%r10+24];
	ld.shared.f32 	%f46, [%r13+24];
	fma.rn.f32 	%f47, %f45, %f46, %f44;
	ld.shared.f32 	%f48, [%r10+28];
	ld.shared.f32 	%f49, [%r13+28];
	fma.rn.f32 	%f6, %f48, %f49, %f47;
	bar.sync 	0;
	add.s32 	%r44, %r52, 8;
	setp.ge.s32 	%p10, %r44, %r29;
	mov.f32 	%f102, 0f00000000;
	or.pred  	%p11, %p3, %p10;
	@%p11 bra 	$L__BB19_9;
	ld.global.f32 	%f102, [%rd3+32];
$L__BB19_9:
	mov.f32 	%f103, 0f00000000;
	or.pred  	%p14, %p7, %p10;
	@%p14 bra 	$L__BB19_11;
	ld.global.f32 	%f103, [%rd4+32];
$L__BB19_11:
	st.shared.f32 	[%r11], %f102;
	st.shared.f32 	[%r12], %f103;
	bar.sync 	0;
	ld.shared.f32 	%f51, [%r10];
	ld.shared.f32 	%f52, [%r13];
	fma.rn.f32 	%f53, %f51, %f52, %f6;
	ld.shared.f32 	%f54, [%r10+4];
	ld.shared.f32 	%f55, [%r13+4];
	fma.rn.f32 	%f56, %f54, %f55, %f53;
	ld.shared.f32 	%f57, [%r10+8];
	ld.shared.f32 	%f58, [%r13+8];
	fma.rn.f32 	%f59, %f57, %f58, %f56;
	ld.shared.f32 	%f60, [%r10+12];
	ld.shared.f32 	%f61, [%r13+12];
	fma.rn.f32 	%f62, %f60, %f61, %f59;
	ld.shared.f32 	%f63, [%r10+16];
	ld.shared.f32 	%f64, [%r13+16];
	fma.rn.f32 	%f65, %f63, %f64, %f62;
	ld.shared.f32 	%f66, [%r10+20];
	ld.shared.f32 	%f67, [%r13+20];
	fma.rn.f32 	%f68, %f66, %f67, %f65;
	ld.shared.f32 	%f69, [%r10+24];
	ld.shared.f32 	%f70, [%r13+24];
	fma.rn.f32 	%f71, %f69, %f70, %f68;
	ld.shared.f32 	%f72, [%r10+28];
	ld.shared.f32 	%f73, [%r13+28];
	fma.rn.f32 	%f108, %f72, %f73, %f71;
	bar.sync 	0;
	add.s32 	%r54, %r54, 2;
	add.s32 	%r53, %r53, 16;
	add.s32 	%r52, %r52, 16;
	add.s32 	%r51, %r51, 16;
	setp.ne.s32 	%p15, %r54, 0;
	@%p15 bra 	$L__BB19_3;
	and.b32  	%r55, %r6, 2147483632;
$L__BB19_13:
	and.b32  	%r46, %r6, 8;
	setp.eq.s32 	%p16, %r46, 0;
	@%p16 bra 	$L__BB19_19;
	setp.ge.s32 	%p17, %r5, %r28;
	add.s32 	%r47, %r55, %r2;
	setp.ge.s32 	%p18, %r47, %r29;
	mov.f32 	%f106, 0f00000000;
	or.pred  	%p19, %p17, %p18;
	@%p19 bra 	$L__BB19_16;
	add.s32 	%r48, %r47, %r7;
	mul.wide.s32 	%rd10, %r48, 4;
	add.s64 	%rd11, %rd2, %rd10;
	ld.global.f32 	%f106, [%rd11];
$L__BB19_16:
	setp.ge.s32 	%p20, %r47, %r29;
	setp.ge.s32 	%p21, %r8, %r30;
	mov.f32 	%f107, 0f00000000;
	or.pred  	%p22, %p21, %p20;
	@%p22 bra 	$L__BB19_18;
	add.s32 	%r49, %r47, %r9;
	mul.wide.s32 	%rd12, %r49, 4;
	add.s64 	%rd13, %rd1, %rd12;
	ld.global.f32 	%f107, [%rd13];
$L__BB19_18:
	st.shared.f32 	[%r11], %f106;
	st.shared.f32 	[%r12], %f107;
	bar.sync 	0;
	ld.shared.f32 	%f76, [%r10];
	ld.shared.f32 	%f77, [%r13];
	fma.rn.f32 	%f78, %f76, %f77, %f108;
	ld.shared.f32 	%f79, [%r10+4];
	ld.shared.f32 	%f80, [%r13+4];
	fma.rn.f32 	%f81, %f79, %f80, %f78;
	ld.shared.f32 	%f82, [%r10+8];
	ld.shared.f32 	%f83, [%r13+8];
	fma.rn.f32 	%f84, %f82, %f83, %f81;
	ld.shared.f32 	%f85, [%r10+12];
	ld.shared.f32 	%f86, [%r13+12];
	fma.rn.f32 	%f87, %f85, %f86, %f84;
	ld.shared.f32 	%f88, [%r10+16];
	ld.shared.f32 	%f89, [%r13+16];
	fma.rn.f32 	%f90, %f88, %f89, %f87;
	ld.shared.f32 	%f91, [%r10+20];
	ld.shared.f32 	%f92, [%r13+20];
	fma.rn.f32 	%f93, %f91, %f92, %f90;
	ld.shared.f32 	%f94, [%r10+24];
	ld.shared.f32 	%f95, [%r13+24];
	fma.rn.f32 	%f96, %f94, %f95, %f93;
	ld.shared.f32 	%f97, [%r10+28];
	ld.shared.f32 	%f98, [%r13+28];
	fma.rn.f32 	%f108, %f97, %f98, %f96;
	bar.sync 	0;
$L__BB19_19:
	setp.ge.s32 	%p23, %r3, %r30;
	setp.ge.s32 	%p24, %r5, %r28;
	or.pred  	%p25, %p23, %p24;
	@%p25 bra 	$L__BB19_21;
	mad.lo.s32 	%r50, %r30, %r5, %r3;
	cvta.to.global.u64 	%rd14, %rd5;
	mul.wide.s32 	%rd15, %r50, 4;
	add.s64 	%rd16, %rd14, %rd15;
	st.global.f32 	[%rd16], %f108;
$L__BB19_21:
	ret;

}
	// .globl	_Z25matrixMulBtrTilesKernelV3ILi16EEvPKfS1_Pfiii
.visible .entry _Z25matrixMulBtrTilesKernelV3ILi16EEvPKfS1_Pfiii(
	.param .u64 .ptr .align 1 _Z25matrixMulBtrTilesKernelV3ILi16EEvPKfS1_Pfiii_param_0,
	.param .u64 .ptr .align 1 _Z25matrixMulBtrTilesKernelV3ILi16EEvPKfS1_Pfiii_param_1,
	.param .u64 .ptr .align 1 _Z25matrixMulBtrTilesKernelV3ILi16EEvPKfS1_Pfiii_param_2,
	.param .u32 _Z25matrixMulBtrTilesKernelV3ILi16EEvPKfS1_Pfiii_param_3,
	.param .u32 _Z25matrixMulBtrTilesKernelV3ILi16EEvPKfS1_Pfiii_param_4,
	.param .u32 _Z25matrixMulBtrTilesKernelV3ILi16EEvPKfS1_Pfiii_param_5
)
{
	.reg .pred 	%p<26>;
	.reg .b32 	%r<56>;
	.reg .b32 	%f<181>;
	.reg .b64 	%rd<17>;
	// demoted variable
	.shared .align 4 .b8 _ZZ25matrixMulBtrTilesKernelV3ILi16EEvPKfS1_PfiiiE6Acache[1024];
	// demoted variable
	.shared .align 4 .b8 _ZZ25matrixMulBtrTilesKernelV3ILi16EEvPKfS1_PfiiiE6Bcache[1024];
	ld.param.u64 	%rd6, [_Z25matrixMulBtrTilesKernelV3ILi16EEvPKfS1_Pfiii_param_0];
	ld.param.u64 	%rd7, [_Z25matrixMulBtrTilesKernelV3ILi16EEvPKfS1_Pfiii_param_1];
	ld.param.u64 	%rd5, [_Z25matrixMulBtrTilesKernelV3ILi16EEvPKfS1_Pfiii_param_2];
	ld.param.u32 	%r28, [_Z25matrixMulBtrTilesKernelV3ILi16EEvPKfS1_Pfiii_param_3];
	ld.param.u32 	%r29, [_Z25matrixMulBtrTilesKernelV3ILi16EEvPKfS1_Pfiii_param_4];
	ld.param.u32 	%r30, [_Z25matrixMulBtrTilesKernelV3ILi16EEvPKfS1_Pfiii_param_5];
	cvta.to.global.u64 	%rd1, %rd7;
	cvta.to.global.u64 	%rd2, %rd6;
	mov.u32 	%r31, %ntid.x;
	mov.u32 	%r32, %ctaid.x;
	mul.lo.s32 	%r1, %r31, %r32;
	mov.u32 	%r2, %tid.x;
	add.s32 	%r3, %r1, %r2;
	mov.u32 	%r33, %ntid.y;
	mov.u32 	%r34, %ctaid.y;
	mov.u32 	%r4, %tid.y;
	mad.lo.s32 	%r5, %r33, %r34, %r4;
	setp.lt.s32 	%p1, %r29, 1;
	mov.f32 	%f180, 0f00000000;
	@%p1 bra 	$L__BB20_19;
	add.s32 	%r6, %r29, 15;
	mul.lo.s32 	%r7, %r29, %r5;
	add.s32 	%r8, %r1, %r4;
	mul.lo.s32 	%r9, %r29, %r8;
	shl.b32 	%r36, %r4, 6;
	mov.u32 	%r37, _ZZ25matrixMulBtrTilesKernelV3ILi16EEvPKfS1_PfiiiE6Acache;
	add.s32 	%r10, %r37, %r36;
	shl.b32 	%r38, %r2, 2;
	add.s32 	%r11, %r10, %r38;
	mov.u32 	%r39, _ZZ25matrixMulBtrTilesKernelV3ILi16EEvPKfS1_PfiiiE6Bcache;
	add.s32 	%r40, %r39, %r36;
	add.s32 	%r12, %r40, %r38;
	shl.b32 	%r41, %r2, 6;
	add.s32 	%r13, %r39, %r41;
	setp.lt.u32 	%p2, %r29, 17;
	mov.f32 	%f180, 0f00000000;
	mov.b32 	%r55, 0;
	@%p2 bra 	$L__BB20_13;
	shr.u32 	%r42, %r6, 4;
	and.b32  	%r43, %r42, 134217726;
	neg.s32 	%r54, %r43;
	add.s32 	%r53, %r2, %r7;
	add.s32 	%r51, %r2, %r9;
	mov.f32 	%f180, 0f00000000;
	mov.u32 	%r52, %r2;
$L__BB20_3:
	setp.ge.s32 	%p3, %r5, %r28;
	setp.ge.s32 	%p4, %r52, %r29;
	mul.wide.s32 	%rd8, %r53, 4;
	add.s64 	%rd3, %rd2, %rd8;
	mov.f32 	%f172, 0f00000000;
	or.pred  	%p5, %p3, %p4;
	@%p5 bra 	$L__BB20_5;
	ld.global.f32 	%f172, [%rd3];
$L__BB20_5:
	setp.ge.s32 	%p7, %r8, %r30;
	mul.wide.s32 	%rd9, %r51, 4;
	add.s64 	%rd4, %rd1, %rd9;
	mov.f32 	%f173, 0f00000000;
	or.pred  	%p8, %p7, %p4;
	@%p8 bra 	$L__BB20_7;
	ld.global.f32 	%f173, [%rd4];
$L__BB20_7:
	st.shared.f32 	[%r11], %f172;
	st.shared.f32 	[%r12], %f173;
	bar.sync 	0;
	ld.shared.f32 	%f27, [%r10];
	ld.shared.f32 	%f28, [%r13];
	fma.rn.f32 	%f29, %f27, %f28, %f180;
	ld.shared.f32 	%f30, [%r10+4];
	ld.shared.f32 	%f31, [%r13+4];
	fma.rn.f32 	%f32, %f30, %f31, %f29;
	ld.shared.f32 	%f33, [%r10+8];
	ld.shared.f32 	%f34, [%r13+8];
	fma.rn.f32 	%f35, %f33, %f34, %f32;
	ld.shared.f32 	%f36, [%r10+12];
	ld.shared.f32 	%f37, [%r13+12];
	fma.rn.f32 	%f38, %f36, %f37, %f35;
	ld.shared.f32 	%f39, [%r10+16];
	ld.shared.f32 	%f40, [%r13+16];
	fma.rn.f32 	%f41, %f39, %f40, %f38;
	ld.shared.f32 	%f42, [%r10+20];
	ld.shared.f32 	%f43, [%r13+20];
	fma.rn.f32 	%f44, %f42, %f43, %f41;
	ld.shared.f32 	%f45, [%r10+24];
	ld.shared.f32 	%f46, [%r13+24];
	fma.rn.f32 	%f47, %f45, %f46, %f44;
	ld.shared.f32 	%f48, [%r10+28];
	ld.shared.f32 	%f49, [%r13+28];
	fma.rn.f32 	%f50, %f48, %f49, %f47;
	ld.shared.f32 	%f51, [%r10+32];
	ld.shared.f32 	%f52, [%r13+32];
	fma.rn.f32 	%f53, %f51, %f52, %f50;
	ld.shared.f32 	%f54, [%r10+36];
	ld.shared.f32 	%f55, [%r13+36];
	fma.rn.f32 	%f56, %f54, %f55, %f53;
	ld.shared.f32 	%f57, [%r10+40];
	ld.shared.f32 	%f58, [%r13+40];
	fma.rn.f32 	%f59, %f57, %f58, %f56;
	ld.shared.f32 	%f60, [%r10+44];
	ld.shared.f32 	%f61, [%r13+44];
	fma.rn.f32 	%f62, %f60, %f61, %f59;
	ld.shared.f32 	%f63, [%r10+48];
	ld.shared.f32 	%f64, [%r13+48];
	fma.rn.f32 	%f65, %f63, %f64, %f62;
	ld.shared.f32 	%f66, [%r10+52];
	ld.shared.f32 	%f67, [%r13+52];
	fma.rn.f32 	%f68, %f66, %f67, %f65;
	ld.shared.f32 	%f69, [%r10+56];
	ld.shared.f32 	%f70, [%r13+56];
	fma.rn.f32 	%f71, %f69, %f70, %f68;
	ld.shared.f32 	%f72, [%r10+60];
	ld.shared.f32 	%f73, [%r13+60];
	fma.rn.f32 	%f6, %f72, %f73, %f71;
	bar.sync 	0;
	add.s32 	%r44, %r52, 16;
	setp.ge.s32 	%p10, %r44, %r29;
	mov.f32 	%f174, 0f00000000;
	or.pred  	%p11, %p3, %p10;
	@%p11 bra 	$L__BB20_9;
	ld.global.f32 	%f174, [%rd3+64];
$L__BB20_9:
	mov.f32 	%f175, 0f00000000;
	or.pred  	%p14, %p7, %p10;
	@%p14 bra 	$L__BB20_11;
	ld.global.f32 	%f175, [%rd4+64];
$L__BB20_11:
	st.shared.f32 	[%r11], %f174;
	st.shared.f32 	[%r12], %f175;
	bar.sync 	0;
	ld.shared.f32 	%f75, [%r10];
	ld.shared.f32 	%f76, [%r13];
	fma.rn.f32 	%f77, %f75, %f76, %f6;
	ld.shared.f32 	%f78, [%r10+4];
	ld.shared.f32 	%f79, [%r13+4];
	fma.rn.f32 	%f80, %f78, %f79, %f77;
	ld.shared.f32 	%f81, [%r10+8];
	ld.shared.f32 	%f82, [%r13+8];
	fma.rn.f32 	%f83, %f81, %f82, %f80;
	ld.shared.f32 	%f84, [%r10+12];
	ld.shared.f32 	%f85, [%r13+12];
	fma.rn.f32 	%f86, %f84, %f85, %f83;
	ld.shared.f32 	%f87, [%r10+16];
	ld.shared.f32 	%f88, [%r13+16];
	fma.rn.f32 	%f89, %f87, %f88, %f86;
	ld.shared.f32 	%f90, [%r10+20];
	ld.shared.f32 	%f91, [%r13+20];
	fma.rn.f32 	%f92, %f90, %f91, %f89;
	ld.shared.f32 	%f93, [%r10+24];
	ld.shared.f32 	%f94, [%r13+24];
	fma.rn.f32 	%f95, %f93, %f94, %f92;
	ld.shared.f32 	%f96, [%r10+28];
	ld.shared.f32 	%f97, [%r13+28];
	fma.rn.f32 	%f98, %f96, %f97, %f95;
	ld.shared.f32 	%f99, [%r10+32];
	ld.shared.f32 	%f100, [%r13+32];
	fma.rn.f32 	%f101, %f99, %f100, %f98;
	ld.shared.f32 	%f102, [%r10+36];
	ld.shared.f32 	%f103, [%r13+36];
	fma.rn.f32 	%f104, %f102, %f103, %f101;
	ld.shared.f32 	%f105, [%r10+40];
	ld.shared.f32 	%f106, [%r13+40];
	fma.rn.f32 	%f107, %f105, %f106, %f104;
	ld.shared.f32 	%f108, [%r10+44];
	ld.shared.f32 	%f109, [%r13+44];
	fma.rn.f32 	%f110, %f108, %f109, %f107;
	ld.shared.f32 	%f111, [%r10+48];
	ld.shared.f32 	%f112, [%r13+48];
	fma.rn.f32 	%f113, %f111, %f112, %f110;
	ld.shared.f32 	%f114, [%r10+52];
	ld.shared.f32 	%f115, [%r13+52];
	fma.rn.f32 	%f116, %f114, %f115, %f113;
	ld.shared.f32 	%f117, [%r10+56];
	ld.shared.f32 	%f118, [%r13+56];
	fma.rn.f32 	%f119, %f117, %f118, %f116;
	ld.shared.f32 	%f120, [%r10+60];
	ld.shared.f32 	%f121, [%r13+60];
	fma.rn.f32 	%f180, %f120, %f121, %f119;
	bar.sync 	0;
	add.s32 	%r54, %r54, 2;
	add.s32 	%r53, %r53, 32;
	add.s32 	%r52, %r52, 32;
	add.s32 	%r51, %r51, 32;
	setp.ne.s32 	%p15, %r54, 0;
	@%p15 bra 	$L__BB20_3;
	and.b32  	%r55, %r6, 2147483616;
$L__BB20_13:
	and.b32  	%r46, %r6, 16;
	setp.eq.s32 	%p16, %r46, 0;
	@%p16 bra 	$L__BB20_19;
	setp.ge.s32 	%p17, %r5, %r28;
	add.s32 	%r47, %r55, %r2;
	setp.ge.s32 	%p18, %r47, %r29;
	mov.f32 	%f178, 0f00000000;
	or.pred  	%p19, %p17, %p18;
	@%p19 bra 	$L__BB20_16;
	add.s32 	%r48, %r47, %r7;
	mul.wide.s32 	%rd10, %r48, 4;
	add.s64 	%rd11, %rd2, %rd10;
	ld.global.f32 	%f178, [%rd11];
$L__BB20_16:
	setp.ge.s32 	%p20, %r47, %r29;
	setp.ge.s32 	%p21, %r8, %r30;
	mov.f32 	%f179, 0f00000000;
	or.pred  	%p22, %p21, %p20;
	@%p22 bra 	$L__BB20_18;
	add.s32 	%r49, %r47, %r9;
	mul.wide.s32 	%rd12, %r49, 4;
	add.s64 	%rd13, %rd1, %rd12;
	ld.global.f32 	%f179, [%rd13];
$L__BB20_18:
	st.shared.f32 	[%r11], %f178;
	st.shared.f32 	[%r12], %f179;
	bar.sync 	0;
	ld.shared.f32 	%f124, [%r10];
	ld.shared.f32 	%f125, [%r13];
	fma.rn.f32 	%f126, %f124, %f125, %f180;
	ld.shared.f32 	%f127, [%r10+4];
	ld.shared.f32 	%f128, [%r13+4];
	fma.rn.f32 	%f129, %f127, %f128, %f126;
	ld.shared.f32 	%f130, [%r10+8];
	ld.shared.f32 	%f131, [%r13+8];
	fma.rn.f32 	%f132, %f130, %f131, %f129;
	ld.shared.f32 	%f133, [%r10+12];
	ld.shared.f32 	%f134, [%r13+12];
	fma.rn.f32 	%f135, %f133, %f134, %f132;
	ld.shared.f32 	%f136, [%r10+16];
	ld.shared.f32 	%f137, [%r13+16];
	fma.rn.f32 	%f138, %f136, %f137, %f135;
	ld.shared.f32 	%f139, [%r10+20];
	ld.shared.f32 	%f140, [%r13+20];
	fma.rn.f32 	%f141, %f139, %f140, %f138;
	ld.shared.f32 	%f142, [%r10+24];
	ld.shared.f32 	%f143, [%r13+24];
	fma.rn.f32 	%f144, %f142, %f143, %f141;
	ld.shared.f32 	%f145, [%r10+28];
	ld.shared.f32 	%f146, [%r13+28];
	fma.rn.f32 	%f147, %f145, %f146, %f144;
	ld.shared.f32 	%f148, [%r10+32];
	ld.shared.f32 	%f149, [%r13+32];
	fma.rn.f32 	%f150, %f148, %f149, %f147;
	ld.shared.f32 	%f151, [%r10+36];
	ld.shared.f32 	%f152, [%r13+36];
	fma.rn.f32 	%f153, %f151, %f152, %f150;
	ld.shared.f32 	%f154, [%r10+40];
	ld.shared.f32 	%f155, [%r13+40];
	fma.rn.f32 	%f156, %f154, %f155, %f153;
	ld.shared.f32 	%f157, [%r10+44];
	ld.shared.f32 	%f158, [%r13+44];
	fma.rn.f32 	%f159, %f157, %f158, %f156;
	ld.shared.f32 	%f160, [%r10+48];
	ld.shared.f32 	%f161, [%r13+48];
	fma.rn.f32 	%f162, %f160, %f161, %f159;
	ld.shared.f32 	%f163, [%r10+52];
	ld.shared.f32 	%f164, [%r13+52];
	fma.rn.f32 	%f165, %f163, %f164, %f162;
	ld.shared.f32 	%f166, [%r10+56];
	ld.shared.f32 	%f167, [%r13+56];
	fma.rn.f32 	%f168, %f166, %f167, %f165;
	ld.shared.f32 	%f169, [%r10+60];
	ld.shared.f32 	%f170, [%r13+60];
	fma.rn.f32 	%f180, %f169, %f170, %f168;
	bar.sync 	0;
$L__BB20_19:
	setp.ge.s32 	%p23, %r3, %r30;
	setp.ge.s32 	%p24, %r5, %r28;
	or.pred  	%p25, %p23, %p24;
	@%p25 bra 	$L__BB20_21;
	mad.lo.s32 	%r50, %r30, %r5, %r3;
	cvta.to.global.u64 	%rd14, %rd5;
	mul.wide.s32 	%rd15, %r50, 4;
	add.s64 	%rd16, %rd14, %rd15;
	st.global.f32 	[%rd16], %f180;
$L__BB20_21:
	ret;

}
	// .globl	_Z25matrixMulBtrTilesKernelV3ILi20EEvPKfS1_Pfiii
.visible .entry _Z25matrixMulBtrTilesKernelV3ILi20EEvPKfS1_Pfiii(
	.param .u64 .ptr .align 1 _Z25matrixMulBtrTilesKernelV3ILi20EEvPKfS1_Pfiii_param_0,
	.param .u64 .ptr .align 1 _Z25matrixMulBtrTilesKernelV3ILi20EEvPKfS1_Pfiii_param_1,
	.param .u64 .ptr .align 1 _Z25matrixMulBtrTilesKernelV3ILi20EEvPKfS1_Pfiii_param_2,
	.param .u32 _Z25matrixMulBtrTilesKernelV3ILi20EEvPKfS1_Pfiii_param_3,
	.param .u32 _Z25matrixMulBtrTilesKernelV3ILi20EEvPKfS1_Pfiii_param_4,
	.param .u32 _Z25matrixMulBtrTilesKernelV3ILi20EEvPKfS1_Pfiii_param_5
)
{
	.reg .pred 	%p<12>;
	.reg .b32 	%r<42>;
	.reg .b32 	%f<75>;
	.reg .b64 	%rd<13>;
	// demoted variable
	.shared .align 4 .b8 _ZZ25matrixMulBtrTilesKernelV3ILi20EEvPKfS1_PfiiiE6Acache[1600];
	// demoted variable
	.shared .align 4 .b8 _ZZ25matrixMulBtrTilesKernelV3ILi20EEvPKfS1_PfiiiE6Bcache[1600];
	ld.param.u64 	%rd5, [_Z25matrixMulBtrTilesKernelV3ILi20EEvPKfS1_Pfiii_param_0];
	ld.param.u64 	%rd6, [_Z25matrixMulBtrTilesKernelV3ILi20EEvPKfS1_Pfiii_param_1];
	ld.param.u64 	%rd7, [_Z25matrixMulBtrTilesKernelV3ILi20EEvPKfS1_Pfiii_param_2];
	ld.param.u32 	%r22, [_Z25matrixMulBtrTilesKernelV3ILi20EEvPKfS1_Pfiii_param_3];
	ld.param.u32 	%r23, [_Z25matrixMulBtrTilesKernelV3ILi20EEvPKfS1_Pfiii_param_4];
	ld.param.u32 	%r24, [_Z25matrixMulBtrTilesKernelV3ILi20EEvPKfS1_Pfiii_param_5];
	mov.u32 	%r25, %ntid.x;
	mov.u32 	%r26, %ctaid.x;
	mul.lo.s32 	%r1, %r25, %r26;
	mov.u32 	%r38, %tid.x;
	add.s32 	%r3, %r1, %r38;
	mov.u32 	%r27, %ntid.y;
	mov.u32 	%r28, %ctaid.y;
	mov.u32 	%r4, %tid.y;
	mad.lo.s32 	%r5, %r27, %r28, %r4;
	setp.lt.s32 	%p1, %r23, 1;
	mov.f32 	%f74, 0f00000000;
	@%p1 bra 	$L__BB21_7;
	add.s32 	%r29, %r23, 19;
	mul.hi.u32 	%r30, %r29, -858993459;
	shr.u32 	%r31, %r30, 4;
	add.s32 	%r6, %r1, %r4;
	mul.lo.s32 	%r32, %r4, 80;
	mov.u32 	%r33, _ZZ25matrixMulBtrTilesKernelV3ILi20EEvPKfS1_PfiiiE6Acache;
	add.s32 	%r7, %r33, %r32;
	shl.b32 	%r34, %r38, 2;
	add.s32 	%r8, %r7, %r34;
	mov.u32 	%r35, _ZZ25matrixMulBtrTilesKernelV3ILi20EEvPKfS1_PfiiiE6Bcache;
	add.s32 	%r36, %r35, %r32;
	add.s32 	%r9, %r36, %r34;
	mad.lo.s32 	%r10, %r38, 80, %r35;
	neg.s32 	%r41, %r31;
	mad.lo.s32 	%r40, %r23, %r5, %r38;
	mad.lo.s32 	%r39, %r23, %r6, %r38;
	cvta.to.global.u64 	%rd1, %rd5;
	cvta.to.global.u64 	%rd2, %rd6;
	mov.f32 	%f74, 0f00000000;
$L__BB21_2:
	setp.ge.s32 	%p2, %r5, %r22;
	mul.wide.s32 	%rd8, %r40, 4;
	add.s64 	%rd3, %rd1, %rd8;
	mul.wide.s32 	%rd9, %r39, 4;
	add.s64 	%rd4, %rd2, %rd9;
	setp.ge.s32 	%p3, %r38, %r23;
	mov.f32 	%f72, 0f00000000;
	or.pred  	%p4, %p2, %p3;
	@%p4 bra 	$L__BB21_4;
	ld.global.f32 	%f72, [%rd3];
$L__BB21_4:
	setp.ge.s32 	%p5, %r38, %r23;
	setp.ge.s32 	%p6, %r6, %r24;
	mov.f32 	%f73, 0f00000000;
	or.pred  	%p7, %p6, %p5;
	@%p7 bra 	$L__BB21_6;
	ld.global.f32 	%f73, [%rd4];
$L__BB21_6:
	st.shared.f32 	[%r8], %f72;
	st.shared.f32 	[%r9], %f73;
	bar.sync 	0;
	ld.shared.f32 	%f12, [%r7];
	ld.shared.f32 	%f13, [%r10];
	fma.rn.f32 	%f14, %f12, %f13, %f74;
	ld.shared.f32 	%f15, [%r7+4];
	ld.shared.f32 	%f16, [%r10+4];
	fma.rn.f32 	%f17, %f15, %f16, %f14;
	ld.shared.f32 	%f18, [%r7+8];
	ld.shared.f32 	%f19, [%r10+8];
	fma.rn.f32 	%f20, %f18, %f19, %f17;
	ld.shared.f32 	%f21, [%r7+12];
	ld.shared.f32 	%f22, [%r10+12];
	fma.rn.f32 	%f23, %f21, %f22, %f20;
	ld.shared.f32 	%f24, [%r7+16];
	ld.shared.f32 	%f25, [%r10+16];
	fma.rn.f32 	%f26, %f24, %f25, %f23;
	ld.shared.f32 	%f27, [%r7+20];
	ld.shared.f32 	%f28, [%r10+20];
	fma.rn.f32 	%f29, %f27, %f28, %f26;
	ld.shared.f32 	%f30, [%r7+24];
	ld.shared.f32 	%f31, [%r10+24];
	fma.rn.f32 	%f32, %f30, %f31, %f29;
	ld.shared.f32 	%f33, [%r7+28];
	ld.shared.f32 	%f34, [%r10+28];
	fma.rn.f32 	%f35, %f33, %f34, %f32;
	ld.shared.f32 	%f36, [%r7+32];
	ld.shared.f32 	%f37, [%r10+32];
	fma.rn.f32 	%f38, %f36, %f37, %f35;
	ld.shared.f32 	%f39, [%r7+36];
	ld.shared.f32 	%f40, [%r10+36];
	fma.rn.f32 	%f41, %f39, %f40, %f38;
	ld.shared.f32 	%f42, [%r7+40];
	ld.shared.f32 	%f43, [%r10+40];
	fma.rn.f32 	%f44, %f42, %f43, %f41;
	ld.shared.f32 	%f45, [%r7+44];
	ld.shared.f32 	%f46, [%r10+44];
	fma.rn.f32 	%f47, %f45, %f46, %f44;
	ld.shared.f32 	%f48, [%r7+48];
	ld.shared.f32 	%f49, [%r10+48];
	fma.rn.f32 	%f50, %f48, %f49, %f47;
	ld.shared.f32 	%f51, [%r7+52];
	ld.shared.f32 	%f52, [%r10+52];
	fma.rn.f32 	%f53, %f51, %f52, %f50;
	ld.shared.f32 	%f54, [%r7+56];
	ld.shared.f32 	%f55, [%r10+56];
	fma.rn.f32 	%f56, %f54, %f55, %f53;
	ld.shared.f32 	%f57, [%r7+60];
	ld.shared.f32 	%f58, [%r10+60];
	fma.rn.f32 	%f59, %f57, %f58, %f56;
	ld.shared.f32 	%f60, [%r7+64];
	ld.shared.f32 	%f61, [%r10+64];
	fma.rn.f32 	%f62, %f60, %f61, %f59;
	ld.shared.f32 	%f63, [%r7+68];
	ld.shared.f32 	%f64, [%r10+68];
	fma.rn.f32 	%f65, %f63, %f64, %f62;
	ld.shared.f32 	%f66, [%r7+72];
	ld.shared.f32 	%f67, [%r10+72];
	fma.rn.f32 	%f68, %f66, %f67, %f65;
	ld.shared.f32 	%f69, [%r7+76];
	ld.shared.f32 	%f70, [%r10+76];
	fma.rn.f32 	%f74, %f69, %f70, %f68;
	bar.sync 	0;
	add.s32 	%r41, %r41, 1;
	setp.ne.s32 	%p8, %r41, 0;
	add.s32 	%r40, %r40, 20;
	add.s32 	%r39, %r39, 20;
	add.s32 	%r38, %r38, 20;
	@%p8 bra 	$L__BB21_2;
$L__BB21_7:
	setp.ge.s32 	%p9, %r3, %r24;
	setp.ge.s32 	%p10, %r5, %r22;
	or.pred  	%p11, %p9, %p10;
	@%p11 bra 	$L__BB21_9;
	mad.lo.s32 	%r37, %r24, %r5, %r3;
	cvta.to.global.u64 	%rd10, %rd7;
	mul.wide.s32 	%rd11, %r37, 4;
	add.s64 	%rd12, %rd10, %rd11;
	st.global.f32 	[%rd12], %f74;
$L__BB21_9:
	ret;

}
	// .globl	_Z25matrixMulBtrTilesKernelV3ILi24EEvPKfS1_Pfiii
.visible .entry _Z25matrixMulBtrTilesKernelV3ILi24EEvPKfS1_Pfiii(
	.param .u64 .ptr .align 1 _Z25matrixMulBtrTilesKernelV3ILi24EEvPKfS1_Pfiii_param_0,
	.param .u64 .ptr .align 1 _Z25matrixMulBtrTilesKernelV3ILi24EEvPKfS1_Pfiii_param_1,
	.param .u64 .ptr .align 1 _Z25matrixMulBtrTilesKernelV3ILi24EEvPKfS1_Pfiii_param_2,
	.param .u32 _Z25matrixMulBtrTilesKernelV3ILi24EEvPKfS1_Pfiii_param_3,
	.param .u32 _Z25matrixMulBtrTilesKernelV3ILi24EEvPKfS1_Pfiii_param_4,
	.param .u32 _Z25matrixMulBtrTilesKernelV3ILi24EEvPKfS1_Pfiii_param_5
)
{
	.reg .pred 	%p<12>;
	.reg .b32 	%r<42>;
	.reg .b32 	%f<87>;
	.reg .b64 	%rd<13>;
	// demoted variable
	.shared .align 4 .b8 _ZZ25matrixMulBtrTilesKernelV3ILi24EEvPKfS1_PfiiiE6Acache[2304];
	// demoted variable
	.shared .align 4 .b8 _ZZ25matrixMulBtrTilesKernelV3ILi24EEvPKfS1_PfiiiE6Bcache[2304];
	ld.param.u64 	%rd5, [_Z25matrixMulBtrTilesKernelV3ILi24EEvPKfS1_Pfiii_param_0];
	ld.param.u64 	%rd6, [_Z25matrixMulBtrTilesKernelV3ILi24EEvPKfS1_Pfiii_param_1];
	ld.param.u64 	%rd7, [_Z25matrixMulBtrTilesKernelV3ILi24EEvPKfS1_Pfiii_param_2];
	ld.param.u32 	%r22, [_Z25matrixMulBtrTilesKernelV3ILi24EEvPKfS1_Pfiii_param_3];
	ld.param.u32 	%r23, [_Z25matrixMulBtrTilesKernelV3ILi24EEvPKfS1_Pfiii_param_4];
	ld.param.u32 	%r24, [_Z25matrixMulBtrTilesKernelV3ILi24EEvPKfS1_Pfiii_param_5];
	mov.u32 	%r25, %ntid.x;
	mov.u32 	%r26, %ctaid.x;
	mul.lo.s32 	%r1, %r25, %r26;
	mov.u32 	%r38, %tid.x;
	add.s32 	%r3, %r1, %r38;
	mov.u32 	%r27, %ntid.y;
	mov.u32 	%r28, %ctaid.y;
	mov.u32 	%r4, %tid.y;
	mad.lo.s32 	%r5, %r27, %r28, %r4;
	setp.lt.s32 	%p1, %r23, 1;
	mov.f32 	%f86, 0f00000000;
	@%p1 bra 	$L__BB22_7;
	add.s32 	%r29, %r23, 23;
	mul.hi.u32 	%r30, %r29, -1431655765;
	shr.u32 	%r31, %r30, 4;
	add.s32 	%r6, %r1, %r4;
	mul.lo.s32 	%r32, %r4, 96;
	mov.u32 	%r33, _ZZ25matrixMulBtrTilesKernelV3ILi24EEvPKfS1_PfiiiE6Acache;
	add.s32 	%r7, %r33, %r32;
	shl.b32 	%r34, %r38, 2;
	add.s32 	%r8, %r7, %r34;
	mov.u32 	%r35, _ZZ25matrixMulBtrTilesKernelV3ILi24EEvPKfS1_PfiiiE6Bcache;
	add.s32 	%r36, %r35, %r32;
	add.s32 	%r9, %r36, %r34;
	mad.lo.s32 	%r10, %r38, 96, %r35;
	neg.s32 	%r41, %r31;
	mad.lo.s32 	%r40, %r23, %r5, %r38;
	mad.lo.s32 	%r39, %r23, %r6, %r38;
	cvta.to.global.u64 	%rd1, %rd5;
	cvta.to.global.u64 	%rd2, %rd6;
	mov.f32 	%f86, 0f00000000;
$L__BB22_2:
	setp.ge.s32 	%p2, %r5, %r22;
	mul.wide.s32 	%rd8, %r40, 4;
	add.s64 	%rd3, %rd1, %rd8;
	mul.wide.s32 	%rd9, %r39, 4;
	add.s64 	%rd4, %rd2, %rd9;
	setp.ge.s32 	%p3, %r38, %r23;
	mov.f32 	%f84, 0f00000000;
	or.pred  	%p4, %p2, %p3;
	@%p4 bra 	$L__BB22_4;
	ld.global.f32 	%f84, [%rd3];
$L__BB22_4:
	setp.ge.s32 	%p5, %r38, %r23;
	setp.ge.s32 	%p6, %r6, %r24;
	mov.f32 	%f85, 0f00000000;
	or.pred  	%p7, %p6, %p5;
	@%p7 bra 	$L__BB22_6;
	ld.global.f32 	%f85, [%rd4];
$L__BB22_6:
	st.shared.f32 	[%r8], %f84;
	st.shared.f32 	[%r9], %f85;
	bar.sync 	0;
	ld.shared.f32 	%f12, [%r7];
	ld.shared.f32 	%f13, [%r10];
	fma.rn.f32 	%f14, %f12, %f13, %f86;
	ld.shared.f32 	%f15, [%r7+4];
	ld.shared.f32 	%f16, [%r10+4];
	fma.rn.f32 	%f17, %f15, %f16, %f14;
	ld.shared.f32 	%f18, [%r7+8];
	ld.shared.f32 	%f19, [%r10+8];
	fma.rn.f32 	%f20, %f18, %f19, %f17;
	ld.shared.f32 	%f21, [%r7+12];
	ld.shared.f32 	%f22, [%r10+12];
	fma.rn.f32 	%f23, %f21, %f22, %f20;
	ld.shared.f32 	%f24, [%r7+16];
	ld.shared.f32 	%f25, [%r10+16];
	fma.rn.f32 	%f26, %f24, %f25, %f23;
	ld.shared.f32 	%f27, [%r7+20];
	ld.shared.f32 	%f28, [%r10+20];
	fma.rn.f32 	%f29, %f27, %f28, %f26;
	ld.shared.f32 	%f30, [%r7+24];
	ld.shared.f32 	%f31, [%r10+24];
	fma.rn.f32 	%f32, %f30, %f31, %f29;
	ld.shared.f32 	%f33, [%r7+28];
	ld.shared.f32 	%f34, [%r10+28];
	fma.rn.f32 	%f35, %f33, %f34, %f32;
	ld.shared.f32 	%f36, [%r7+32];
	ld.shared.f32 	%f37, [%r10+32];
	fma.rn.f32 	%f38, %f36, %f37, %f35;
	ld.shared.f32 	%f39, [%r7+36];
	ld.shared.f32 	%f40, [%r10+36];
	fma.rn.f32 	%f41, %f39, %f40, %f38;
	ld.shared.f32 	%f42, [%r7+40];
	ld.shared.f32 	%f43, [%r10+40];
	fma.rn.f32 	%f44, %f42, %f43, %f41;
	ld.shared.f32 	%f45, [%r7+44];
	ld.shared.f32 	%f46, [%r10+44];
	fma.rn.f32 	%f47, %f45, %f46, %f44;
	ld.shared.f32 	%f48, [%r7+48];
	ld.shared.f32 	%f49, [%r10+48];
	fma.rn.f32 	%f50, %f48, %f49, %f47;
	ld.shared.f32 	%f51, [%r7+52];
	ld.shared.f32 	%f52, [%r10+52];
	fma.rn.f32 	%f53, %f51, %f52, %f50;
	ld.shared.f32 	%f54, [%r7+56];
	ld.shared.f32 	%f55, [%r10+56];
	fma.rn.f32 	%f56, %f54, %f55, %f53;
	ld.shared.f32 	%f57, [%r7+60];
	ld.shared.f32 	%f58, [%r10+60];
	fma.rn.f32 	%f59, %f57, %f58, %f56;
	ld.shared.f32 	%f60, [%r7+64];
	ld.shared.f32 	%f61, [%r10+64];
	fma.rn.f32 	%f62, %f60, %f61, %f59;
	ld.shared.f32 	%f63, [%r7+68];
	ld.shared.f32 	%f64, [%r10+68];
	fma.rn.f32 	%f65, %f63, %f64, %f62;
	ld.shared.f32 	%f66, [%r7+72];
	ld.shared.f32 	%f67, [%r10+72];
	fma.rn.f32 	%f68, %f66, %f67, %f65;
	ld.shared.f32 	%f69, [%r7+76];
	ld.shared.f32 	%f70, [%r10+76];
	fma.rn.f32 	%f71, %f69, %f70, %f68;
	ld.shared.f32 	%f72, [%r7+80];
	ld.shared.f32 	%f73, [%r10+80];
	fma.rn.f32 	%f74, %f72, %f73, %f71;
	ld.shared.f32 	%f75, [%r7+84];
	ld.shared.f32 	%f76, [%r10+84];
	fma.rn.f32 	%f77, %f75, %f76, %f74;
	ld.shared.f32 	%f78, [%r7+88];
	ld.shared.f32 	%f79, [%r10+88];
	fma.rn.f32 	%f80, %f78, %f79, %f77;
	ld.shared.f32 	%f81, [%r7+92];
	ld.shared.f32 	%f82, [%r10+92];
	fma.rn.f32 	%f86, %f81, %f82, %f80;
	bar.sync 	0;
	add.s32 	%r41, %r41, 1;
	setp.ne.s32 	%p8, %r41, 0;
	add.s32 	%r40, %r40, 24;
	add.s32 	%r39, %r39, 24;
	add.s32 	%r38, %r38, 24;
	@%p8 bra 	$L__BB22_2;
$L__BB22_7:
	setp.ge.s32 	%p9, %r3, %r24;
	setp.ge.s32 	%p10, %r5, %r22;
	or.pred  	%p11, %p9, %p10;
	@%p11 bra 	$L__BB22_9;
	mad.lo.s32 	%r37, %r24, %r5, %r3;
	cvta.to.global.u64 	%rd10, %rd7;
	mul.wide.s32 	%rd11, %r37, 4;
	add.s64 	%rd12, %rd10, %rd11;
	st.global.f32 	[%rd12], %f86;
$L__BB22_9:
	ret;

}
	// .globl	_Z25matrixMulBtrTilesKernelV3ILi28EEvPKfS1_Pfiii
.visible .entry _Z25matrixMulBtrTilesKernelV3ILi28EEvPKfS1_Pfiii(
	.param .u64 .ptr .align 1 _Z25matrixMulBtrTilesKernelV3ILi28EEvPKfS1_Pfiii_param_0,
	.param .u64 .ptr .align 1 _Z25matrixMulBtrTilesKernelV3ILi28EEvPKfS1_Pfiii_param_1,
	.param .u64 .ptr .align 1 _Z25matrixMulBtrTilesKernelV3ILi28EEvPKfS1_Pfiii_param_2,
	.param .u32 _Z25matrixMulBtrTilesKernelV3ILi28EEvPKfS1_Pfiii_param_3,
	.param .u32 _Z25matrixMulBtrTilesKernelV3ILi28EEvPKfS1_Pfiii_param_4,
	.param .u32 _Z25matrixMulBtrTilesKernelV3ILi28EEvPKfS1_Pfiii_param_5
)
{
	.reg .pred 	%p<12>;
	.reg .b32 	%r<42>;
	.reg .b32 	%f<99>;
	.reg .b64 	%rd<13>;
	// demoted variable
	.shared .align 4 .b8 _ZZ25matrixMulBtrTilesKernelV3ILi28EEvPKfS1_PfiiiE6Acache[3136];
	// demoted variable
	.shared .align 4 .b8 _ZZ25matrixMulBtrTilesKernelV3ILi28EEvPKfS1_PfiiiE6Bcache[3136];
	ld.param.u64 	%rd5, [_Z25matrixMulBtrTilesKernelV3ILi28EEvPKfS1_Pfiii_param_0];
	ld.param.u64 	%rd6, [_Z25matrixMulBtrTilesKernelV3ILi28EEvPKfS1_Pfiii_param_1];
	ld.param.u64 	%rd7, [_Z25matrixMulBtrTilesKernelV3ILi28EEvPKfS1_Pfiii_param_2];
	ld.param.u32 	%r22, [_Z25matrixMulBtrTilesKernelV3ILi28EEvPKfS1_Pfiii_param_3];
	ld.param.u32 	%r23, [_Z25matrixMulBtrTilesKernelV3ILi28EEvPKfS1_Pfiii_param_4];
	ld.param.u32 	%r24, [_Z25matrixMulBtrTilesKernelV3ILi28EEvPKfS1_Pfiii_param_5];
	mov.u32 	%r25, %ntid.x;
	mov.u32 	%r26, %ctaid.x;
	mul.lo.s32 	%r1, %r25, %r26;
	mov.u32 	%r38, %tid.x;
	add.s32 	%r3, %r1, %r38;
	mov.u32 	%r27, %ntid.y;
	mov.u32 	%r28, %ctaid.y;
	mov.u32 	%r4, %tid.y;
	mad.lo.s32 	%r5, %r27, %r28, %r4;
	setp.lt.s32 	%p1, %r23, 1;
	mov.f32 	%f98, 0f00000000;
	@%p1 bra 	$L__BB23_7;
	add.s32 	%r29, %r23, 27;
	shr.u32 	%r30, %r29, 2;
	mul.hi.u32 	%r31, %r30, 613566757;
	add.s32 	%r6, %r1, %r4;
	mul.lo.s32 	%r32, %r4, 112;
	mov.u32 	%r33, _ZZ25matrixMulBtrTilesKernelV3ILi28EEvPKfS1_PfiiiE6Acache;
	add.s32 	%r7, %r33, %r32;
	shl.b32 	%r34, %r38, 2;
	add.s32 	%r8, %r7, %r34;
	mov.u32 	%r35, _ZZ25matrixMulBtrTilesKernelV3ILi28EEvPKfS1_PfiiiE6Bcache;
	add.s32 	%r36, %r35, %r32;
	add.s32 	%r9, %r36, %r34;
	mad.lo.s32 	%r10, %r38, 112, %r35;
	neg.s32 	%r41, %r31;
	mad.lo.s32 	%r40, %r23, %r5, %r38;
	mad.lo.s32 	%r39, %r23, %r6, %r38;
	cvta.to.global.u64 	%rd1, %rd5;
	cvta.to.global.u64 	%rd2, %rd6;
	mov.f32 	%f98, 0f00000000;
$L__BB23_2:
	setp.ge.s32 	%p2, %r5, %r22;
	mul.wide.s32 	%rd8, %r40, 4;
	add.s64 	%rd3, %rd1, %rd8;
	mul.wide.s32 	%rd9, %r39, 4;
	add.s64 	%rd4, %rd2, %rd9;
	setp.ge.s32 	%p3, %r38, %r23;
	mov.f32 	%f96, 0f00000000;
	or.pred  	%p4, %p2, %p3;
	@%p4 bra 	$L__BB23_4;
	ld.global.f32 	%f96, [%rd3];
$L__BB23_4:
	setp.ge.s32 	%p5, %r38, %r23;
	setp.ge.s32 	%p6, %r6, %r24;
	mov.f32 	%f97, 0f00000000;
	or.pred  	%p7, %p6, %p5;
	@%p7 bra 	$L__BB23_6;
	ld.global.f32 	%f97, [%rd4];
$L__BB23_6:
	st.shared.f32 	[%r8], %f96;
	st.shared.f32 	[%r9], %f97;
	bar.sync 	0;
	ld.shared.f32 	%f12, [%r7];
	ld.shared.f32 	%f13, [%r10];
	fma.rn.f32 	%f14, %f12, %f13, %f98;
	ld.shared.f32 	%f15, [%r7+4];
	ld.shared.f32 	%f16, [%r10+4];
	fma.rn.f32 	%f17, %f15, %f16, %f14;
	ld.shared.f32 	%f18, [%r7+8];
	ld.shared.f32 	%f19, [%r10+8];
	fma.rn.f32 	%f20, %f18, %f19, %f17;
	ld.shared.f32 	%f21, [%r7+12];
	ld.shared.f32 	%f22, [%r10+12];
	fma.rn.f32 	%f23, %f21, %f22, %f20;
	ld.shared.f32 	%f24, [%r7+16];
	ld.shared.f32 	%f25, [%r10+16];
	fma.rn.f32 	%f26, %f24, %f25, %f23;
	ld.shared.f32 	%f27, [%r7+20];
	ld.shared.f32 	%f28, [%r10+20];
	fma.rn.f32 	%f29, %f27, %f28, %f26;
	ld.shared.f32 	%f30, [%r7+24];
	ld.shared.f32 	%f31, [%r10+24];
	fma.rn.f32 	%f32, %f30, %f31, %f29;
	ld.shared.f32 	%f33, [%r7+28];
	ld.shared.f32 	%f34, [%r10+28];
	fma.rn.f32 	%f35, %f33, %f34, %f32;
	ld.shared.f32 	%f36, [%r7+32];
	ld.shared.f32 	%f37, [%r10+32];
	fma.rn.f32 	%f38, %f36, %f37, %f35;
	ld.shared.f32 	%f39, [%r7+36];
	ld.shared.f32 	%f40, [%r10+36];
	fma.rn.f32 	%f41, %f39, %f40, %f38;
	ld.shared.f32 	%f42, [%r7+40];
	ld.shared.f32 	%f43, [%r10+40];
	fma.rn.f32 	%f44, %f42, %f43, %f41;
	ld.shared.f32 	%f45, [%r7+44];
	ld.shared.f32 	%f46, [%r10+44];
	fma.rn.f32 	%f47, %f45, %f46, %f44;
	ld.shared.f32 	%f48, [%r7+48];
	ld.shared.f32 	%f49, [%r10+48];
	fma.rn.f32 	%f50, %f48, %f49, %f47;
	ld.shared.f32 	%f51, [%r7+52];
	ld.shared.f32 	%f52, [%r10+52];
	fma.rn.f32 	%f53, %f51, %f52, %f50;
	ld.shared.f32 	%f54, [%r7+56];
	ld.shared.f32 	%f55, [%r10+56];
	fma.rn.f32 	%f56, %f54, %f55, %f53;
	ld.shared.f32 	%f57, [%r7+60];
	ld.shared.f32 	%f58, [%r10+60];
	fma.rn.f32 	%f59, %f57, %f58, %f56;
	ld.shared.f32 	%f60, [%r7+64];
	ld.shared.f32 	%f61, [%r10+64];
	fma.rn.f32 	%f62, %f60, %f61, %f59;
	ld.shared.f32 	%f63, [%r7+68];
	ld.shared.f32 	%f64, [%r10+68];
	fma.rn.f32 	%f65, %f63, %f64, %f62;
	ld.shared.f32 	%f66, [%r7+72];
	ld.shared.f32 	%f67, [%r10+72];
	fma.rn.f32 	%f68, %f66, %f67, %f65;
	ld.shared.f32 	%f69, [%r7+76];
	ld.shared.f32 	%f70, [%r10+76];
	fma.rn.f32 	%f71, %f69, %f70, %f68;
	ld.shared.f32 	%f72, [%r7+80];
	ld.shared.f32 	%f73, [%r10+80];
	fma.rn.f32 	%f74, %f72, %f73, %f71;
	ld.shared.f32 	%f75, [%r7+84];
	ld.shared.f32 	%f76, [%r10+84];
	fma.rn.f32 	%f77, %f75, %f76, %f74;
	ld.shared.f32 	%f78, [%r7+88];
	ld.shared.f32 	%f79, [%r10+88];
	fma.rn.f32 	%f80, %f78, %f79, %f77;
	ld.shared.f32 	%f81, [%r7+92];
	ld.shared.f32 	%f82, [%r10+92];
	fma.rn.f32 	%f83, %f81, %f82, %f80;
	ld.shared.f32 	%f84, [%r7+96];
	ld.shared.f32 	%f85, [%r10+96];
	fma.rn.f32 	%f86, %f84, %f85, %f83;
	ld.shared.f32 	%f87, [%r7+100];
	ld.shared.f32 	%f88, [%r10+100];
	fma.rn.f32 	%f89, %f87, %f88, %f86;
	ld.shared.f32 	%f90, [%r7+104];
	ld.shared.f32 	%f91, [%r10+104];
	fma.rn.f32 	%f92, %f90, %f91, %f89;
	ld.shared.f32 	%f93, [%r7+108];
	ld.shared.f32 	%f94, [%r10+108];
	fma.rn.f32 	%f98, %f93, %f94, %f92;
	bar.sync 	0;
	add.s32 	%r41, %r41, 1;
	setp.ne.s32 	%p8, %r41, 0;
	add.s32 	%r40, %r40, 28;
	add.s32 	%r39, %r39, 28;
	add.s32 	%r38, %r38, 28;
	@%p8 bra 	$L__BB23_2;
$L__BB23_7:
	setp.ge.s32 	%p9, %r3, %r24;
	setp.ge.s32 	%p10, %r5, %r22;
	or.pred  	%p11, %p9, %p10;
	@%p11 bra 	$L__BB23_9;
	mad.lo.s32 	%r37, %r24, %r5, %r3;
	cvta.to.global.u64 	%rd10, %rd7;
	mul.wide.s32 	%rd11, %r37, 4;
	add.s64 	%rd12, %rd10, %rd11;
	st.global.f32 	[%rd12], %f98;
$L__BB23_9:
	ret;

}
	// .globl	_Z25matrixMulBtrTilesKernelV3ILi32EEvPKfS1_Pfiii
.visible .entry _Z25matrixMulBtrTilesKernelV3ILi32EEvPKfS1_Pfiii(
	.param .u64 .ptr .align 1 _Z25matrixMulBtrTilesKernelV3ILi32EEvPKfS1_Pfiii_param_0,
	.param .u64 .ptr .align 1 _Z25matrixMulBtrTilesKernelV3ILi32EEvPKfS1_Pfiii_param_1,
	.param .u64 .ptr .align 1 _Z25matrixMulBtrTilesKernelV3ILi32EEvPKfS1_Pfiii_param_2,
	.param .u32 _Z25matrixMulBtrTilesKernelV3ILi32EEvPKfS1_Pfiii_param_3,
	.param .u32 _Z25matrixMulBtrTilesKernelV3ILi32EEvPKfS1_Pfiii_param_4,
	.param .u32 _Z25matrixMulBtrTilesKernelV3ILi32EEvPKfS1_Pfiii_param_5
)
{
	.reg .pred 	%p<12>;
	.reg .b32 	%r<42>;
	.reg .b32 	%f<111>;
	.reg .b64 	%rd<13>;
	// demoted variable
	.shared .align 4 .b8 _ZZ25matrixMulBtrTilesKernelV3ILi32EEvPKfS1_PfiiiE6Acache[4096];
	// demoted variable
	.shared .align 4 .b8 _ZZ25matrixMulBtrTilesKernelV3ILi32EEvPKfS1_PfiiiE6Bcache[4096];
	ld.param.u64 	%rd5, [_Z25matrixMulBtrTilesKernelV3ILi32EEvPKfS1_Pfiii_param_0];
	ld.param.u64 	%rd6, [_Z25matrixMulBtrTilesKernelV3ILi32EEvPKfS1_Pfiii_param_1];
	ld.param.u64 	%rd7, [_Z25matrixMulBtrTilesKernelV3ILi32EEvPKfS1_Pfiii_param_2];
	ld.param.u32 	%r22, [_Z25matrixMulBtrTilesKernelV3ILi32EEvPKfS1_Pfiii_param_3];
	ld.param.u32 	%r23, [_Z25matrixMulBtrTilesKernelV3ILi32EEvPKfS1_Pfiii_param_4];
	ld.param.u32 	%r24, [_Z25matrixMulBtrTilesKernelV3ILi32EEvPKfS1_Pfiii_param_5];
	mov.u32 	%r25, %ntid.x;
	mov.u32 	%r26, %ctaid.x;
	mul.lo.s32 	%r1, %r25, %r26;
	mov.u32 	%r38, %tid.x;
	add.s32 	%r3, %r1, %r38;
	mov.u32 	%r27, %ntid.y;
	mov.u32 	%r28, %ctaid.y;
	mov.u32 	%r4, %tid.y;
	mad.lo.s32 	%r5, %r27, %r28, %r4;
	setp.lt.s32 	%p1, %r23, 1;
	mov.f32 	%f110, 0f00000000;
	@%p1 bra 	$L__BB24_7;
	add.s32 	%r29, %r23, 31;
	shr.u32 	%r30, %r29, 5;
	add.s32 	%r6, %r1, %r4;
	shl.b32 	%r31, %r4, 7;
	mov.u32 	%r32, _ZZ25matrixMulBtrTilesKernelV3ILi32EEvPKfS1_PfiiiE6Acache;
	add.s32 	%r7, %r32, %r31;
	shl.b32 	%r33, %r38, 2;
	add.s32 	%r8, %r7, %r33;
	mov.u32 	%r34, _ZZ25matrixMulBtrTilesKernelV3ILi32EEvPKfS1_PfiiiE6Bcache;
	add.s32 	%r35, %r34, %r31;
	add.s32 	%r9, %r35, %r33;
	shl.b32 	%r36, %r38, 7;
	add.s32 	%r10, %r34, %r36;
	neg.s32 	%r41, %r30;
	mad.lo.s32 	%r40, %r23, %r5, %r38;
	mad.lo.s32 	%r39, %r23, %r6, %r38;
	cvta.to.global.u64 	%rd1, %rd5;
	cvta.to.global.u64 	%rd2, %rd6;
	mov.f32 	%f110, 0f00000000;
$L__BB24_2:
	setp.ge.s32 	%p2, %r5, %r22;
	mul.wide.s32 	%rd8, %r40, 4;
	add.s64 	%rd3, %rd1, %rd8;
	mul.wide.s32 	%rd9, %r39, 4;
	add.s64 	%rd4, %rd2, %rd9;
	setp.ge.s32 	%p3, %r38, %r23;
	mov.f32 	%f108, 0f00000000;
	or.pred  	%p4, %p2, %p3;
	@%p4 bra 	$L__BB24_4;
	ld.global.f32 	%f108, [%rd3];
$L__BB24_4:
	setp.ge.s32 	%p5, %r38, %r23;
	setp.ge.s32 	%p6, %r6, %r24;
	mov.f32 	%f109, 0f00000000;
	or.pred  	%p7, %p6, %p5;
	@%p7 bra 	$L__BB24_6;
	ld.global.f32 	%f109, [%rd4];
$L__BB24_6:
	st.shared.f32 	[%r8], %f108;
	st.shared.f32 	[%r9], %f109;
	bar.sync 	0;
	ld.shared.f32 	%f12, [%r7];
	ld.shared.f32 	%f13, [%r10];
	fma.rn.f32 	%f14, %f12, %f13, %f110;
	ld.shared.f32 	%f15, [%r7+4];
	ld.shared.f32 	%f16, [%r10+4];
	fma.rn.f32 	%f17, %f15, %f16, %f14;
	ld.shared.f32 	%f18, [%r7+8];
	ld.shared.f32 	%f19, [%r10+8];
	fma.rn.f32 	%f20, %f18, %f19, %f17;
	ld.shared.f32 	%f21, [%r7+12];
	ld.shared.f32 	%f22, [%r10+12];
	fma.rn.f32 	%f23, %f21, %f22, %f20;
	ld.shared.f32 	%f24, [%r7+16];
	ld.shared.f32 	%f25, [%r10+16];
	fma.rn.f32 	%f26, %f24, %f25, %f23;
	ld.shared.f32 	%f27, [%r7+20];
	ld.shared.f32 	%f28, [%r10+20];
	fma.rn.f32 	%f29, %f27, %f28, %f26;
	ld.shared.f32 	%f30, [%r7+24];
	ld.shared.f32 	%f31, [%r10+24];
	fma.rn.f32 	%f32, %f30, %f31, %f29;
	ld.shared.f32 	%f33, [%r7+28];
	ld.shared.f32 	%f34, [%r10+28];
	fma.rn.f32 	%f35, %f33, %f34, %f32;
	ld.shared.f32 	%f36, [%r7+32];
	ld.shared.f32 	%f37, [%r10+32];
	fma.rn.f32 	%f38, %f36, %f37, %f35;
	ld.shared.f32 	%f39, [%r7+36];
	ld.shared.f32 	%f40, [%r10+36];
	fma.rn.f32 	%f41, %f39, %f40, %f38;
	ld.shared.f32 	%f42, [%r7+40];
	ld.shared.f32 	%f43, [%r10+40];
	fma.rn.f32 	%f44, %f42, %f43, %f41;
	ld.shared.f32 	%f45, [%r7+44];
	ld.shared.f32 	%f46, [%r10+44];
	fma.rn.f32 	%f47, %f45, %f46, %f44;
	ld.shared.f32 	%f48, [%r7+48];
	ld.shared.f32 	%f49, [%r10+48];
	fma.rn.f32 	%f50, %f48, %f49, %f47;
	ld.shared.f32 	%f51, [%r7+52];
	ld.shared.f32 	%f52, [%r10+52];
	fma.rn.f32 	%f53, %f51, %f52, %f50;
	ld.shared.f32 	%f54, [%r7+56];
	ld.shared.f32 	%f55, [%r10+56];
	fma.rn.f32 	%f56, %f54, %f55, %f53;
	ld.shared.f32 	%f57, [%r7+60];
	ld.shared.f32 	%f58, [%r10+60];
	fma.rn.f32 	%f59, %f57, %f58, %f56;
	ld.shared.f32 	%f60, [%r7+64];
	ld.shared.f32 	%f61, [%r10+64];
	fma.rn.f32 	%f62, %f60, %f61, %f59;
	ld.shared.f32 	%f63, [%r7+68];
	ld.shared.f32 	%f64, [%r10+68];
	fma.rn.f32 	%f65, %f63, %f64, %f62;
	ld.shared.f32 	%f66, [%r7+72];
	ld.shared.f32 	%f67, [%r10+72];
	fma.rn.f32 	%f68, %f66, %f67, %f65;
	ld.shared.f32 	%f69, [%r7+76];
	ld.shared.f32 	%f70, [%r10+76];
	fma.rn.f32 	%f71, %f69, %f70, %f68;
	ld.shared.f32 	%f72, [%r7+80];
	ld.shared.f32 	%f73, [%r10+80];
	fma.rn.f32 	%f74, %f72, %f73, %f71;
	ld.shared.f32 	%f75, [%r7+84];
	ld.shared.f32 	%f76, [%r10+84];
	fma.rn.f32 	%f77, %f75, %f76, %f74;
	ld.shared.f32 	%f78, [%r7+88];
	ld.shared.f32 	%f79, [%r10+88];
	fma.rn.f32 	%f80, %f78, %f79, %f77;
	ld.shared.f32 	%f81, [%r7+92];
	ld.shared.f32 	%f82, [%r10+92];
	fma.rn.f32 	%f83, %f81, %f82, %f80;
	ld.shared.f32 	%f84, [%r7+96];
	ld.shared.f32 	%f85, [%r10+96];
	fma.rn.f32 	%f86, %f84, %f85, %f83;
	ld.shared.f32 	%f87, [%r7+100];
	ld.shared.f32 	%f88, [%r10+100];
	fma.rn.f32 	%f89, %f87, %f88, %f86;
	ld.shared.f32 	%f90, [%r7+104];
	ld.shared.f32 	%f91, [%r10+104];
	fma.rn.f32 	%f92, %f90, %f91, %f89;
	ld.shared.f32 	%f93, [%r7+108];
	ld.shared.f32 	%f94, [%r10+108];
	fma.rn.f32 	%f95, %f93, %f94, %f92;
	ld.shared.f32 	%f96, [%r7+112];
	ld.shared.f32 	%f97, [%r10+112];
	fma.rn.f32 	%f98, %f96, %f97, %f95;
	ld.shared.f32 	%f99, [%r7+116];
	ld.shared.f32 	%f100, [%r10+116];
	fma.rn.f32 	%f101, %f99, %f100, %f98;
	ld.shared.f32 	%f102, [%r7+120];
	ld.shared.f32 	%f103, [%r10+120];
	fma.rn.f32 	%f104, %f102, %f103, %f101;
	ld.shared.f32 	%f105, [%r7+124];
	ld.shared.f32 	%f106, [%r10+124];
	fma.rn.f32 	%f110, %f105, %f106, %f104;
	bar.sync 	0;
	add.s32 	%r41, %r41, 1;
	setp.ne.s32 	%p8, %r41, 0;
	add.s32 	%r40, %r40, 32;
	add.s32 	%r39, %r39, 32;
	add.s32 	%r38, %r38, 32;
	@%p8 bra 	$L__BB24_2;
$L__BB24_7:
	setp.ge.s32 	%p9, %r3, %r24;
	setp.ge.s32 	%p10, %r5, %r22;
	or.pred  	%p11, %p9, %p10;
	@%p11 bra 	$L__BB24_9;
	mad.lo.s32 	%r37, %r24, %r5, %r3;
	cvta.to.global.u64 	%rd10, %rd7;
	mul.wide.s32 	%rd11, %r37, 4;
	add.s64 	%rd12, %rd10, %rd11;
	st.global.f32 	[%rd12], %f110;
$L__BB24_9:
	ret;

}
	// .globl	_Z25matrixMulBtrTilesKernelV4ILi8EEvPKfS1_Pfiii
.visible .entry _Z25matrixMulBtrTilesKernelV4ILi8EEvPKfS1_Pfiii(
	.param .u64 .ptr .align 1 _Z25matrixMulBtrTilesKernelV4ILi8EEvPKfS1_Pfiii_param_0,
	.param .u64 .ptr .align 1 _Z25matrixMulBtrTilesKernelV4ILi8EEvPKfS1_Pfiii_param_1,
	.param .u64 .ptr .align 1 _Z25matrixMulBtrTilesKernelV4ILi8EEvPKfS1_Pfiii_param_2,
	.param .u32 _Z25matrixMulBtrTilesKernelV4ILi8EEvPKfS1_Pfiii_param_3,
	.param .u32 _Z25matrixMulBtrTilesKernelV4ILi8EEvPKfS1_Pfiii_param_4,
	.param .u32 _Z25matrixMulBtrTilesKernelV4ILi8EEvPKfS1_Pfiii_param_5
)
{
	.reg .pred 	%p<26>;
	.reg .b32 	%r<57>;
	.reg .b32 	%f<109>;
	.reg .b64 	%rd<17>;
	// demoted variable
	.shared .align 4 .b8 _ZZ25matrixMulBtrTilesKernelV4ILi8EEvPKfS1_PfiiiE6Acache[256];
	// demoted variable
	.shared .align 4 .b8 _ZZ25matrixMulBtrTilesKernelV4ILi8EEvPKfS1_PfiiiE6Bcache[256];
	ld.param.u64 	%rd6, [_Z25matrixMulBtrTilesKernelV4ILi8EEvPKfS1_Pfiii_param_0];
	ld.param.u64 	%rd7, [_Z25matrixMulBtrTilesKernelV4ILi8EEvPKfS1_Pfiii_param_1];
	ld.param.u64 	%rd5, [_Z25matrixMulBtrTilesKernelV4ILi8EEvPKfS1_Pfiii_param_2];
	ld.param.u32 	%r28, [_Z25matrixMulBtrTilesKernelV4ILi8EEvPKfS1_Pfiii_param_3];
	ld.param.u32 	%r29, [_Z25matrixMulBtrTilesKernelV4ILi8EEvPKfS1_Pfiii_param_4];
	ld.param.u32 	%r30, [_Z25matrixMulBtrTilesKernelV4ILi8EEvPKfS1_Pfiii_param_5];
	cvta.to.global.u64 	%rd1, %rd7;
	cvta.to.global.u64 	%rd2, %rd6;
	mov.u32 	%r31, %ntid.x;
	mov.u32 	%r32, %ctaid.x;
	mul.lo.s32 	%r1, %r31, %r32;
	mov.u32 	%r2, %tid.x;
	add.s32 	%r3, %r1, %r2;
	mov.u32 	%r33, %ntid.y;
	mov.u32 	%r34, %ctaid.y;
	mov.u32 	%r4, %tid.y;
	mad.lo.s32 	%r5, %r33, %r34, %r4;
	setp.lt.s32 	%p1, %r29, 1;
	mov.f32 	%f108, 0f00000000;
	@%p1 bra 	$L__BB25_19;
	add.s32 	%r6, %r29, 7;
	mul.lo.s32 	%r7, %r29, %r5;
	add.s32 	%r8, %r1, %r4;
	mul.lo.s32 	%r9, %r29, %r8;
	shl.b32 	%r36, %r4, 5;
	mov.u32 	%r37, _ZZ25matrixMulBtrTilesKernelV4ILi8EEvPKfS1_PfiiiE6Acache;
	add.s32 	%r10, %r37, %r36;
	shl.b32 	%r38, %r2, 2;
	add.s32 	%r11, %r10, %r38;
	shl.b32 	%r39, %r2, 5;
	mov.u32 	%r40, _ZZ25matrixMulBtrTilesKernelV4ILi8EEvPKfS1_PfiiiE6Bcache;
	add.s32 	%r41, %r40, %r39;
	shl.b32 	%r42, %r4, 2;
	add.s32 	%r12, %r41, %r42;
	mad.lo.s32 	%r13, %r2, -28, %r41;
	setp.lt.u32 	%p2, %r29, 9;
	mov.f32 	%f108, 0f00000000;
	mov.b32 	%r56, 0;
	@%p2 bra 	$L__BB25_13;
	shr.u32 	%r43, %r6, 3;
	and.b32  	%r44, %r43, 268435454;
	neg.s32 	%r55, %r44;
	add.s32 	%r54, %r2, %r7;
	add.s32 	%r52, %r2, %r9;
	mov.f32 	%f108, 0f00000000;
	mov.u32 	%r53, %r2;
$L__BB25_3:
	setp.ge.s32 	%p3, %r5, %r28;
	setp.ge.s32 	%p4, %r53, %r29;
	mul.wide.s32 	%rd8, %r54, 4;
	add.s64 	%rd3, %rd2, %rd8;
	mov.f32 	%f100, 0f00000000;
	or.pred  	%p5, %p3, %p4;
	@%p5 bra 	$L__BB25_5;
	ld.global.f32 	%f100, [%rd3];
$L__BB25_5:
	setp.ge.s32 	%p7, %r8, %r30;
	mul.wide.s32 	%rd9, %r52, 4;
	add.s64 	%rd4, %rd1, %rd9;
	mov.f32 	%f101, 0f00000000;
	or.pred  	%p8, %p7, %p4;
	@%p8 bra 	$L__BB25_7;
	ld.global.f32 	%f101, [%rd4];
$L__BB25_7:
	st.shared.f32 	[%r11], %f100;
	st.shared.f32 	[%r12], %f101;
	bar.sync 	0;
	ld.shared.f32 	%f27, [%r10];
	ld.shared.f32 	%f28, [%r13];
	fma.rn.f32 	%f29, %f27, %f28, %f108;
	ld.shared.f32 	%f30, [%r10+4];
	ld.shared.f32 	%f31, [%r13+32];
	fma.rn.f32 	%f32, %f30, %f31, %f29;
	ld.shared.f32 	%f33, [%r10+8];
	ld.shared.f32 	%f34, [%r13+64];
	fma.rn.f32 	%f35, %f33, %f34, %f32;
	ld.shared.f32 	%f36, [%r10+12];
	ld.shared.f32 	%f37, [%r13+96];
	fma.rn.f32 	%f38, %f36, %f37, %f35;
	ld.shared.f32 	%f39, [%r10+16];
	ld.shared.f32 	%f40, [%r13+128];
	fma.rn.f32 	%f41, %f39, %f40, %f38;
	ld.shared.f32 	%f42, [%r10+20];
	ld.shared.f32 	%f43, [%r13+160];
	fma.rn.f32 	%f44, %f42, %f43, %f41;
	ld.shared.f32 	%f45, [%r10+24];
	ld.shared.f32 	%f46, [%r13+192];
	fma.rn.f32 	%f47, %f45, %f46, %f44;
	ld.shared.f32 	%f48, [%r10+28];
	ld.shared.f32 	%f49, [%r13+224];
	fma.rn.f32 	%f6, %f48, %f49, %f47;
	bar.sync 	0;
	add.s32 	%r45, %r53, 8;
	setp.ge.s32 	%p10, %r45, %r29;
	mov.f32 	%f102, 0f00000000;
	or.pred  	%p11, %p3, %p10;
	@%p11 bra 	$L__BB25_9;
	ld.global.f32 	%f102, [%rd3+32];
$L__BB25_9:
	mov.f32 	%f103, 0f00000000;
	or.pred  	%p14, %p7, %p10;
	@%p14 bra 	$L__BB25_11;
	ld.global.f32 	%f103, [%rd4+32];
$L__BB25_11:
	st.shared.f32 	[%r11], %f102;
	st.shared.f32 	[%r12], %f103;
	bar.sync 	0;
	ld.shared.f32 	%f51, [%r10];
	ld.shared.f32 	%f52, [%r13];
	fma.rn.f32 	%f53, %f51, %f52, %f6;
	ld.shared.f32 	%f54, [%r10+4];
	ld.shared.f32 	%f55, [%r13+32];
	fma.rn.f32 	%f56, %f54, %f55, %f53;
	ld.shared.f32 	%f57, [%r10+8];
	ld.shared.f32 	%f58, [%r13+64];
	fma.rn.f32 	%f59, %f57, %f58, %f56;
	ld.shared.f32 	%f60, [%r10+12];
	ld.shared.f32 	%f61, [%r13+96];
	fma.rn.f32 	%f62, %f60, %f61, %f59;
	ld.shared.f32 	%f63, [%r10+16];
	ld.shared.f32 	%f64, [%r13+128];
	fma.rn.f32 	%f65, %f63, %f64, %f62;
	ld.shared.f32 	%f66, [%r10+20];
	ld.shared.f32 	%f67, [%r13+160];
	fma.rn.f32 	%f68, %f66, %f67, %f65;
	ld.shared.f32 	%f69, [%r10+24];
	ld.shared.f32 	%f70, [%r13+192];
	fma.rn.f32 	%f71, %f69, %f70, %f68;
	ld.shared.f32 	%f72, [%r10+28];
	ld.shared.f32 	%f73, [%r13+224];
	fma.rn.f32 	%f108, %f72, %f73, %f71;
	bar.sync 	0;
	add.s32 	%r55, %r55, 2;
	add.s32 	%r54, %r54, 16;
	add.s32 	%r53, %r53, 16;
	add.s32 	%r52, %r52, 16;
	setp.ne.s32 	%p15, %r55, 0;
	@%p15 bra 	$L__BB25_3;
	and.b32  	%r56, %r6, 2147483632;
$L__BB25_13:
	and.b32  	%r47, %r6, 8;
	setp.eq.s32 	%p16, %r47, 0;
	@%p16 bra 	$L__BB25_19;
	setp.ge.s32 	%p17, %r5, %r28;
	add.s32 	%r48, %r56, %r2;
	setp.ge.s32 	%p18, %r48, %r29;
	mov.f32 	%f106, 0f00000000;
	or.pred  	%p19, %p17, %p18;
	@%p19 bra 	$L__BB25_16;
	add.s32 	%r49, %r48, %r7;
	mul.wide.s32 	%rd10, %r49, 4;
	add.s64 	%rd11, %rd2, %rd10;
	ld.global.f32 	%f106, [%rd11];
$L__BB25_16:
	setp.ge.s32 	%p20, %r48, %r29;
	setp.ge.s32 	%p21, %r8, %r30;
	mov.f32 	%f107, 0f00000000;
	or.pred  	%p22, %p21, %p20;
	@%p22 bra 	$L__BB25_18;
	add.s32 	%r50, %r48, %r9;
	mul.wide.s32 	%rd12, %r50, 4;
	add.s64 	%rd13, %rd1, %rd12;
	ld.global.f32 	%f107, [%rd13];
$L__BB25_18:
	st.shared.f32 	[%r11], %f106;
	st.shared.f32 	[%r12], %f107;
	bar.sync 	0;
	ld.shared.f32 	%f76, [%r10];
	ld.shared.f32 	%f77, [%r13];
	fma.rn.f32 	%f78, %f76, %f77, %f108;
	ld.shared.f32 	%f79, [%r10+4];
	ld.shared.f32 	%f80, [%r13+32];
	fma.rn.f32 	%f81, %f79, %f80, %f78;
	ld.shared.f32 	%f82, [%r10+8];
	ld.shared.f32 	%f83, [%r13+64];
	fma.rn.f32 	%f84, %f82, %f83, %f81;
	ld.shared.f32 	%f85, [%r10+12];
	ld.shared.f32 	%f86, [%r13+96];
	fma.rn.f32 	%f87, %f85, %f86, %f84;
	ld.shared.f32 	%f88, [%r10+16];
	ld.shared.f32 	%f89, [%r13+128];
	fma.rn.f32 	%f90, %f88, %f89, %f87;
	ld.shared.f32 	%f91, [%r10+20];
	ld.shared.f32 	%f92, [%r13+160];
	fma.rn.f32 	%f93, %f91, %f92, %f90;
	ld.shared.f32 	%f94, [%r10+24];
	ld.shared.f32 	%f95, [%r13+192];
	fma.rn.f32 	%f96, %f94, %f95, %f93;
	ld.shared.f32 	%f97, [%r10+28];
	ld.shared.f32 	%f98, [%r13+224];
	fma.rn.f32 	%f108, %f97, %f98, %f96;
	bar.sync 	0;
$L__BB25_19:
	setp.ge.s32 	%p23, %r3, %r30;
	setp.ge.s32 	%p24, %r5, %r28;
	or.pred  	%p25, %p23, %p24;
	@%p25 bra 	$L__BB25_21;
	mad.lo.s32 	%r51, %r30, %r5, %r3;
	cvta.to.global.u64 	%rd14, %rd5;
	mul.wide.s32 	%rd15, %r51, 4;
	add.s64 	%rd16, %rd14, %rd15;
	st.global.f32 	[%rd16], %f108;
$L__BB25_21:
	ret;

}
	// .globl	_Z25matrixMulBtrTilesKernelV4ILi16EEvPKfS1_Pfiii
.visible .entry _Z25matrixMulBtrTilesKernelV4ILi16EEvPKfS1_Pfiii(
	.param .u64 .ptr .align 1 _Z25matrixMulBtrTilesKernelV4ILi16EEvPKfS1_Pfiii_param_0,
	.param .u64 .ptr .align 1 _Z25matrixMulBtrTilesKernelV4ILi16EEvPKfS1_Pfiii_param_1,
	.param .u64 .ptr .align 1 _Z25matrixMulBtrTilesKernelV4ILi16EEvPKfS1_Pfiii_param_2,
	.param .u32 _Z25matrixMulBtrTilesKernelV4ILi16EEvPKfS1_Pfiii_param_3,
	.param .u32 _Z25matrixMulBtrTilesKernelV4ILi16EEvPKfS1_Pfiii_param_4,
	.param .u32 _Z25matrixMulBtrTilesKernelV4ILi16EEvPKfS1_Pfiii_param_5
)
{
	.reg .pred 	%p<26>;
	.reg .b32 	%r<57>;
	.reg .b32 	%f<181>;
	.reg .b64 	%rd<17>;
	// demoted variable
	.shared .align 4 .b8 _ZZ25matrixMulBtrTilesKernelV4ILi16EEvPKfS1_PfiiiE6Acache[1024];
	// demoted variable
	.shared .align 4 .b8 _ZZ25matrixMulBtrTilesKernelV4ILi16EEvPKfS1_PfiiiE6Bcache[1024];
	ld.param.u64 	%rd6, [_Z25matrixMulBtrTilesKernelV4ILi16EEvPKfS1_Pfiii_param_0];
	ld.param.u64 	%rd7, [_Z25matrixMulBtrTilesKernelV4ILi16EEvPKfS1_Pfiii_param_1];
	ld.param.u64 	%rd5, [_Z25matrixMulBtrTilesKernelV4ILi16EEvPKfS1_Pfiii_param_2];
	ld.param.u32 	%r28, [_Z25matrixMulBtrTilesKernelV4ILi16EEvPKfS1_Pfiii_param_3];
	ld.param.u32 	%r29, [_Z25matrixMulBtrTilesKernelV4ILi16EEvPKfS1_Pfiii_param_4];
	ld.param.u32 	%r30, [_Z25matrixMulBtrTilesKernelV4ILi16EEvPKfS1_Pfiii_param_5];
	cvta.to.global.u64 	%rd1, %rd7;
	cvta.to.global.u64 	%rd2, %rd6;
	mov.u32 	%r31, %ntid.x;
	mov.u32 	%r32, %ctaid.x;
	mul.lo.s32 	%r1, %r31, %r32;
	mov.u32 	%r2, %tid.x;
	add.s32 	%r3, %r1, %r2;
	mov.u32 	%r33, %ntid.y;
	mov.u32 	%r34, %ctaid.y;
	mov.u32 	%r4, %tid.y;
	mad.lo.s32 	%r5, %r33, %r34, %r4;
	setp.lt.s32 	%p1, %r29, 1;
	mov.f32 	%f180, 0f00000000;
	@%p1 bra 	$L__BB26_19;
	add.s32 	%r6, %r29, 15;
	mul.lo.s32 	%r7, %r29, %r5;
	add.s32 	%r8, %r1, %r4;
	mul.lo.s32 	%r9, %r29, %r8;
	shl.b32 	%r36, %r4, 6;
	mov.u32 	%r37, _ZZ25matrixMulBtrTilesKernelV4ILi16EEvPKfS1_PfiiiE6Acache;
	add.s32 	%r10, %r37, %r36;
	shl.b32 	%r38, %r2, 2;
	add.s32 	%r11, %r10, %r38;
	shl.b32 	%r39, %r2, 6;
	mov.u32 	%r40, _ZZ25matrixMulBtrTilesKernelV4ILi16EEvPKfS1_PfiiiE6Bcache;
	add.s32 	%r41, %r40, %r39;
	shl.b32 	%r42, %r4, 2;
	add.s32 	%r12, %r41, %r42;
	mad.lo.s32 	%r13, %r2, -60, %r41;
	setp.lt.u32 	%p2, %r29, 17;
	mov.f32 	%f180, 0f00000000;
	mov.b32 	%r56, 0;
	@%p2 bra 	$L__BB26_13;
	shr.u32 	%r43, %r6, 4;
	and.b32  	%r44, %r43, 134217726;
	neg.s32 	%r55, %r44;
	add.s32 	%r54, %r2, %r7;
	add.s32 	%r52, %r2, %r9;
	mov.f32 	%f180, 0f00000000;
	mov.u32 	%r53, %r2;
$L__BB26_3:
	setp.ge.s32 	%p3, %r5, %r28;
	setp.ge.s32 	%p4, %r53, %r29;
	mul.wide.s32 	%rd8, %r54, 4;
	add.s64 	%rd3, %rd2, %rd8;
	mov.f32 	%f172, 0f00000000;
	or.pred  	%p5, %p3, %p4;
	@%p5 bra 	$L__BB26_5;
	ld.global.f32 	%f172, [%rd3];
$L__BB26_5:
	setp.ge.s32 	%p7, %r8, %r30;
	mul.wide.s32 	%rd9, %r52, 4;
	add.s64 	%rd4, %rd1, %rd9;
	mov.f32 	%f173, 0f00000000;
	or.pred  	%p8, %p7, %p4;
	@%p8 bra 	$L__BB26_7;
	ld.global.f32 	%f173, [%rd4];
$L__BB26_7:
	st.shared.f32 	[%r11], %f172;
	st.shared.f32 	[%r12], %f173;
	bar.sync 	0;
	ld.shared.f32 	%f27, [%r10];
	ld.shared.f32 	%f28, [%r13];
	fma.rn.f32 	%f29, %f27, %f28, %f180;
	ld.shared.f32 	%f30, [%r10+4];
	ld.shared.f32 	%f31, [%r13+64];
	fma.rn.f32 	%f32, %f30, %f31, %f29;
	ld.shared.f32 	%f33, [%r10+8];
	ld.shared.f32 	%f34, [%r13+128];
	fma.rn.f32 	%f35, %f33, %f34, %f32;
	ld.shared.f32 	%f36, [%r10+12];
	ld.shared.f32 	%f37, [%r13+192];
	fma.rn.f32 	%f38, %f36, %f37, %f35;
	ld.shared.f32 	%f39, [%r10+16];
	ld.shared.f32 	%f40, [%r13+256];
	fma.rn.f32 	%f41, %f39, %f40, %f38;
	ld.shared.f32 	%f42, [%r10+20];
	ld.shared.f32 	%f43, [%r13+320];
	fma.rn.f32 	%f44, %f42, %f43, %f41;
	ld.shared.f32 	%f45, [%r10+24];
	ld.shared.f32 	%f46, [%r13+384];
	fma.rn.f32 	%f47, %f45, %f46, %f44;
	ld.shared.f32 	%f48, [%r10+28];
	ld.shared.f32 	%f49, [%r13+448];
	fma.rn.f32 	%f50, %f48, %f49, %f47;
	ld.shared.f32 	%f51, [%r10+32];
	ld.shared.f32 	%f52, [%r13+512];
	fma.rn.f32 	%f53, %f51, %f52, %f50;
	ld.shared.f32 	%f54, [%r10+36];
	ld.shared.f32 	%f55, [%r13+576];
	fma.rn.f32 	%f56, %f54, %f55, %f53;
	ld.shared.f32 	%f57, [%r10+40];
	ld.shared.f32 	%f58, [%r13+640];
	fma.rn.f32 	%f59, %f57, %f58, %f56;
	ld.shared.f32 	%f60, [%r10+44];
	ld.shared.f32 	%f61, [%r13+704];
	fma.rn.f32 	%f62, %f60, %f61, %f59;
	ld.shared.f32 	%f63, [%r10+48];
	ld.shared.f32 	%f64, [%r13+768];
	fma.rn.f32 	%f65, %f63, %f64, %f62;
	ld.shared.f32 	%f66, [%r10+52];
	ld.shared.f32 	%f67, [%r13+832];
	fma.rn.f32 	%f68, %f66, %f67, %f65;
	ld.shared.f32 	%f69, [%r10+56];
	ld.shared.f32 	%f70, [%r13+896];
	fma.rn.f32 	%f71, %f69, %f70, %f68;
	ld.shared.f32 	%f72, [%r10+60];
	ld.shared.f32 	%f73, [%r13+960];
	fma.rn.f32 	%f6, %f72, %f73, %f71;
	bar.sync 	0;
	add.s32 	%r45, %r53, 16;
	setp.ge.s32 	%p10, %r45, %r29;
	mov.f32 	%f174, 0f00000000;
	or.pred  	%p11, %p3, %p10;
	@%p11 bra 	$L__BB26_9;
	ld.global.f32 	%f174, [%rd3+64];
$L__BB26_9:
	mov.f32 	%f175, 0f00000000;
	or.pred  	%p14, %p7, %p10;
	@%p14 bra 	$L__BB26_11;
	ld.global.f32 	%f175, [%rd4+64];
$L__BB26_11:
	st.shared.f32 	[%r11], %f174;
	st.shared.f32 	[%r12], %f175;
	bar.sync 	0;
	ld.shared.f32 	%f75, [%r10];
	ld.shared.f32 	%f76, [%r13];
	fma.rn.f32 	%f77, %f75, %f76, %f6;
	ld.shared.f32 	%f78, [%r10+4];
	ld.shared.f32 	%f79, [%r13+64];
	fma.rn.f32 	%f80, %f78, %f79, %f77;
	ld.shared.f32 	%f81, [%r10+8];
	ld.shared.f32 	%f82, [%r13+128];
	fma.rn.f32 	%f83, %f81, %f82, %f80;
	ld.shared.f32 	%f84, [%r10+12];
	ld.shared.f32 	%f85, [%r13+192];
	fma.rn.f32 	%f86, %f84, %f85, %f83;
	ld.shared.f32 	%f87, [%r10+16];
	ld.shared.f32 	%f88, [%r13+256];
	fma.rn.f32 	%f89, %f87, %f88, %f86;
	ld.shared.f32 	%f90, [%r10+20];
	ld.shared.f32 	%f91, [%r13+320];
	fma.rn.f32 	%f92, %f90, %f91, %f89;
	ld.shared.f32 	%f93, [%r10+24];
	ld.shared.f32 	%f94, [%r13+384];
	fma.rn.f32 	%f95, %f93, %f94, %f92;
	ld.shared.f32 	%f96, [%r10+28];
	ld.shared.f32 	%f97, [%r13+448];
	fma.rn.f32 	%f98, %f96, %f97, %f95;
	ld.shared.f32 	%f99, [%r10+32];
	ld.shared.f32 	%f100, [%r13+512];
	fma.rn.f32 	%f101, %f99, %f100, %f98;
	ld.shared.f32 	%f102, [%r10+36];
	ld.shared.f32 	%f103, [%r13+576];
	fma.rn.f32 	%f104, %f102, %f103, %f101;
	ld.shared.f32 	%f105, [%r10+40];
	ld.shared.f32 	%f106, [%r13+640];
	fma.rn.f32 	%f107, %f105, %f106, %f104;
	ld.shared.f32 	%f108, [%r10+44];
	ld.shared.f32 	%f109, [%r13+704];
	fma.rn.f32 	%f110, %f108, %f109, %f107;
	ld.shared.f32 	%f111, [%r10+48];
	ld.shared.f32 	%f112, [%r13+768];
	fma.rn.f32 	%f113, %f111, %f112, %f110;
	ld.shared.f32 	%f114, [%r10+52];
	ld.shared.f32 	%f115, [%r13+832];
	fma.rn.f32 	%f116, %f114, %f115, %f113;
	ld.shared.f32 	%f117, [%r10+56];
	ld.shared.f32 	%f118, [%r13+896];
	fma.rn.f32 	%f119, %f117, %f118, %f116;
	ld.shared.f32 	%f120, [%r10+60];
	ld.shared.f32 	%f121, [%r13+960];
	fma.rn.f32 	%f180, %f120, %f121, %f119;
	bar.sync 	0;
	add.s32 	%r55, %r55, 2;
	add.s32 	%r54, %r54, 32;
	add.s32 	%r53, %r53, 32;
	add.s32 	%r52, %r52, 32;
	setp.ne.s32 	%p15, %r55, 0;
	@%p15 bra 	$L__BB26_3;
	and.b32  	%r56, %r6, 2147483616;
$L__BB26_13:
	and.b32  	%r47, %r6, 16;
	setp.eq.s32 	%p16, %r47, 0;
	@%p16 bra 	$L__BB26_19;
	setp.ge.s32 	%p17, %r5, %r28;
	add.s32 	%r48, %r56, %r2;
	setp.ge.s32 	%p18, %r48, %r29;
	mov.f32 	%f178, 0f00000000;
	or.pred  	%p19, %p17, %p18;
	@%p19 bra 	$L__BB26_16;
	add.s32 	%r49, %r48, %r7;
	mul.wide.s32 	%rd10, %r49, 4;
	add.s64 	%rd11, %rd2, %rd10;
	ld.global.f32 	%f178, [%rd11];
$L__BB26_16:
	setp.ge.s32 	%p20, %r48, %r29;
	setp.ge.s32 	%p21, %r8, %r30;
	mov.f32 	%f179, 0f00000000;
	or.pred  	%p22, %p21, %p20;
	@%p22 bra 	$L__BB26_18;
	add.s32 	%r50, %r48, %r9;
	mul.wide.s32 	%rd12, %r50, 4;
	add.s64 	%rd13, %rd1, %rd12;
	ld.global.f32 	%f179, [%rd13];
$L__BB26_18:
	st.shared.f32 	[%r11], %f178;
	st.shared.f32 	[%r12], %f179;
	bar.sync 	0;
	ld.shared.f32 	%f124, [%r10];
	ld.shared.f32 	%f125, [%r13];
	fma.rn.f32 	%f126, %f124, %f125, %f180;
	ld.shared.f32 	%f127, [%r10+4];
	ld.shared.f32 	%f128, [%r13+64];
	fma.rn.f32 	%f129, %f127, %f128, %f126;
	ld.shared.f32 	%f130, [%r10+8];
	ld.shared.f32 	%f131, [%r13+128];
	fma.rn.f32 	%f132, %f130, %f131, %f129;
	ld.shared.f32 	%f133, [%r10+12];
	ld.shared.f32 	%f134, [%r13+192];
	fma.rn.f32 	%f135, %f133, %f134, %f132;
	ld.shared.f32 	%f136, [%r10+16];
	ld.shared.f32 	%f137, [%r13+256];
	fma.rn.f32 	%f138, %f136, %f137, %f135;
	ld.shared.f32 	%f139, [%r10+20];
	ld.shared.f32 	%f140, [%r13+320];
	fma.rn.f32 	%f141, %f139, %f140, %f138;
	ld.shared.f32 	%f142, [%r10+24];
	ld.shared.f32 	%f143, [%r13+384];
	fma.rn.f32 	%f144, %f142, %f143, %f141;
	ld.shared.f32 	%f145, [%r10+28];
	ld.shared.f32 	%f146, [%r13+448];
	fma.rn.f32 	%f147, %f145, %f146, %f144;
	ld.shared.f32 	%f148, [%r10+32];
	ld.shared.f32 	%f149, [%r13+512];
	fma.rn.f32 	%f150, %f148, %f149, %f147;
	ld.shared.f32 	%f151, [%r10+36];
	ld.shared.f32 	%f152, [%r13+576];
	fma.rn.f32 	%f153, %f151, %f152, %f150;
	ld.shared.f32 	%f154, [%r10+40];
	ld.shared.f32 	%f155, [%r13+640];
	fma.rn.f32 	%f156, %f154, %f155, %f153;
	ld.shared.f32 	%f157, [%r10+44];
	ld.shared.f32 	%f158, [%r13+704];
	fma.rn.f32 	%f159, %f157, %f158, %f156;
	ld.shared.f32 	%f160, [%r10+48];
	ld.shared.f32 	%f161, [%r13+768];
	fma.rn.f32 	%f162, %f160, %f161, %f159;
	ld.shared.f32 	%f163, [%r10+52];
	ld.shared.f32 	%f164, [%r13+832];
	fma.rn.f32 	%f165, %f163, %f164, %f162;
	ld.shared.f32 	%f166, [%r10+56];
	ld.shared.f32 	%f167, [%r13+896];
	fma.rn.f32 	%f168, %f166, %f167, %f165;
	ld.shared.f32 	%f169, [%r10+60];
	ld.shared.f32 	%f170, [%r13+960];
	fma.rn.f32 	%f180, %f169, %f170, %f168;
	bar.sync 	0;
$L__BB26_19:
	setp.ge.s32 	%p23, %r3, %r30;
	setp.ge.s32 	%p24, %r5, %r28;
	or.pred  	%p25, %p23, %p24;
	@%p25 bra 	$L__BB26_21;
	mad.lo.s32 	%r51, %r30, %r5, %r3;
	cvta.to.global.u64 	%rd14, %rd5;
	mul.wide.s32 	%rd15, %r51, 4;
	add.s64 	%rd16, %rd14, %rd15;
	st.global.f32 	[%rd16], %f180;
$L__BB26_21:
	ret;

}
	// .globl	_Z25matrixMulBtrTilesKernelV4ILi20EEvPKfS1_Pfiii
.visible .entry _Z25matrixMulBtrTilesKernelV4ILi20EEvPKfS1_Pfiii(
	.param .u64 .ptr .align 1 _Z25matrixMulBtrTilesKernelV4ILi20EEvPKfS1_Pfiii_param_0,
	.param .u64 .ptr .align 1 _Z25matrixMulBtrTilesKernelV4ILi20EEvPKfS1_Pfiii_param_1,
	.param .u64 .ptr .align 1 _Z25matrixMulBtrTilesKernelV4ILi20EEvPKfS1_Pfiii_param_2,
	.param .u32 _Z25matrixMulBtrTilesKernelV4ILi20EEvPKfS1_Pfiii_param_3,
	.param .u32 _Z25matrixMulBtrTilesKernelV4ILi20EEvPKfS1_Pfiii_param_4,
	.param .u32 _Z25matrixMulBtrTilesKernelV4ILi20EEvPKfS1_Pfiii_param_5
)
{
	.reg .pred 	%p<12>;
	.reg .b32 	%r<42>;
	.reg .b32 	%f<75>;
	.reg .b64 	%rd<13>;
	// demoted variable
	.shared .align 4 .b8 _ZZ25matrixMulBtrTilesKernelV4ILi20EEvPKfS1_PfiiiE6Acache[1600];
	// demoted variable
	.shared .align 4 .b8 _ZZ25matrixMulBtrTilesKernelV4ILi20EEvPKfS1_PfiiiE6Bcache[1600];
	ld.param.u64 	%rd5, [_Z25matrixMulBtrTilesKernelV4ILi20EEvPKfS1_Pfiii_param_0];
	ld.param.u64 	%rd6, [_Z25matrixMulBtrTilesKernelV4ILi20EEvPKfS1_Pfiii_param_1];
	ld.param.u64 	%rd7, [_Z25matrixMulBtrTilesKernelV4ILi20EEvPKfS1_Pfiii_param_2];
	ld.param.u32 	%r22, [_Z25matrixMulBtrTilesKernelV4ILi20EEvPKfS1_Pfiii_param_3];
	ld.param.u32 	%r23, [_Z25matrixMulBtrTilesKernelV4ILi20EEvPKfS1_Pfiii_param_4];
	ld.param.u32 	%r24, [_Z25matrixMulBtrTilesKernelV4ILi20EEvPKfS1_Pfiii_param_5];
	mov.u32 	%r25, %ntid.x;
	mov.u32 	%r26, %ctaid.x;
	mul.lo.s32 	%r1, %r25, %r26;
	mov.u32 	%r38, %tid.x;
	add.s32 	%r3, %r1, %r38;
	mov.u32 	%r27, %ntid.y;
	mov.u32 	%r28, %ctaid.y;
	mov.u32 	%r4, %tid.y;
	mad.lo.s32 	%r5, %r27, %r28, %r4;
	setp.lt.s32 	%p1, %r23, 1;
	mov.f32 	%f74, 0f00000000;
	@%p1 bra 	$L__BB27_7;
	add.s32 	%r29, %r23, 19;
	mul.hi.u32 	%r30, %r29, -858993459;
	shr.u32 	%r31, %r30, 4;
	add.s32 	%r6, %r1, %r4;
	mov.u32 	%r32, _ZZ25matrixMulBtrTilesKernelV4ILi20EEvPKfS1_PfiiiE6Acache;
	mad.lo.s32 	%r7, %r4, 80, %r32;
	shl.b32 	%r33, %r38, 2;
	add.s32 	%r8, %r7, %r33;
	mov.u32 	%r34, _ZZ25matrixMulBtrTilesKernelV4ILi20EEvPKfS1_PfiiiE6Bcache;
	mad.lo.s32 	%r35, %r38, 80, %r34;
	shl.b32 	%r36, %r4, 2;
	add.s32 	%r9, %r35, %r36;
	mad.lo.s32 	%r10, %r38, -76, %r35;
	neg.s32 	%r41, %r31;
	mad.lo.s32 	%r40, %r23, %r5, %r38;
	mad.lo.s32 	%r39, %r23, %r6, %r38;
	cvta.to.global.u64 	%rd1, %rd5;
	cvta.to.global.u64 	%rd2, %rd6;
	mov.f32 	%f74, 0f00000000;
$L__BB27_2:
	setp.ge.s32 	%p2, %r5, %r22;
	mul.wide.s32 	%rd8, %r40, 4;
	add.s64 	%rd3, %rd1, %rd8;
	mul.wide.s32 	%rd9, %r39, 4;
	add.s64 	%rd4, %rd2, %rd9;
	setp.ge.s32 	%p3, %r38, %r23;
	mov.f32 	%f72, 0f00000000;
	or.pred  	%p4, %p2, %p3;
	@%p4 bra 	$L__BB27_4;
	ld.global.f32 	%f72, [%rd3];
$L__BB27_4:
	setp.ge.s32 	%p5, %r38, %r23;
	setp.ge.s32 	%p6, %r6, %r24;
	mov.f32 	%f73, 0f00000000;
	or.pred  	%p7, %p6, %p5;
	@%p7 bra 	$L__BB27_6;
	ld.global.f32 	%f73, [%rd4];
$L__BB27_6:
	st.shared.f32 	[%r8], %f72;
	st.shared.f32 	[%r9], %f73;
	bar.sync 	0;
	ld.shared.f32 	%f12, [%r7];
	ld.shared.f32 	%f13, [%r10];
	fma.rn.f32 	%f14, %f12, %f13, %f74;
	ld.shared.f32 	%f15, [%r7+4];
	ld.shared.f32 	%f16, [%r10+80];
	fma.rn.f32 	%f17, %f15, %f16, %f14;
	ld.shared.f32 	%f18, [%r7+8];
	ld.shared.f32 	%f19, [%r10+160];
	fma.rn.f32 	%f20, %f18, %f19, %f17;
	ld.shared.f32 	%f21, [%r7+12];
	ld.shared.f32 	%f22, [%r10+240];
	fma.rn.f32 	%f23, %f21, %f22, %f20;
	ld.shared.f32 	%f24, [%r7+16];
	ld.shared.f32 	%f25, [%r10+320];
	fma.rn.f32 	%f26, %f24, %f25, %f23;
	ld.shared.f32 	%f27, [%r7+20];
	ld.shared.f32 	%f28, [%r10+400];
	fma.rn.f32 	%f29, %f27, %f28, %f26;
	ld.shared.f32 	%f30, [%r7+24];
	ld.shared.f32 	%f31, [%r10+480];
	fma.rn.f32 	%f32, %f30, %f31, %f29;
	ld.shared.f32 	%f33, [%r7+28];
	ld.shared.f32 	%f34, [%r10+560];
	fma.rn.f32 	%f35, %f33, %f34, %f32;
	ld.shared.f32 	%f36, [%r7+32];
	ld.shared.f32 	%f37, [%r10+640];
	fma.rn.f32 	%f38, %f36, %f37, %f35;
	ld.shared.f32 	%f39, [%r7+36];
	ld.shared.f32 	%f40, [%r10+720];
	fma.rn.f32 	%f41, %f39, %f40, %f38;
	ld.shared.f32 	%f42, [%r7+40];
	ld.shared.f32 	%f43, [%r10+800];
	fma.rn.f32 	%f44, %f42, %f43, %f41;
	ld.shared.f32 	%f45, [%r7+44];
	ld.shared.f32 	%f46, [%r10+880];
	fma.rn.f32 	%f47, %f45, %f46, %f44;
	ld.shared.f32 	%f48, [%r7+48];
	ld.shared.f32 	%f49, [%r10+960];
	fma.rn.f32 	%f50, %f48, %f49, %f47;
	ld.shared.f32 	%f51, [%r7+52];
	ld.shared.f32 	%f52, [%r10+1040];
	fma.rn.f32 	%f53, %f51, %f52, %f50;
	ld.shared.f32 	%f54, [%r7+56];
	ld.shared.f32 	%f55, [%r10+1120];
	fma.rn.f32 	%f56, %f54, %f55, %f53;
	ld.shared.f32 	%f57, [%r7+60];
	ld.shared.f32 	%f58, [%r10+1200];
	fma.rn.f32 	%f59, %f57, %f58, %f56;
	ld.shared.f32 	%f60, [%r7+64];
	ld.shared.f32 	%f61, [%r10+1280];
	fma.rn.f32 	%f62, %f60, %f61, %f59;
	ld.shared.f32 	%f63, [%r7+68];
	ld.shared.f32 	%f64, [%r10+1360];
	fma.rn.f32 	%f65, %f63, %f64, %f62;
	ld.shared.f32 	%f66, [%r7+72];
	ld.shared.f32 	%f67, [%r10+1440];
	fma.rn.f32 	%f68, %f66, %f67, %f65;
	ld.shared.f32 	%f69, [%r7+76];
	ld.shared.f32 	%f70, [%r10+1520];
	fma.rn.f32 	%f74, %f69, %f70, %f68;
	bar.sync 	0;
	add.s32 	%r41, %r41, 1;
	setp.ne.s32 	%p8, %r41, 0;
	add.s32 	%r40, %r40, 20;
	add.s32 	%r39, %r39, 20;
	add.s32 	%r38, %r38, 20;
	@%p8 bra 	$L__BB27_2;
$L__BB27_7:
	setp.ge.s32 	%p9, %r3, %r24;
	setp.ge.s32 	%p10, %r5, %r22;
	or.pred  	%p11, %p9, %p10;
	@%p11 bra 	$L__BB27_9;
	mad.lo.s32 	%r37, %r24, %r5, %r3;
	cvta.to.global.u64 	%rd10, %rd7;
	mul.wide.s32 	%rd11, %r37, 4;
	add.s64 	%rd12, %rd10, %rd11;
	st.global.f32 	[%rd12], %f74;
$L__BB27_9:
	ret;

}
	// .globl	_Z25matrixMulBtrTilesKernelV4ILi24EEvPKfS1_Pfiii
.visible .entry _Z25matrixMulBtrTilesKernelV4ILi24EEvPKfS1_Pfiii(
	.param .u64 .ptr .align 1 _Z25matrixMulBtrTilesKernelV4ILi24EEvPKfS1_Pfiii_param_0,
	.param .u64 .ptr .align 1 _Z25matrixMulBtrTilesKernelV4ILi24EEvPKfS1_Pfiii_param_1,
	.param .u64 .ptr .align 1 _Z25matrixMulBtrTilesKernelV4ILi24EEvPKfS1_Pfiii_param_2,
	.param .u32 _Z25matrixMulBtrTilesKernelV4ILi24EEvPKfS1_Pfiii_param_3,
	.param .u32 _Z25matrixMulBtrTilesKernelV4ILi24EEvPKfS1_Pfiii_param_4,
	.param .u32 _Z25matrixMulBtrTilesKernelV4ILi24EEvPKfS1_Pfiii_param_5
)
{
	.reg .pred 	%p<12>;
	.reg .b32 	%r<42>;
	.reg .b32 	%f<87>;
	.reg .b64 	%rd<13>;
	// demoted variable
	.shared .align 4 .b8 _ZZ25matrixMulBtrTilesKernelV4ILi24EEvPKfS1_PfiiiE6Acache[2304];
	// demoted variable
	.shared .align 4 .b8 _ZZ25matrixMulBtrTilesKernelV4ILi24EEvPKfS1_PfiiiE6Bcache[2304];
	ld.param.u64 	%rd5, [_Z25matrixMulBtrTilesKernelV4ILi24EEvPKfS1_Pfiii_param_0];
	ld.param.u64 	%rd6, [_Z25matrixMulBtrTilesKernelV4ILi24EEvPKfS1_Pfiii_param_1];
	ld.param.u64 	%rd7, [_Z25matrixMulBtrTilesKernelV4ILi24EEvPKfS1_Pfiii_param_2];
	ld.param.u32 	%r22, [_Z25matrixMulBtrTilesKernelV4ILi24EEvPKfS1_Pfiii_param_3];
	ld.param.u32 	%r23, [_Z25matrixMulBtrTilesKernelV4ILi24EEvPKfS1_Pfiii_param_4];
	ld.param.u32 	%r24, [_Z25matrixMulBtrTilesKernelV4ILi24EEvPKfS1_Pfiii_param_5];
	mov.u32 	%r25, %ntid.x;
	mov.u32 	%r26, %ctaid.x;
	mul.lo.s32 	%r1, %r25, %r26;
	mov.u32 	%r38, %tid.x;
	add.s32 	%r3, %r1, %r38;
	mov.u32 	%r27, %ntid.y;
	mov.u32 	%r28, %ctaid.y;
	mov.u32 	%r4, %tid.y;
	mad.lo.s32 	%r5, %r27, %r28, %r4;
	setp.lt.s32 	%p1, %r23, 1;
	mov.f32 	%f86, 0f00000000;
	@%p1 bra 	$L__BB28_7;
	add.s32 	%r29, %r23, 23;
	mul.hi.u32 	%r30, %r29, -1431655765;
	shr.u32 	%r31, %r30, 4;
	add.s32 	%r6, %r1, %r4;
	mov.u32 	%r32, _ZZ25matrixMulBtrTilesKernelV4ILi24EEvPKfS1_PfiiiE6Acache;
	mad.lo.s32 	%r7, %r4, 96, %r32;
	shl.b32 	%r33, %r38, 2;
	add.s32 	%r8, %r7, %r33;
	mov.u32 	%r34, _ZZ25matrixMulBtrTilesKernelV4ILi24EEvPKfS1_PfiiiE6Bcache;
	mad.lo.s32 	%r35, %r38, 96, %r34;
	shl.b32 	%r36, %r4, 2;
	add.s32 	%r9, %r35, %r36;
	mad.lo.s32 	%r10, %r38, -92, %r35;
	neg.s32 	%r41, %r31;
	mad.lo.s32 	%r40, %r23, %r5, %r38;
	mad.lo.s32 	%r39, %r23, %r6, %r38;
	cvta.to.global.u64 	%rd1, %rd5;
	cvta.to.global.u64 	%rd2, %rd6;
	mov.f32 	%f86, 0f00000000;
$L__BB28_2:
	setp.ge.s32 	%p2, %r5, %r22;
	mul.wide.s32 	%rd8, %r40, 4;
	add.s64 	%rd3, %rd1, %rd8;
	mul.wide.s32 	%rd9, %r39, 4;
	add.s64 	%rd4, %rd2, %rd9;
	setp.ge.s32 	%p3, %r38, %r23;
	mov.f32 	%f84, 0f00000000;
	or.pred  	%p4, %p2, %p3;
	@%p4 bra 	$L__BB28_4;
	ld.global.f32 	%f84, [%rd3];
$L__BB28_4:
	setp.ge.s32 	%p5, %r38, %r23;
	setp.ge.s32 	%p6, %r6, %r24;
	mov.f32 	%f85, 0f00000000;
	or.pred  	%p7, %p6, %p5;
	@%p7 bra 	$L__BB28_6;
	ld.global.f32 	%f85, [%rd4];
$L__BB28_6:
	st.shared.f32 	[%r8], %f84;
	st.shared.f32 	[%r9], %f85;
	bar.sync 	0;
	ld.shared.f32 	%f12, [%r7];
	ld.shared.f32 	%f13, [%r10];
	fma.rn.f32 	%f14, %f12, %f13, %f86;
	ld.shared.f32 	%f15, [%r7+4];
	ld.shared.f32 	%f16, [%r10+96];
	fma.rn.f32 	%f17, %f15, %f16, %f14;
	ld.shared.f32 	%f18, [%r7+8];
	ld.shared.f32 	%f19, [%r10+192];
	fma.rn.f32 	%f20, %f18, %f19, %f17;
	ld.shared.f32 	%f21, [%r7+12];
	ld.shared.f32 	%f22, [%r10+288];
	fma.rn.f32 	%f23, %f21, %f22, %f20;
	ld.shared.f32 	%f24, [%r7+16];
	ld.shared.f32 	%f25, [%r10+384];
	fma.rn.f32 	%f26, %f24, %f25, %f23;
	ld.shared.f32 	%f27, [%r7+20];
	ld.shared.f32 	%f28, [%r10+480];
	fma.rn.f32 	%f29, %f27, %f28, %f26;
	ld.shared.f32 	%f30, [%r7+24];
	ld.shared.f32 	%f31, [%r10+576];
	fma.rn.f32 	%f32, %f30, %f31, %f29;
	ld.shared.f32 	%f33, [%r7+28];
	ld.shared.f32 	%f34, [%r10+672];
	fma.rn.f32 	%f35, %f33, %f34, %f32;
	ld.shared.f32 	%f36, [%r7+32];
	ld.shared.f32 	%f37, [%r10+768];
	fma.rn.f32 	%f38, %f36, %f37, %f35;
	ld.shared.f32 	%f39, [%r7+36];
	ld.shared.f32 	%f40, [%r10+864];
	fma.rn.f32 	%f41, %f39, %f40, %f38;
	ld.shared.f32 	%f42, [%r7+40];
	ld.shared.f32 	%f43, [%r10+960];
	fma.rn.f32 	%f44, %f42, %f43, %f41;
	ld.shared.f32 	%f45, [%r7+44];
	ld.shared.f32 	%f46, [%r10+1056];
	fma.rn.f32 	%f47, %f45, %f46, %f44;
	ld.shared.f32 	%f48, [%r7+48];
	ld.shared.f32 	%f49, [%r10+1152];
	fma.rn.f32 	%f50, %f48, %f49, %f47;
	ld.shared.f32 	%f51, [%r7+52];
	ld.shared.f32 	%f52, [%r10+1248];
	fma.rn.f32 	%f53, %f51, %f52, %f50;
	ld.shared.f32 	%f54, [%r7+56];
	ld.shared.f32 	%f55, [%r10+1344];
	fma.rn.f32 	%f56, %f54, %f55, %f53;
	ld.shared.f32 	%f57, [%r7+60];
	ld.shared.f32 	%f58, [%r10+1440];
	fma.rn.f32 	%f59, %f57, %f58, %f56;
	ld.shared.f32 	%f60, [%r7+64];
	ld.shared.f32 	%f61, [%r10+1536];
	fma.rn.f32 	%f62, %f60, %f61, %f59;
	ld.shared.f32 	%f63, [%r7+68];
	ld.shared.f32 	%f64, [%r10+1632];
	fma.rn.f32 	%f65, %f63, %f64, %f62;
	ld.shared.f32 	%f66, [%r7+72];
	ld.shared.f32 	%f67, [%r10+1728];
	fma.rn.f32 	%f68, %f66, %f67, %f65;
	ld.shared.f32 	%f69, [%r7+76];
	ld.shared.f32 	%f70, [%r10+1824];
	fma.rn.f32 	%f71, %f69, %f70, %f68;
	ld.shared.f32 	%f72, [%r7+80];
	ld.shared.f32 	%f73, [%r10+1920];
	fma.rn.f32 	%f74, %f72, %f73, %f71;
	ld.shared.f32 	%f75, [%r7+84];
	ld.shared.f32 	%f76, [%r10+2016];
	fma.rn.f32 	%f77, %f75, %f76, %f74;
	ld.shared.f32 	%f78, [%r7+88];
	ld.shared.f32 	%f79, [%r10+2112];
	fma.rn.f32 	%f80, %f78, %f79, %f77;
	ld.shared.f32 	%f81, [%r7+92];
	ld.shared.f32 	%f82, [%r10+2208];
	fma.rn.f32 	%f86, %f81, %f82, %f80;
	bar.sync 	0;
	add.s32 	%r41, %r41, 1;
	setp.ne.s32 	%p8, %r41, 0;
	add.s32 	%r40, %r40, 24;
	add.s32 	%r39, %r39, 24;
	add.s32 	%r38, %r38, 24;
	@%p8 bra 	$L__BB28_2;
$L__BB28_7:
	setp.ge.s32 	%p9, %r3, %r24;
	setp.ge.s32 	%p10, %r5, %r22;
	or.pred  	%p11, %p9, %p10;
	@%p11 bra 	$L__BB28_9;
	mad.lo.s32 	%r37, %r24, %r5, %r3;
	cvta.to.global.u64 	%rd10, %rd7;
	mul.wide.s32 	%rd11, %r37, 4;
	add.s64 	%rd12, %rd10, %rd11;
	st.global.f32 	[%rd12], %f86;
$L__BB28_9:
	ret;

}
	// .globl	_Z25matrixMulBtrTilesKernelV4ILi28EEvPKfS1_Pfiii
.visible .entry _Z25matrixMulBtrTilesKernelV4ILi28EEvPKfS1_Pfiii(
	.param .u64 .ptr .align 1 _Z25matrixMulBtrTilesKernelV4ILi28EEvPKfS1_Pfiii_param_0,
	.param .u64 .ptr .align 1 _Z25matrixMulBtrTilesKernelV4ILi28EEvPKfS1_Pfiii_param_1,
	.param .u64 .ptr .align 1 _Z25matrixMulBtrTilesKernelV4ILi28EEvPKfS1_Pfiii_param_2,
	.param .u32 _Z25matrixMulBtrTilesKernelV4ILi28EEvPKfS1_Pfiii_param_3,
	.param .u32 _Z25matrixMulBtrTilesKernelV4ILi28EEvPKfS1_Pfiii_param_4,
	.param .u32 _Z25matrixMulBtrTilesKernelV4ILi28EEvPKfS1_Pfiii_param_5
)
{
	.reg .pred 	%p<12>;
	.reg .b32 	%r<42>;
	.reg .b32 	%f<99>;
	.reg .b64 	%rd<13>;
	// demoted variable
	.shared .align 4 .b8 _ZZ25matrixMulBtrTilesKernelV4ILi28EEvPKfS1_PfiiiE6Acache[3136];
	// demoted variable
	.shared .align 4 .b8 _ZZ25matrixMulBtrTilesKernelV4ILi28EEvPKfS1_PfiiiE6Bcache[3136];
	ld.param.u64 	%rd5, [_Z25matrixMulBtrTilesKernelV4ILi28EEvPKfS1_Pfiii_param_0];
	ld.param.u64 	%rd6, [_Z25matrixMulBtrTilesKernelV4ILi28EEvPKfS1_Pfiii_param_1];
	ld.param.u64 	%rd7, [_Z25matrixMulBtrTilesKernelV4ILi28EEvPKfS1_Pfiii_param_2];
	ld.param.u32 	%r22, [_Z25matrixMulBtrTilesKernelV4ILi28EEvPKfS1_Pfiii_param_3];
	ld.param.u32 	%r23, [_Z25matrixMulBtrTilesKernelV4ILi28EEvPKfS1_Pfiii_param_4];
	ld.param.u32 	%r24, [_Z25matrixMulBtrTilesKernelV4ILi28EEvPKfS1_Pfiii_param_5];
	mov.u32 	%r25, %ntid.x;
	mov.u32 	%r26, %ctaid.x;
	mul.lo.s32 	%r1, %r25, %r26;
	mov.u32 	%r38, %tid.x;
	add.s32 	%r3, %r1, %r38;
	mov.u32 	%r27, %ntid.y;
	mov.u32 	%r28, %ctaid.y;
	mov.u32 	%r4, %tid.y;
	mad.lo.s32 	%r5, %r27, %r28, %r4;
	setp.lt.s32 	%p1, %r23, 1;
	mov.f32 	%f98, 0f00000000;
	@%p1 bra 	$L__BB29_7;
	add.s32 	%r29, %r23, 27;
	shr.u32 	%r30, %r29, 2;
	mul.hi.u32 	%r31, %r30, 613566757;
	add.s32 	%r6, %r1, %r4;
	mov.u32 	%r32, _ZZ25matrixMulBtrTilesKernelV4ILi28EEvPKfS1_PfiiiE6Acache;
	mad.lo.s32 	%r7, %r4, 112, %r32;
	shl.b32 	%r33, %r38, 2;
	add.s32 	%r8, %r7, %r33;
	mov.u32 	%r34, _ZZ25matrixMulBtrTilesKernelV4ILi28EEvPKfS1_PfiiiE6Bcache;
	mad.lo.s32 	%r35, %r38, 112, %r34;
	shl.b32 	%r36, %r4, 2;
	add.s32 	%r9, %r35, %r36;
	mad.lo.s32 	%r10, %r38, -108, %r35;
	neg.s32 	%r41, %r31;
	mad.lo.s32 	%r40, %r23, %r5, %r38;
	mad.lo.s32 	%r39, %r23, %r6, %r38;
	cvta.to.global.u64 	%rd1, %rd5;
	cvta.to.global.u64 	%rd2, %rd6;
	mov.f32 	%f98, 0f00000000;
$L__BB29_2:
	setp.ge.s32 	%p2, %r5, %r22;
	mul.wide.s32 	%rd8, %r40, 4;
	add.s64 	%rd3, %rd1, %rd8;
	mul.wide.s32 	%rd9, %r39, 4;
	add.s64 	%rd4, %rd2, %rd9;
	setp.ge.s32 	%p3, %r38, %r23;
	mov.f32 	%f96, 0f00000000;
	or.pred  	%p4, %p2, %p3;
	@%p4 bra 	$L__BB29_4;
	ld.global.f32 	%f96, [%rd3];
$L__BB29_4:
	setp.ge.s32 	%p5, %r38, %r23;
	setp.ge.s32 	%p6, %r6, %r24;
	mov.f32 	%f97, 0f00000000;
	or.pred  	%p7, %p6, %p5;
	@%p7 bra 	$L__BB29_6;
	ld.global.f32 	%f97, [%rd4];
$L__BB29_6:
	st.shared.f32 	[%r8], %f96;
	st.shared.f32 	[%r9], %f97;
	bar.sync 	0;
	ld.shared.f32 	%f12, [%r7];
	ld.shared.f32 	%f13, [%r10];
	fma.rn.f32 	%f14, %f12, %f13, %f98;
	ld.shared.f32 	%f15, [%r7+4];
	ld.shared.f32 	%f16, [%r10+112];
	fma.rn.f32 	%f17, %f15, %f16, %f14;
	ld.shared.f32 	%f18, [%r7+8];
	ld.shared.f32 	%f19, [%r10+224];
	fma.rn.f32 	%f20, %f18, %f19, %f17;
	ld.shared.f32 	%f21, [%r7+12];
	ld.shared.f32 	%f22, [%r10+336];
	fma.rn.f32 	%f23, %f21, %f22, %f20;
	ld.shared.f32 	%f24, [%r7+16];
	ld.shared.f32 	%f25, [%r10+448];
	fma.rn.f32 	%f26, %f24, %f25, %f23;
	ld.shared.f32 	%f27, [%r7+20];
	ld.shared.f32 	%f28, [%r10+560];
	fma.rn.f32 	%f29, %f27, %f28, %f26;
	ld.shared.f32 	%f30, [%r7+24];
	ld.shared.f32 	%f31, [%r10+672];
	fma.rn.f32 	%f32, %f30, %f31, %f29;
	ld.shared.f32 	%f33, [%r7+28];
	ld.shared.f32 	%f34, [%r10+784];
	fma.rn.f32 	%f35, %f33, %f34, %f32;
	ld.shared.f32 	%f36, [%r7+32];
	ld.shared.f32 	%f37, [%r10+896];
	fma.rn.f32 	%f38, %f36, %f37, %f35;
	ld.shared.f32 	%f39, [%r7+36];
	ld.shared.f32 	%f40, [%r10+1008];
	fma.rn.f32 	%f41, %f39, %f40, %f38;
	ld.shared.f32 	%f42, [%r7+40];
	ld.shared.f32 	%f43, [%r10+1120];
	fma.rn.f32 	%f44, %f42, %f43, %f41;
	ld.shared.f32 	%f45, [%r7+44];
	ld.shared.f32 	%f46, [%r10+1232];
	fma.rn.f32 	%f47, %f45, %f46, %f44;
	ld.shared.f32 	%f48, [%r7+48];
	ld.shared.f32 	%f49, [%r10+1344];
	fma.rn.f32 	%f50, %f48, %f49, %f47;
	ld.shared.f32 	%f51, [%r7+52];
	ld.shared.f32 	%f52, [%r10+1456];
	fma.rn.f32 	%f53, %f51, %f52, %f50;
	ld.shared.f32 	%f54, [%r7+56];
	ld.shared.f32 	%f55, [%r10+1568];
	fma.rn.f32 	%f56, %f54, %f55, %f53;
	ld.shared.f32 	%f57, [%r7+60];
	ld.shared.f32 	%f58, [%r10+1680];
	fma.rn.f32 	%f59, %f57, %f58, %f56;
	ld.shared.f32 	%f60, [%r7+64];
	ld.shared.f32 	%f61, [%r10+1792];
	fma.rn.f32 	%f62, %f60, %f61, %f59;
	ld.shared.f32 	%f63, [%r7+68];
	ld.shared.f32 	%f64, [%r10+1904];
	fma.rn.f32 	%f65, %f63, %f64, %f62;
	ld.shared.f32 	%f66, [%r7+72];
	ld.shared.f32 	%f67, [%r10+2016];
	fma.rn.f32 	%f68, %f66, %f67, %f65;
	ld.shared.f32 	%f69, [%r7+76];
	ld.shared.f32 	%f70, [%r10+2128];
	fma.rn.f32 	%f71, %f69, %f70, %f68;
	ld.shared.f32 	%f72, [%r7+80];
	ld.shared.f32 	%f73, [%r10+2240];
	fma.rn.f32 	%f74, %f72, %f73, %f71;
	ld.shared.f32 	%f75, [%r7+84];
	ld.shared.f32 	%f76, [%r10+2352];
	fma.rn.f32 	%f77, %f75, %f76, %f74;
	ld.shared.f32 	%f78, [%r7+88];
	ld.shared.f32 	%f79, [%r10+2464];
	fma.rn.f32 	%f80, %f78, %f79, %f77;
	ld.shared.f32 	%f81, [%r7+92];
	ld.shared.f32 	%f82, [%r10+2576];
	fma.rn.f32 	%f83, %f81, %f82, %f80;
	ld.shared.f32 	%f84, [%r7+96];
	ld.shared.f32 	%f85, [%r10+2688];
	fma.rn.f32 	%f86, %f84, %f85, %f83;
	ld.shared.f32 	%f87, [%r7+100];
	ld.shared.f32 	%f88, [%r10+2800];
	fma.rn.f32 	%f89, %f87, %f88, %f86;
	ld.shared.f32 	%f90, [%r7+104];
	ld.shared.f32 	%f91, [%r10+2912];
	fma.rn.f32 	%f92, %f90, %f91, %f89;
	ld.shared.f32 	%f93, [%r7+108];
	ld.shared.f32 	%f94, [%r10+3024];
	fma.rn.f32 	%f98, %f93, %f94, %f92;
	bar.sync 	0;
	add.s32 	%r41, %r41, 1;
	setp.ne.s32 	%p8, %r41, 0;
	add.s32 	%r40, %r40, 28;
	add.s32 	%r39, %r39, 28;
	add.s32 	%r38, %r38, 28;
	@%p8 bra 	$L__BB29_2;
$L__BB29_7:
	setp.ge.s32 	%p9, %r3, %r24;
	setp.ge.s32 	%p10, %r5, %r22;
	or.pred  	%p11, %p9, %p10;
	@%p11 bra 	$L__BB29_9;
	mad.lo.s32 	%r37, %r24, %r5, %r3;
	cvta.to.global.u64 	%rd10, %rd7;
	mul.wide.s32 	%rd11, %r37, 4;
	add.s64 	%rd12, %rd10, %rd11;
	st.global.f32 	[%rd12], %f98;
$L__BB29_9:
	ret;

}
	// .globl	_Z25matrixMulBtrTilesKernelV4ILi32EEvPKfS1_Pfiii
.visible .entry _Z25matrixMulBtrTilesKernelV4ILi32EEvPKfS1_Pfiii(
	.param .u64 .ptr .align 1 _Z25matrixMulBtrTilesKernelV4ILi32EEvPKfS1_Pfiii_param_0,
	.param .u64 .ptr .align 1 _Z25matrixMulBtrTilesKernelV4ILi32EEvPKfS1_Pfiii_param_1,
	.param .u64 .ptr .align 1 _Z25matrixMulBtrTilesKernelV4ILi32EEvPKfS1_Pfiii_param_2,
	.param .u32 _Z25matrixMulBtrTilesKernelV4ILi32EEvPKfS1_Pfiii_param_3,
	.param .u32 _Z25matrixMulBtrTilesKernelV4ILi32EEvPKfS1_Pfiii_param_4,
	.param .u32 _Z25matrixMulBtrTilesKernelV4ILi32EEvPKfS1_Pfiii_param_5
)
{
	.reg .pred 	%p<12>;
	.reg .b32 	%r<43>;
	.reg .b32 	%f<111>;
	.reg .b64 	%rd<13>;
	// demoted variable
	.shared .align 4 .b8 _ZZ25matrixMulBtrTilesKernelV4ILi32EEvPKfS1_PfiiiE6Acache[4096];
	// demoted variable
	.shared .align 4 .b8 _ZZ25matrixMulBtrTilesKernelV4ILi32EEvPKfS1_PfiiiE6Bcache[4096];
	ld.param.u64 	%rd5, [_Z25matrixMulBtrTilesKernelV4ILi32EEvPKfS1_Pfiii_param_0];
	ld.param.u64 	%rd6, [_Z25matrixMulBtrTilesKernelV4ILi32EEvPKfS1_Pfiii_param_1];
	ld.param.u64 	%rd7, [_Z25matrixMulBtrTilesKernelV4ILi32EEvPKfS1_Pfiii_param_2];
	ld.param.u32 	%r22, [_Z25matrixMulBtrTilesKernelV4ILi32EEvPKfS1_Pfiii_param_3];
	ld.param.u32 	%r23, [_Z25matrixMulBtrTilesKernelV4ILi32EEvPKfS1_Pfiii_param_4];
	ld.param.u32 	%r24, [_Z25matrixMulBtrTilesKernelV4ILi32EEvPKfS1_Pfiii_param_5];
	mov.u32 	%r25, %ntid.x;
	mov.u32 	%r26, %ctaid.x;
	mul.lo.s32 	%r1, %r25, %r26;
	mov.u32 	%r39, %tid.x;
	add.s32 	%r3, %r1, %r39;
	mov.u32 	%r27, %ntid.y;
	mov.u32 	%r28, %ctaid.y;
	mov.u32 	%r4, %tid.y;
	mad.lo.s32 	%r5, %r27, %r28, %r4;
	setp.lt.s32 	%p1, %r23, 1;
	mov.f32 	%f110, 0f00000000;
	@%p1 bra 	$L__BB30_7;
	add.s32 	%r29, %r23, 31;
	shr.u32 	%r30, %r29, 5;
	add.s32 	%r6, %r1, %r4;
	shl.b32 	%r31, %r4, 7;
	mov.u32 	%r32, _ZZ25matrixMulBtrTilesKernelV4ILi32EEvPKfS1_PfiiiE6Acache;
	add.s32 	%r7, %r32, %r31;
	shl.b32 	%r33, %r39, 2;
	add.s32 	%r8, %r7, %r33;
	shl.b32 	%r34, %r39, 7;
	mov.u32 	%r35, _ZZ25matrixMulBtrTilesKernelV4ILi32EEvPKfS1_PfiiiE6Bcache;
	add.s32 	%r36, %r35, %r34;
	shl.b32 	%r37, %r4, 2;
	add.s32 	%r9, %r36, %r37;
	mad.lo.s32 	%r10, %r39, -124, %r36;
	neg.s32 	%r42, %r30;
	mad.lo.s32 	%r41, %r23, %r5, %r39;
	mad.lo.s32 	%r40, %r23, %r6, %r39;
	cvta.to.global.u64 	%rd1, %rd5;
	cvta.to.global.u64 	%rd2, %rd6;
	mov.f32 	%f110, 0f00000000;
$L__BB30_2:
	setp.ge.s32 	%p2, %r5, %r22;
	mul.wide.s32 	%rd8, %r41, 4;
	add.s64 	%rd3, %rd1, %rd8;
	mul.wide.s32 	%rd9, %r40, 4;
	add.s64 	%rd4, %rd2, %rd9;
	setp.ge.s32 	%p3, %r39, %r23;
	mov.f32 	%f108, 0f00000000;
	or.pred  	%p4, %p2, %p3;
	@%p4 bra 	$L__BB30_4;
	ld.global.f32 	%f108, [%rd3];
$L__BB30_4:
	setp.ge.s32 	%p5, %r39, %r23;
	setp.ge.s32 	%p6, %r6, %r24;
	mov.f32 	%f109, 0f00000000;
	or.pred  	%p7, %p6, %p5;
	@%p7 bra 	$L__BB30_6;
	ld.global.f32 	%f109, [%rd4];
$L__BB30_6:
	st.shared.f32 	[%r8], %f108;
	st.shared.f32 	[%r9], %f109;
	bar.sync 	0;
	ld.shared.f32 	%f12, [%r7];
	ld.shared.f32 	%f13, [%r10];
	fma.rn.f32 	%f14, %f12, %f13, %f110;
	ld.shared.f32 	%f15, [%r7+4];
	ld.shared.f32 	%f16, [%r10+128];
	fma.rn.f32 	%f17, %f15, %f16, %f14;
	ld.shared.f32 	%f18, [%r7+8];
	ld.shared.f32 	%f19, [%r10+256];
	fma.rn.f32 	%f20, %f18, %f19, %f17;
	ld.shared.f32 	%f21, [%r7+12];
	ld.shared.f32 	%f22, [%r10+384];
	fma.rn.f32 	%f23, %f21, %f22, %f20;
	ld.shared.f32 	%f24, [%r7+16];
	ld.shared.f32 	%f25, [%r10+512];
	fma.rn.f32 	%f26, %f24, %f25, %f23;
	ld.shared.f32 	%f27, [%r7+20];
	ld.shared.f32 	%f28, [%r10+640];
	fma.rn.f32 	%f29, %f27, %f28, %f26;
	ld.shared.f32 	%f30, [%r7+24];
	ld.shared.f32 	%f31, [%r10+768];
	fma.rn.f32 	%f32, %f30, %f31, %f29;
	ld.shared.f32 	%f33, [%r7+28];
	ld.shared.f32 	%f34, [%r10+896];
	fma.rn.f32 	%f35, %f33, %f34, %f32;
	ld.shared.f32 	%f36, [%r7+32];
	ld.shared.f32 	%f37, [%r10+1024];
	fma.rn.f32 	%f38, %f36, %f37, %f35;
	ld.shared.f32 	%f39, [%r7+36];
	ld.shared.f32 	%f40, [%r10+1152];
	fma.rn.f32 	%f41, %f39, %f40, %f38;
	ld.shared.f32 	%f42, [%r7+40];
	ld.shared.f32 	%f43, [%r10+1280];
	fma.rn.f32 	%f44, %f42, %f43, %f41;
	ld.shared.f32 	%f45, [%r7+44];
	ld.shared.f32 	%f46, [%r10+1408];
	fma.rn.f32 	%f47, %f45, %f46, %f44;
	ld.shared.f32 	%f48, [%r7+48];
	ld.shared.f32 	%f49, [%r10+1536];
	fma.rn.f32 	%f50, %f48, %f49, %f47;
	ld.shared.f32 	%f51, [%r7+52];
	ld.shared.f32 	%f52, [%r10+1664];
	fma.rn.f32 	%f53, %f51, %f52, %f50;
	ld.shared.f32 	%f54, [%r7+56];
	ld.shared.f32 	%f55, [%r10+1792];
	fma.rn.f32 	%f56, %f54, %f55, %f53;
	ld.shared.f32 	%f57, [%r7+60];
	ld.shared.f32 	%f58, [%r10+1920];
	fma.rn.f32 	%f59, %f57, %f58, %f56;
	ld.shared.f32 	%f60, [%r7+64];
	ld.shared.f32 	%f61, [%r10+2048];
	fma.rn.f32 	%f62, %f60, %f61, %f59;
	ld.shared.f32 	%f63, [%r7+68];
	ld.shared.f32 	%f64, [%r10+2176];
	fma.rn.f32 	%f65, %f63, %f64, %f62;
	ld.shared.f32 	%f66, [%r7+72];
	ld.shared.f32 	%f67, [%r10+2304];
	fma.rn.f32 	%f68, %f66, %f67, %f65;
	ld.shared.f32 	%f69, [%r7+76];
	ld.shared.f32 	%f70, [%r10+2432];
	fma.rn.f32 	%f71, %f69, %f70, %f68;
	ld.shared.f32 	%f72, [%r7+80];
	ld.shared.f32 	%f73, [%r10+2560];
	fma.rn.f32 	%f74, %f72, %f73, %f71;
	ld.shared.f32 	%f75, [%r7+84];
	ld.shared.f32 	%f76, [%r10+2688];
	fma.rn.f32 	%f77, %f75, %f76, %f74;
	ld.shared.f32 	%f78, [%r7+88];
	ld.shared.f32 	%f79, [%r10+2816];
	fma.rn.f32 	%f80, %f78, %f79, %f77;
	ld.shared.f32 	%f81, [%r7+92];
	ld.shared.f32 	%f82, [%r10+2944];
	fma.rn.f32 	%f83, %f81, %f82, %f80;
	ld.shared.f32 	%f84, [%r7+96];
	ld.shared.f32 	%f85, [%r10+3072];
	fma.rn.f32 	%f86, %f84, %f85, %f83;
	ld.shared.f32 	%f87, [%r7+100];
	ld.shared.f32 	%f88, [%r10+3200];
	fma.rn.f32 	%f89, %f87, %f88, %f86;
	ld.shared.f32 	%f90, [%r7+104];
	ld.shared.f32 	%f91, [%r10+3328];
	fma.rn.f32 	%f92, %f90, %f91, %f89;
	ld.shared.f32 	%f93, [%r7+108];
	ld.shared.f32 	%f94, [%r10+3456];
	fma.rn.f32 	%f95, %f93, %f94, %f92;
	ld.shared.f32 	%f96, [%r7+112];
	ld.shared.f32 	%f97, [%r10+3584];
	fma.rn.f32 	%f98, %f96, %f97, %f95;
	ld.shared.f32 	%f99, [%r7+116];
	ld.shared.f32 	%f100, [%r10+3712];
	fma.rn.f32 	%f101, %f99, %f100, %f98;
	ld.shared.f32 	%f102, [%r7+120];
	ld.shared.f32 	%f103, [%r10+3840];
	fma.rn.f32 	%f104, %f102, %f103, %f101;
	ld.shared.f32 	%f105, [%r7+124];
	ld.shared.f32 	%f106, [%r10+3968];
	fma.rn.f32 	%f110, %f105, %f106, %f104;
	bar.sync 	0;
	add.s32 	%r42, %r42, 1;
	setp.ne.s32 	%p8, %r42, 0;
	add.s32 	%r41, %r41, 32;
	add.s32 	%r40, %r40, 32;
	add.s32 	%r39, %r39, 32;
	@%p8 bra 	$L__BB30_2;
$L__BB30_7:
	setp.ge.s32 	%p9, %r3, %r24;
	setp.ge.s32 	%p10, %r5, %r22;
	or.pred  	%p11, %p9, %p10;
	@%p11 bra 	$L__BB30_9;
	mad.lo.s32 	%r38, %r24, %r5, %r3;
	cvta.to.global.u64 	%rd10, %rd7;
	mul.wide.s32 	%rd11, %r38, 4;
	add.s64 	%rd12, %rd10, %rd11;
	st.global.f32 	[%rd12], %f110;
$L__BB30_9:
	ret;

}
	// .globl	_Z34matixMulTilesInsideTransposeKernelILi8EEvPKfS1_Pfiii
.visible .entry _Z34matixMulTilesInsideTransposeKernelILi8EEvPKfS1_Pfiii(
	.param .u64 .ptr .align 1 _Z34matixMulTilesInsideTransposeKernelILi8EEvPKfS1_Pfiii_param_0,
	.param .u64 .ptr .align 1 _Z34matixMulTilesInsideTransposeKernelILi8EEvPKfS1_Pfiii_param_1,
	.param .u64 .ptr .align 1 _Z34matixMulTilesInsideTransposeKernelILi8EEvPKfS1_Pfiii_param_2,
	.param .u32 _Z34matixMulTilesInsideTransposeKernelILi8EEvPKfS1_Pfiii_param_3,
	.param .u32 _Z34matixMulTilesInsideTransposeKernelILi8EEvPKfS1_Pfiii_param_4,
	.param .u32 _Z34matixMulTilesInsideTransposeKernelILi8EEvPKfS1_Pfiii_param_5
)
{
	.reg .pred 	%p<26>;
	.reg .b32 	%r<63>;
	.reg .b32 	%f<109>;
	.reg .b64 	%rd<20>;
	// demoted variable
	.shared .align 4 .b8 _ZZ34matixMulTilesInsideTransposeKernelILi8EEvPKfS1_PfiiiE6Acache[256];
	// demoted variable
	.shared .align 4 .b8 _ZZ34matixMulTilesInsideTransposeKernelILi8EEvPKfS1_PfiiiE6Bcache[256];
	ld.param.u64 	%rd5, [_Z34matixMulTilesInsideTransposeKernelILi8EEvPKfS1_Pfiii_param_0];
	ld.param.u64 	%rd6, [_Z34matixMulTilesInsideTransposeKernelILi8EEvPKfS1_Pfiii_param_1];
	ld.param.u32 	%r32, [_Z34matixMulTilesInsideTransposeKernelILi8EEvPKfS1_Pfiii_param_3];
	ld.param.u32 	%r33, [_Z34matixMulTilesInsideTransposeKernelILi8EEvPKfS1_Pfiii_param_4];
	ld.param.u32 	%r34, [_Z34matixMulTilesInsideTransposeKernelILi8EEvPKfS1_Pfiii_param_5];
	cvta.to.global.u64 	%rd1, %rd6;
	cvta.to.global.u64 	%rd2, %rd5;
	mov.u32 	%r35, %ntid.x;
	mov.u32 	%r36, %ctaid.x;
	mov.u32 	%r1, %tid.x;
	mad.lo.s32 	%r2, %r35, %r36, %r1;
	mov.u32 	%r37, %ntid.y;
	mov.u32 	%r38, %ctaid.y;
	mov.u32 	%r3, %tid.y;
	mad.lo.s32 	%r4, %r37, %r38, %r3;
	setp.lt.s32 	%p1, %r33, 1;
	mov.f32 	%f108, 0f00000000;
	@%p1 bra 	$L__BB31_19;
	add.s32 	%r5, %r33, 7;
	mul.lo.s32 	%r6, %r33, %r4;
	shl.b32 	%r40, %r3, 5;
	mov.u32 	%r41, _ZZ34matixMulTilesInsideTransposeKernelILi8EEvPKfS1_PfiiiE6Acache;
	add.s32 	%r7, %r41, %r40;
	shl.b32 	%r42, %r1, 2;
	add.s32 	%r8, %r7, %r42;
	shl.b32 	%r43, %r1, 5;
	mov.u32 	%r44, _ZZ34matixMulTilesInsideTransposeKernelILi8EEvPKfS1_PfiiiE6Bcache;
	add.s32 	%r9, %r44, %r43;
	shl.b32 	%r45, %r3, 2;
	add.s32 	%r10, %r9, %r45;
	setp.lt.u32 	%p2, %r33, 9;
	mov.f32 	%f108, 0f00000000;
	mov.b32 	%r62, 0;
	@%p2 bra 	$L__BB31_13;
	shr.u32 	%r46, %r5, 3;
	and.b32  	%r47, %r46, 268435454;
	neg.s32 	%r61, %r47;
	add.s32 	%r48, %r3, 8;
	mad.lo.s32 	%r60, %r34, %r48, %r2;
	shl.b32 	%r13, %r34, 4;
	mad.lo.s32 	%r58, %r3, %r34, %r2;
	add.s32 	%r56, %r1, %r6;
	mov.f32 	%f108, 0f00000000;
	mov.u32 	%r57, %r1;
	mov.u32 	%r59, %r3;
$L__BB31_3:
	setp.ge.s32 	%p3, %r4, %r32;
	setp.ge.s32 	%p4, %r57, %r33;
	mul.wide.s32 	%rd7, %r56, 4;
	add.s64 	%rd3, %rd2, %rd7;
	mov.f32 	%f100, 0f00000000;
	or.pred  	%p5, %p3, %p4;
	@%p5 bra 	$L__BB31_5;
	ld.global.f32 	%f100, [%rd3];
$L__BB31_5:
	setp.ge.s32 	%p6, %r2, %r34;
	setp.ge.s32 	%p7, %r59, %r33;
	mov.f32 	%f101, 0f00000000;
	or.pred  	%p8, %p6, %p7;
	@%p8 bra 	$L__BB31_7;
	mul.wide.s32 	%rd8, %r58, 4;
	add.s64 	%rd9, %rd1, %rd8;
	ld.global.f32 	%f101, [%rd9];
$L__BB31_7:
	st.shared.f32 	[%r8], %f100;
	st.shared.f32 	[%r10], %f101;
	bar.sync 	0;
	ld.shared.f32 	%f27, [%r7];
	ld.shared.f32 	%f28, [%r9];
	fma.rn.f32 	%f29, %f27, %f28, %f108;
	ld.shared.f32 	%f30, [%r7+4];
	ld.shared.f32 	%f31, [%r9+4];
	fma.rn.f32 	%f32, %f30, %f31, %f29;
	ld.shared.f32 	%f33, [%r7+8];
	ld.shared.f32 	%f34, [%r9+8];
	fma.rn.f32 	%f35, %f33, %f34, %f32;
	ld.shared.f32 	%f36, [%r7+12];
	ld.shared.f32 	%f37, [%r9+12];
	fma.rn.f32 	%f38, %f36, %f37, %f35;
	ld.shared.f32 	%f39, [%r7+16];
	ld.shared.f32 	%f40, [%r9+16];
	fma.rn.f32 	%f41, %f39, %f40, %f38;
	ld.shared.f32 	%f42, [%r7+20];
	ld.shared.f32 	%f43, [%r9+20];
	fma.rn.f32 	%f44, %f42, %f43, %f41;
	ld.shared.f32 	%f45, [%r7+24];
	ld.shared.f32 	%f46, [%r9+24];
	fma.rn.f32 	%f47, %f45, %f46, %f44;
	ld.shared.f32 	%f48, [%r7+28];
	ld.shared.f32 	%f49, [%r9+28];
	fma.rn.f32 	%f6, %f48, %f49, %f47;
	bar.sync 	0;
	add.s32 	%r49, %r57, 8;
	setp.ge.s32 	%p10, %r49, %r33;
	mov.f32 	%f102, 0f00000000;
	or.pred  	%p11, %p3, %p10;
	@%p11 bra 	$L__BB31_9;
	ld.global.f32 	%f102, [%rd3+32];
$L__BB31_9:
	add.s32 	%r50, %r59, 8;
	setp.ge.s32 	%p13, %r50, %r33;
	mov.f32 	%f103, 0f00000000;
	or.pred  	%p14, %p6, %p13;
	@%p14 bra 	$L__BB31_11;
	mul.wide.s32 	%rd10, %r60, 4;
	add.s64 	%rd11, %rd1, %rd10;
	ld.global.f32 	%f103, [%rd11];
$L__BB31_11:
	st.shared.f32 	[%r8], %f102;
	st.shared.f32 	[%r10], %f103;
	bar.sync 	0;
	ld.shared.f32 	%f51, [%r7];
	ld.shared.f32 	%f52, [%r9];
	fma.rn.f32 	%f53, %f51, %f52, %f6;
	ld.shared.f32 	%f54, [%r7+4];
	ld.shared.f32 	%f55, [%r9+4];
	fma.rn.f32 	%f56, %f54, %f55, %f53;
	ld.shared.f32 	%f57, [%r7+8];
	ld.shared.f32 	%f58, [%r9+8];
	fma.rn.f32 	%f59, %f57, %f58, %f56;
	ld.shared.f32 	%f60, [%r7+12];
	ld.shared.f32 	%f61, [%r9+12];
	fma.rn.f32 	%f62, %f60, %f61, %f59;
	ld.shared.f32 	%f63, [%r7+16];
	ld.shared.f32 	%f64, [%r9+16];
	fma.rn.f32 	%f65, %f63, %f64, %f62;
	ld.shared.f32 	%f66, [%r7+20];
	ld.shared.f32 	%f67, [%r9+20];
	fma.rn.f32 	%f68, %f66, %f67, %f65;
	ld.shared.f32 	%f69, [%r7+24];
	ld.shared.f32 	%f70, [%r9+24];
	fma.rn.f32 	%f71, %f69, %f70, %f68;
	ld.shared.f32 	%f72, [%r7+28];
	ld.shared.f32 	%f73, [%r9+28];
	fma.rn.f32 	%f108, %f72, %f73, %f71;
	bar.sync 	0;
	add.s32 	%r61, %r61, 2;
	add.s32 	%r60, %r60, %r13;
	add.s32 	%r59, %r59, 16;
	add.s32 	%r58, %r58, %r13;
	add.s32 	%r57, %r57, 16;
	add.s32 	%r56, %r56, 16;
	setp.ne.s32 	%p15, %r61, 0;
	@%p15 bra 	$L__BB31_3;
	and.b32  	%r62, %r5, 2147483632;
$L__BB31_13:
	and.b32  	%r51, %r5, 8;
	setp.eq.s32 	%p16, %r51, 0;
	@%p16 bra 	$L__BB31_19;
	setp.ge.s32 	%p17, %r4, %r32;
	add.s32 	%r52, %r62, %r1;
	add.s32 	%r30, %r52, %r6;
	add.s32 	%r31, %r62, %r3;
	setp.ge.s32 	%p18, %r52, %r33;
	mov.f32 	%f106, 0f00000000;
	or.pred  	%p19, %p17, %p18;
	@%p19 bra 	$L__BB31_16;
	mul.wide.s32 	%rd12, %r30, 4;
	add.s64 	%rd13, %rd2, %rd12;
	ld.global.f32 	%f106, [%rd13];
$L__BB31_16:
	setp.ge.s32 	%p20, %r2, %r34;
	setp.ge.s32 	%p21, %r31, %r33;
	mov.f32 	%f107, 0f00000000;
	or.pred  	%p22, %p20, %p21;
	@%p22 bra 	$L__BB31_18;
	mad.lo.s32 	%r54, %r31, %r34, %r2;
	mul.wide.s32 	%rd14, %r54, 4;
	add.s64 	%rd15, %rd1, %rd14;
	ld.global.f32 	%f107, [%rd15];
$L__BB31_18:
	st.shared.f32 	[%r8], %f106;
	st.shared.f32 	[%r10], %f107;
	bar.sync 	0;
	ld.shared.f32 	%f76, [%r7];
	ld.shared.f32 	%f77, [%r9];
	fma.rn.f32 	%f78, %f76, %f77, %f108;
	ld.shared.f32 	%f79, [%r7+4];
	ld.shared.f32 	%f80, [%r9+4];
	fma.rn.f32 	%f81, %f79, %f80, %f78;
	ld.shared.f32 	%f82, [%r7+8];
	ld.shared.f32 	%f83, [%r9+8];
	fma.rn.f32 	%f84, %f82, %f83, %f81;
	ld.shared.f32 	%f85, [%r7+12];
	ld.shared.f32 	%f86, [%r9+12];
	fma.rn.f32 	%f87, %f85, %f86, %f84;
	ld.shared.f32 	%f88, [%r7+16];
	ld.shared.f32 	%f89, [%r9+16];
	fma.rn.f32 	%f90, %f88, %f89, %f87;
	ld.shared.f32 	%f91, [%r7+20];
	ld.shared.f32 	%f92, [%r9+20];
	fma.rn.f32 	%f93, %f91, %f92, %f90;
	ld.shared.f32 	%f94, [%r7+24];
	ld.shared.f32 	%f95, [%r9+24];
	fma.rn.f32 	%f96, %f94, %f95, %f93;
	ld.shared.f32 	%f97, [%r7+28];
	ld.shared.f32 	%f98, [%r9+28];
	fma.rn.f32 	%f108, %f97, %f98, %f96;
	bar.sync 	0;
$L__BB31_19:
	setp.ge.s32 	%p23, %r2, %r34;
	setp.ge.s32 	%p24, %r4, %r32;
	or.pred  	%p25, %p23, %p24;
	@%p25 bra 	$L__BB31_21;
	ld.param.u64 	%rd19, [_Z34matixMulTilesInsideTransposeKernelILi8EEvPKfS1_Pfiii_param_2];
	mad.lo.s32 	%r55, %r34, %r4, %r2;
	cvta.to.global.u64 	%rd16, %rd19;
	mul.wide.s32 	%rd17, %r55, 4;
	add.s64 	%rd18, %rd16, %rd17;
	st.global.f32 	[%rd18], %f108;
$L__BB31_21:
	ret;

}
	// .globl	_Z34matixMulTilesInsideTransposeKernelILi16EEvPKfS1_Pfiii
.visible .entry _Z34matixMulTilesInsideTransposeKernelILi16EEvPKfS1_Pfiii(
	.param .u64 .ptr .align 1 _Z34matixMulTilesInsideTransposeKernelILi16EEvPKfS1_Pfiii_param_0,
	.param .u64 .ptr .align 1 _Z34matixMulTilesInsideTransposeKernelILi16EEvPKfS1_Pfiii_param_1,
	.param .u64 .ptr .align 1 _Z34matixMulTilesInsideTransposeKernelILi16EEvPKfS1_Pfiii_param_2,
	.param .u32 _Z34matixMulTilesInsideTransposeKernelILi16EEvPKfS1_Pfiii_param_3,
	.param .u32 _Z34matixMulTilesInsideTransposeKernelILi16EEvPKfS1_Pfiii_param_4,
	.param .u32 _Z34matixMulTilesInsideTransposeKernelILi16EEvPKfS1_Pfiii_param_5
)
{
	.reg .pred 	%p<26>;
	.reg .b32 	%r<63>;
	.reg .b32 	%f<181>;
	.reg .b64 	%rd<20>;
	// demoted variable
	.shared .align 4 .b8 _ZZ34matixMulTilesInsideTransposeKernelILi16EEvPKfS1_PfiiiE6Acache[1024];
	// demoted variable
	.shared .align 4 .b8 _ZZ34matixMulTilesInsideTransposeKernelILi16EEvPKfS1_PfiiiE6Bcache[1024];
	ld.param.u64 	%rd5, [_Z34matixMulTilesInsideTransposeKernelILi16EEvPKfS1_Pfiii_param_0];
	ld.param.u64 	%rd6, [_Z34matixMulTilesInsideTransposeKernelILi16EEvPKfS1_Pfiii_param_1];
	ld.param.u32 	%r32, [_Z34matixMulTilesInsideTransposeKernelILi16EEvPKfS1_Pfiii_param_3];
	ld.param.u32 	%r33, [_Z34matixMulTilesInsideTransposeKernelILi16EEvPKfS1_Pfiii_param_4];
	ld.param.u32 	%r34, [_Z34matixMulTilesInsideTransposeKernelILi16EEvPKfS1_Pfiii_param_5];
	cvta.to.global.u64 	%rd1, %rd6;
	cvta.to.global.u64 	%rd2, %rd5;
	mov.u32 	%r35, %ntid.x;
	mov.u32 	%r36, %ctaid.x;
	mov.u32 	%r1, %tid.x;
	mad.lo.s32 	%r2, %r35, %r36, %r1;
	mov.u32 	%r37, %ntid.y;
	mov.u32 	%r38, %ctaid.y;
	mov.u32 	%r3, %tid.y;
	mad.lo.s32 	%r4, %r37, %r38, %r3;
	setp.lt.s32 	%p1, %r33, 1;
	mov.f32 	%f180, 0f00000000;
	@%p1 bra 	$L__BB32_19;
	add.s32 	%r5, %r33, 15;
	mul.lo.s32 	%r6, %r33, %r4;
	shl.b32 	%r40, %r3, 6;
	mov.u32 	%r41, _ZZ34matixMulTilesInsideTransposeKernelILi16EEvPKfS1_PfiiiE6Acache;
	add.s32 	%r7, %r41, %r40;
	shl.b32 	%r42, %r1, 2;
	add.s32 	%r8, %r7, %r42;
	shl.b32 	%r43, %r1, 6;
	mov.u32 	%r44, _ZZ34matixMulTilesInsideTransposeKernelILi16EEvPKfS1_PfiiiE6Bcache;
	add.s32 	%r9, %r44, %r43;
	shl.b32 	%r45, %r3, 2;
	add.s32 	%r10, %r9, %r45;
	setp.lt.u32 	%p2, %r33, 17;
	mov.f32 	%f180, 0f00000000;
	mov.b32 	%r62, 0;
	@%p2 bra 	$L__BB32_13;
	shr.u32 	%r46, %r5, 4;
	and.b32  	%r47, %r46, 134217726;
	neg.s32 	%r61, %r47;
	add.s32 	%r48, %r3, 16;
	mad.lo.s32 	%r60, %r34, %r48, %r2;
	shl.b32 	%r13, %r34, 5;
	mad.lo.s32 	%r58, %r3, %r34, %r2;
	add.s32 	%r56, %r1, %r6;
	mov.f32 	%f180, 0f00000000;
	mov.u32 	%r57, %r1;
	mov.u32 	%r59, %r3;
$L__BB32_3:
	setp.ge.s32 	%p3, %r4, %r32;
	setp.ge.s32 	%p4, %r57, %r33;
	mul.wide.s32 	%rd7, %r56, 4;
	add.s64 	%rd3, %rd2, %rd7;
	mov.f32 	%f172, 0f00000000;
	or.pred  	%p5, %p3, %p4;
	@%p5 bra 	$L__BB32_5;
	ld.global.f32 	%f172, [%rd3];
$L__BB32_5:
	setp.ge.s32 	%p6, %r2, %r34;
	setp.ge.s32 	%p7, %r59, %r33;
	mov.f32 	%f173, 0f00000000;
	or.pred  	%p8, %p6, %p7;
	@%p8 bra 	$L__BB32_7;
	mul.wide.s32 	%rd8, %r58, 4;
	add.s64 	%rd9, %rd1, %rd8;
	ld.global.f32 	%f173, [%rd9];
$L__BB32_7:
	st.shared.f32 	[%r8], %f172;
	st.shared.f32 	[%r10], %f173;
	bar.sync 	0;
	ld.shared.f32 	%f27, [%r7];
	ld.shared.f32 	%f28, [%r9];
	fma.rn.f32 	%f29, %f27, %f28, %f180;
	ld.shared.f32 	%f30, [%r7+4];
	ld.shared.f32 	%f31, [%r9+4];
	fma.rn.f32 	%f32, %f30, %f31, %f29;
	ld.shared.f32 	%f33, [%r7+8];
	ld.shared.f32 	%f34, [%r9+8];
	fma.rn.f32 	%f35, %f33, %f34, %f32;
	ld.shared.f32 	%f36, [%r7+12];
	ld.shared.f32 	%f37, [%r9+12];
	fma.rn.f32 	%f38, %f36, %f37, %f35;
	ld.shared.f32 	%f39, [%r7+16];
	ld.shared.f32 	%f40, [%r9+16];
	fma.rn.f32 	%f41, %f39, %f40, %f38;
	ld.shared.f32 	%f42, [%r7+20];
	ld.shared.f32 	%f43, [%r9+20];
	fma.rn.f32 	%f44, %f42, %f43, %f41;
	ld.shared.f32 	%f45, [%r7+24];
	ld.shared.f32 	%f46, [%r9+24];
	fma.rn.f32 	%f47, %f45, %f46, %f44;
	ld.shared.f32 	%f48, [%r7+28];
	ld.shared.f32 	%f49, [%r9+28];
	fma.rn.f32 	%f50, %f48, %f49, %f47;
	ld.shared.f32 	%f51, [%r7+32];
	ld.shared.f32 	%f52, [%r9+32];
	fma.rn.f32 	%f53, %f51, %f52, %f50;
	ld.shared.f32 	%f54, [%r7+36];
	ld.shared.f32 	%f55, [%r9+36];
	fma.rn.f32 	%f56, %f54, %f55, %f53;
	ld.shared.f32 	%f57, [%r7+40];
	ld.shared.f32 	%f58, [%r9+40];
	fma.rn.f32 	%f59, %f57, %f58, %f56;
	ld.shared.f32 	%f60, [%r7+44];
	ld.shared.f32 	%f61, [%r9+44];
	fma.rn.f32 	%f62, %f60, %f61, %f59;
	ld.shared.f32 	%f63, [%r7+48];
	ld.shared.f32 	%f64, [%r9+48];
	fma.rn.f32 	%f65, %f63, %f64, %f62;
	ld.shared.f32 	%f66, [%r7+52];
	ld.shared.f32 	%f67, [%r9+52];
	fma.rn.f32 	%f68, %f66, %f67, %f65;
	ld.shared.f32 	%f69, [%r7+56];
	ld.shared.f32 	%f70, [%r9+56];
	fma.rn.f32 	%f71, %f69, %f70, %f68;
	ld.shared.f32 	%f72, [%r7+60];
	ld.shared.f32 	%f73, [%r9+60];
	fma.rn.f32 	%f6, %f72, %f73, %f71;
	bar.sync 	0;
	add.s32 	%r49, %r57, 16;
	setp.ge.s32 	%p10, %r49, %r33;
	mov.f32 	%f174, 0f00000000;
	or.pred  	%p11, %p3, %p10;
	@%p11 bra 	$L__BB32_9;
	ld.global.f32 	%f174, [%rd3+64];
$L__BB32_9:
	add.s32 	%r50, %r59, 16;
	setp.ge.s32 	%p13, %r50, %r33;
	mov.f32 	%f175, 0f00000000;
	or.pred  	%p14, %p6, %p13;
	@%p14 bra 	$L__BB32_11;
	mul.wide.s32 	%rd10, %r60, 4;
	add.s64 	%rd11, %rd1, %rd10;
	ld.global.f32 	%f175, [%rd11];
$L__BB32_11:
	st.shared.f32 	[%r8], %f174;
	st.shared.f32 	[%r10], %f175;
	bar.sync 	0;
	ld.shared.f32 	%f75, [%r7];
	ld.shared.f32 	%f76, [%r9];
	fma.rn.f32 	%f77, %f75, %f76, %f6;
	ld.shared.f32 	%f78, [%r7+4];
	ld.shared.f32 	%f79, [%r9+4];
	fma.rn.f32 	%f80, %f78, %f79, %f77;
	ld.shared.f32 	%f81, [%r7+8];
	ld.shared.f32 	%f82, [%r9+8];
	fma.rn.f32 	%f83, %f81, %f82, %f80;
	ld.shared.f32 	%f84, [%r7+12];
	ld.shared.f32 	%f85, [%r9+12];
	fma.rn.f32 	%f86, %f84, %f85, %f83;
	ld.shared.f32 	%f87, [%r7+16];
	ld.shared.f32 	%f88, [%r9+16];
	fma.rn.f32 	%f89, %f87, %f88, %f86;
	ld.shared.f32 	%f90, [%r7+20];
	ld.shared.f32 	%f91, [%r9+20];
	fma.rn.f32 	%f92, %f90, %f91, %f89;
	ld.shared.f32 	%f93, [%r7+24];
	ld.shared.f32 	%f94, [%r9+24];
	fma.rn.f32 	%f95, %f93, %f94, %f92;
	ld.shared.f32 	%f96, [%r7+28];
	ld.shared.f32 	%f97, [%r9+28];
	fma.rn.f32 	%f98, %f96, %f97, %f95;
	ld.shared.f32 	%f99, [%r7+32];
	ld.shared.f32 	%f100, [%r9+32];
	fma.rn.f32 	%f101, %f99, %f100, %f98;
	ld.shared.f32 	%f102, [%r7+36];
	ld.shared.f32 	%f103, [%r9+36];
	fma.rn.f32 	%f104, %f102, %f103, %f101;
	ld.shared.f32 	%f105, [%r7+40];
	ld.shared.f32 	%f106, [%r9+40];
	fma.rn.f32 	%f107, %f105, %f106, %f104;
	ld.shared.f32 	%f108, [%r7+44];
	ld.shared.f32 	%f109, [%r9+44];
	fma.rn.f32 	%f110, %f108, %f109, %f107;
	ld.shared.f32 	%f111, [%r7+48];
	ld.shared.f32 	%f112, [%r9+48];
	fma.rn.f32 	%f113, %f111, %f112, %f110;
	ld.shared.f32 	%f114, [%r7+52];
	ld.shared.f32 	%f115, [%r9+52];
	fma.rn.f32 	%f116, %f114, %f115, %f113;
	ld.shared.f32 	%f117, [%r7+56];
	ld.shared.f32 	%f118, [%r9+56];
	fma.rn.f32 	%f119, %f117, %f118, %f116;
	ld.shared.f32 	%f120, [%r7+60];
	ld.shared.f32 	%f121, [%r9+60];
	fma.rn.f32 	%f180, %f120, %f121, %f119;
	bar.sync 	0;
	add.s32 	%r61, %r61, 2;
	add.s32 	%r60, %r60, %r13;
	add.s32 	%r59, %r59, 32;
	add.s32 	%r58, %r58, %r13;
	add.s32 	%r57, %r57, 32;
	add.s32 	%r56, %r56, 32;
	setp.ne.s32 	%p15, %r61, 0;
	@%p15 bra 	$L__BB32_3;
	and.b32  	%r62, %r5, 2147483616;
$L__BB32_13:
	and.b32  	%r51, %r5, 16;
	setp.eq.s32 	%p16, %r51, 0;
	@%p16 bra 	$L__BB32_19;
	setp.ge.s32 	%p17, %r4, %r32;
	add.s32 	%r52, %r62, %r1;
	add.s32 	%r30, %r52, %r6;
	add.s32 	%r31, %r62, %r3;
	setp.ge.s32 	%p18, %r52, %r33;
	mov.f32 	%f178, 0f00000000;
	or.pred  	%p19, %p17, %p18;
	@%p19 bra 	$L__BB32_16;
	mul.wide.s32 	%rd12, %r30, 4;
	add.s64 	%rd13, %rd2, %rd12;
	ld.global.f32 	%f178, [%rd13];
$L__BB32_16:
	setp.ge.s32 	%p20, %r2, %r34;
	setp.ge.s32 	%p21, %r31, %r33;
	mov.f32 	%f179, 0f00000000;
	or.pred  	%p22, %p20, %p21;
	@%p22 bra 	$L__BB32_18;
	mad.lo.s32 	%r54, %r31, %r34, %r2;
	mul.wide.s32 	%rd14, %r54, 4;
	add.s64 	%rd15, %rd1, %rd14;
	ld.global.f32 	%f179, [%rd15];
$L__BB32_18:
	st.shared.f32 	[%r8], %f178;
	st.shared.f32 	[%r10], %f179;
	bar.sync 	0;
	ld.shared.f32 	%f124, [%r7];
	ld.shared.f32 	%f125, [%r9];
	fma.rn.f32 	%f126, %f124, %f125, %f180;
	ld.shared.f32 	%f127, [%r7+4];
	ld.shared.f32 	%f128, [%r9+4];
	fma.rn.f32 	%f129, %f127, %f128, %f126;
	ld.shared.f32 	%f130, [%r7+8];
	ld.shared.f32 	%f131, [%r9+8];
	fma.rn.f32 	%f132, %f130, %f131, %f129;
	ld.shared.f32 	%f133, [%r7+12];
	ld.shared.f32 	%f134, [%r9+12];
	fma.rn.f32 	%f135, %f133, %f134, %f132;
	ld.shared.f32 	%f136, [%r7+16];
	ld.shared.f32 	%f137, [%r9+16];
	fma.rn.f32 	%f138, %f136, %f137, %f135;
	ld.shared.f32 	%f139, [%r7+20];
	ld.shared.f32 	%f140, [%r9+20];
	fma.rn.f32 	%f141, %f139, %f140, %f138;
	ld.shared.f32 	%f142, [%r7+24];
	ld.shared.f32 	%f143, [%r9+24];
	fma.rn.f32 	%f144, %f142, %f143, %f141;
	ld.shared.f32 	%f145, [%r7+28];
	ld.shared.f32 	%f146, [%r9+28];
	fma.rn.f32 	%f147, %f145, %f146, %f144;
	ld.shared.f32 	%f148, [%r7+32];
	ld.shared.f32 	%f149, [%r9+32];
	fma.rn.f32 	%f150, %f148, %f149, %f147;
	ld.shared.f32 	%f151, [%r7+36];
	ld.shared.f32 	%f152, [%r9+36];
	fma.rn.f32 	%f153, %f151, %f152, %f150;
	ld.shared.f32 	%f154, [%r7+40];
	ld.shared.f32 	%f155, [%r9+40];
	fma.rn.f32 	%f156, %f154, %f155, %f153;
	ld.shared.f32 	%f157, [%r7+44];
	ld.shared.f32 	%f158, [%r9+44];
	fma.rn.f32 	%f159, %f157, %f158, %f156;
	ld.shared.f32 	%f160, [%r7+48];
	ld.shared.f32 	%f161, [%r9+48];
	fma.rn.f32 	%f162, %f160, %f161, %f159;
	ld.shared.f32 	%f163, [%r7+52];
	ld.shared.f32 	%f164, [%r9+52];
	fma.rn.f32 	%f165, %f163, %f164, %f162;
	ld.shared.f32 	%f166, [%r7+56];
	ld.shared.f32 	%f167, [%r9+56];
	fma.rn.f32 	%f168, %f166, %f167, %f165;
	ld.shared.f32 	%f169, [%r7+60];
	ld.shared.f32 	%f170, [%r9+60];
	fma.rn.f32 	%f180, %f169, %f170, %f168;
	bar.sync 	0;
$L__BB32_19:
	setp.ge.s32 	%p23, %r2, %r34;
	setp.ge.s32 	%p24, %r4, %r32;
	or.pred  	%p25, %p23, %p24;
	@%p25 bra 	$L__BB32_21;
	ld.param.u64 	%rd19, [_Z34matixMulTilesInsideTransposeKernelILi16EEvPKfS1_Pfiii_param_2];
	mad.lo.s32 	%r55, %r34, %r4, %r2;
	cvta.to.global.u64 	%rd16, %rd19;
	mul.wide.s32 	%rd17, %r55, 4;
	add.s64 	%rd18, %rd16, %rd17;
	st.global.f32 	[%rd18], %f180;
$L__BB32_21:
	ret;

}
	// .globl	_Z34matixMulTilesInsideTransposeKernelILi20EEvPKfS1_Pfiii
.visible .entry _Z34matixMulTilesInsideTransposeKernelILi20EEvPKfS1_Pfiii(
	.param .u64 .ptr .align 1 _Z34matixMulTilesInsideTransposeKernelILi20EEvPKfS1_Pfiii_param_0,
	.param .u64 .ptr .align 1 _Z34matixMulTilesInsideTransposeKernelILi20EEvPKfS1_Pfiii_param_1,
	.param .u64 .ptr .align 1 _Z34matixMulTilesInsideTransposeKernelILi20EEvPKfS1_Pfiii_param_2,
	.param .u32 _Z34matixMulTilesInsideTransposeKernelILi20EEvPKfS1_Pfiii_param_3,
	.param .u32 _Z34matixMulTilesInsideTransposeKernelILi20EEvPKfS1_Pfiii_param_4,
	.param .u32 _Z34matixMulTilesInsideTransposeKernelILi20EEvPKfS1_Pfiii_param_5
)
{
	.reg .pred 	%p<12>;
	.reg .b32 	%r<43>;
	.reg .b32 	%f<75>;
	.reg .b64 	%rd<13>;
	// demoted variable
	.shared .align 4 .b8 _ZZ34matixMulTilesInsideTransposeKernelILi20EEvPKfS1_PfiiiE6Acache[1600];
	// demoted variable
	.shared .align 4 .b8 _ZZ34matixMulTilesInsideTransposeKernelILi20EEvPKfS1_PfiiiE6Bcache[1600];
	ld.param.u64 	%rd4, [_Z34matixMulTilesInsideTransposeKernelILi20EEvPKfS1_Pfiii_param_0];
	ld.param.u64 	%rd5, [_Z34matixMulTilesInsideTransposeKernelILi20EEvPKfS1_Pfiii_param_1];
	ld.param.u64 	%rd6, [_Z34matixMulTilesInsideTransposeKernelILi20EEvPKfS1_Pfiii_param_2];
	ld.param.u32 	%r23, [_Z34matixMulTilesInsideTransposeKernelILi20EEvPKfS1_Pfiii_param_3];
	ld.param.u32 	%r24, [_Z34matixMulTilesInsideTransposeKernelILi20EEvPKfS1_Pfiii_param_4];
	ld.param.u32 	%r25, [_Z34matixMulTilesInsideTransposeKernelILi20EEvPKfS1_Pfiii_param_5];
	mov.u32 	%r26, %ntid.x;
	mov.u32 	%r27, %ctaid.x;
	mov.u32 	%r38, %tid.x;
	mad.lo.s32 	%r2, %r26, %r27, %r38;
	mov.u32 	%r28, %ntid.y;
	mov.u32 	%r29, %ctaid.y;
	mov.u32 	%r40, %tid.y;
	mad.lo.s32 	%r4, %r28, %r29, %r40;
	setp.lt.s32 	%p1, %r24, 1;
	mov.f32 	%f74, 0f00000000;
	@%p1 bra 	$L__BB33_7;
	add.s32 	%r30, %r24, 19;
	mul.hi.u32 	%r31, %r30, -858993459;
	shr.u32 	%r32, %r31, 4;
	mov.u32 	%r33, _ZZ34matixMulTilesInsideTransposeKernelILi20EEvPKfS1_PfiiiE6Acache;
	mad.lo.s32 	%r5, %r40, 80, %r33;
	shl.b32 	%r34, %r38, 2;
	add.s32 	%r6, %r5, %r34;
	mov.u32 	%r35, _ZZ34matixMulTilesInsideTransposeKernelILi20EEvPKfS1_PfiiiE6Bcache;
	mad.lo.s32 	%r7, %r38, 80, %r35;
	shl.b32 	%r36, %r40, 2;
	add.s32 	%r8, %r7, %r36;
	neg.s32 	%r42, %r32;
	mad.lo.s32 	%r41, %r40, %r25, %r2;
	mul.lo.s32 	%r11, %r25, 20;
	mad.lo.s32 	%r39, %r24, %r4, %r38;
	cvta.to.global.u64 	%rd1, %rd4;
	cvta.to.global.u64 	%rd2, %rd5;
	mov.f32 	%f74, 0f00000000;
$L__BB33_2:
	setp.ge.s32 	%p2, %r4, %r23;
	mul.wide.s32 	%rd7, %r39, 4;
	add.s64 	%rd3, %rd1, %rd7;
	setp.ge.s32 	%p3, %r38, %r24;
	mov.f32 	%f72, 0f00000000;
	or.pred  	%p4, %p2, %p3;
	@%p4 bra 	$L__BB33_4;
	ld.global.f32 	%f72, [%rd3];
$L__BB33_4:
	setp.ge.s32 	%p5, %r2, %r25;
	setp.ge.s32 	%p6, %r40, %r24;
	mov.f32 	%f73, 0f00000000;
	or.pred  	%p7, %p5, %p6;
	@%p7 bra 	$L__BB33_6;
	mul.wide.s32 	%rd8, %r41, 4;
	add.s64 	%rd9, %rd2, %rd8;
	ld.global.f32 	%f73, [%rd9];
$L__BB33_6:
	st.shared.f32 	[%r6], %f72;
	st.shared.f32 	[%r8], %f73;
	bar.sync 	0;
	ld.shared.f32 	%f12, [%r5];
	ld.shared.f32 	%f13, [%r7];
	fma.rn.f32 	%f14, %f12, %f13, %f74;
	ld.shared.f32 	%f15, [%r5+4];
	ld.shared.f32 	%f16, [%r7+4];
	fma.rn.f32 	%f17, %f15, %f16, %f14;
	ld.shared.f32 	%f18, [%r5+8];
	ld.shared.f32 	%f19, [%r7+8];
	fma.rn.f32 	%f20, %f18, %f19, %f17;
	ld.shared.f32 	%f21, [%r5+12];
	ld.shared.f32 	%f22, [%r7+12];
	fma.rn.f32 	%f23, %f21, %f22, %f20;
	ld.shared.f32 	%f24, [%r5+16];
	ld.shared.f32 	%f25, [%r7+16];
	fma.rn.f32 	%f26, %f24, %f25, %f23;
	ld.shared.f32 	%f27, [%r5+20];
	ld.shared.f32 	%f28, [%r7+20];
	fma.rn.f32 	%f29, %f27, %f28, %f26;
	ld.shared.f32 	%f30, [%r5+24];
	ld.shared.f32 	%f31, [%r7+24];
	fma.rn.f32 	%f32, %f30, %f31, %f29;
	ld.shared.f32 	%f33, [%r5+28];
	ld.shared.f32 	%f34, [%r7+28];
	fma.rn.f32 	%f35, %f33, %f34, %f32;
	ld.shared.f32 	%f36, [%r5+32];
	ld.shared.f32 	%f37, [%r7+32];
	fma.rn.f32 	%f38, %f36, %f37, %f35;
	ld.shared.f32 	%f39, [%r5+36];
	ld.shared.f32 	%f40, [%r7+36];
	fma.rn.f32 	%f41, %f39, %f40, %f38;
	ld.shared.f32 	%f42, [%r5+40];
	ld.shared.f32 	%f43, [%r7+40];
	fma.rn.f32 	%f44, %f42, %f43, %f41;
	ld.shared.f32 	%f45, [%r5+44];
	ld.shared.f32 	%f46, [%r7+44];
	fma.rn.f32 	%f47, %f45, %f46, %f44;
	ld.shared.f32 	%f48, [%r5+48];
	ld.shared.f32 	%f49, [%r7+48];
	fma.rn.f32 	%f50, %f48, %f49, %f47;
	ld.shared.f32 	%f51, [%r5+52];
	ld.shared.f32 	%f52, [%r7+52];
	fma.rn.f32 	%f53, %f51, %f52, %f50;
	ld.shared.f32 	%f54, [%r5+56];
	ld.shared.f32 	%f55, [%r7+56];
	fma.rn.f32 	%f56, %f54, %f55, %f53;
	ld.shared.f32 	%f57, [%r5+60];
	ld.shared.f32 	%f58, [%r7+60];
	fma.rn.f32 	%f59, %f57, %f58, %f56;
	ld.shared.f32 	%f60, [%r5+64];
	ld.shared.f32 	%f61, [%r7+64];
	fma.rn.f32 	%f62, %f60, %f61, %f59;
	ld.shared.f32 	%f63, [%r5+68];
	ld.shared.f32 	%f64, [%r7+68];
	fma.rn.f32 	%f65, %f63, %f64, %f62;
	ld.shared.f32 	%f66, [%r5+72];
	ld.shared.f32 	%f67, [%r7+72];
	fma.rn.f32 	%f68, %f66, %f67, %f65;
	ld.shared.f32 	%f69, [%r5+76];
	ld.shared.f32 	%f70, [%r7+76];
	fma.rn.f32 	%f74, %f69, %f70, %f68;
	bar.sync 	0;
	add.s32 	%r42, %r42, 1;
	setp.ne.s32 	%p8, %r42, 0;
	add.s32 	%r41, %r41, %r11;
	add.s32 	%r40, %r40, 20;
	add.s32 	%r39, %r39, 20;
	add.s32 	%r38, %r38, 20;
	@%p8 bra 	$L__BB33_2;
$L__BB33_7:
	setp.ge.s32 	%p9, %r2, %r25;
	setp.ge.s32 	%p10, %r4, %r23;
	or.pred  	%p11, %p9, %p10;
	@%p11 bra 	$L__BB33_9;
	mad.lo.s32 	%r37, %r25, %r4, %r2;
	cvta.to.global.u64 	%rd10, %rd6;
	mul.wide.s32 	%rd11, %r37, 4;
	add.s64 	%rd12, %rd10, %rd11;
	st.global.f32 	[%rd12], %f74;
$L__BB33_9:
	ret;

}
	// .globl	_Z34matixMulTilesInsideTransposeKernelILi24EEvPKfS1_Pfiii
.visible .entry _Z34matixMulTilesInsideTransposeKernelILi24EEvPKfS1_Pfiii(
	.param .u64 .ptr .align 1 _Z34matixMulTilesInsideTransposeKernelILi24EEvPKfS1_Pfiii_param_0,
	.param .u64 .ptr .align 1 _Z34matixMulTilesInsideTransposeKernelILi24EEvPKfS1_Pfiii_param_1,
	.param .u64 .ptr .align 1 _Z34matixMulTilesInsideTransposeKernelILi24EEvPKfS1_Pfiii_param_2,
	.param .u32 _Z34matixMulTilesInsideTransposeKernelILi24EEvPKfS1_Pfiii_param_3,
	.param .u32 _Z34matixMulTilesInsideTransposeKernelILi24EEvPKfS1_Pfiii_param_4,
	.param .u32 _Z34matixMulTilesInsideTransposeKernelILi24EEvPKfS1_Pfiii_param_5
)
{
	.reg .pred 	%p<12>;
	.reg .b32 	%r<43>;
	.reg .b32 	%f<87>;
	.reg .b64 	%rd<13>;
	// demoted variable
	.shared .align 4 .b8 _ZZ34matixMulTilesInsideTransposeKernelILi24EEvPKfS1_PfiiiE6Acache[2304];
	// demoted variable
	.shared .align 4 .b8 _ZZ34matixMulTilesInsideTransposeKernelILi24EEvPKfS1_PfiiiE6Bcache[2304];
	ld.param.u64 	%rd4, [_Z34matixMulTilesInsideTransposeKernelILi24EEvPKfS1_Pfiii_param_0];
	ld.param.u64 	%rd5, [_Z34matixMulTilesInsideTransposeKernelILi24EEvPKfS1_Pfiii_param_1];
	ld.param.u64 	%rd6, [_Z34matixMulTilesInsideTransposeKernelILi24EEvPKfS1_Pfiii_param_2];
	ld.param.u32 	%r23, [_Z34matixMulTilesInsideTransposeKernelILi24EEvPKfS1_Pfiii_param_3];
	ld.param.u32 	%r24, [_Z34matixMulTilesInsideTransposeKernelILi24EEvPKfS1_Pfiii_param_4];
	ld.param.u32 	%r25, [_Z34matixMulTilesInsideTransposeKernelILi24EEvPKfS1_Pfiii_param_5];
	mov.u32 	%r26, %ntid.x;
	mov.u32 	%r27, %ctaid.x;
	mov.u32 	%r38, %tid.x;
	mad.lo.s32 	%r2, %r26, %r27, %r38;
	mov.u32 	%r28, %ntid.y;
	mov.u32 	%r29, %ctaid.y;
	mov.u32 	%r40, %tid.y;
	mad.lo.s32 	%r4, %r28, %r29, %r40;
	setp.lt.s32 	%p1, %r24, 1;
	mov.f32 	%f86, 0f00000000;
	@%p1 bra 	$L__BB34_7;
	add.s32 	%r30, %r24, 23;
	mul.hi.u32 	%r31, %r30, -1431655765;
	shr.u32 	%r32, %r31, 4;
	mov.u32 	%r33, _ZZ34matixMulTilesInsideTransposeKernelILi24EEvPKfS1_PfiiiE6Acache;
	mad.lo.s32 	%r5, %r40, 96, %r33;
	shl.b32 	%r34, %r38, 2;
	add.s32 	%r6, %r5, %r34;
	mov.u32 	%r35, _ZZ34matixMulTilesInsideTransposeKernelILi24EEvPKfS1_PfiiiE6Bcache;
	mad.lo.s32 	%r7, %r38, 96, %r35;
	shl.b32 	%r36, %r40, 2;
	add.s32 	%r8, %r7, %r36;
	neg.s32 	%r42, %r32;
	mad.lo.s32 	%r41, %r40, %r25, %r2;
	mul.lo.s32 	%r11, %r25, 24;
	mad.lo.s32 	%r39, %r24, %r4, %r38;
	cvta.to.global.u64 	%rd1, %rd4;
	cvta.to.global.u64 	%rd2, %rd5;
	mov.f32 	%f86, 0f00000000;
$L__BB34_2:
	setp.ge.s32 	%p2, %r4, %r23;
	mul.wide.s32 	%rd7, %r39, 4;
	add.s64 	%rd3, %rd1, %rd7;
	setp.ge.s32 	%p3, %r38, %r24;
	mov.f32 	%f84, 0f00000000;
	or.pred  	%p4, %p2, %p3;
	@%p4 bra 	$L__BB34_4;
	ld.global.f32 	%f84, [%rd3];
$L__BB34_4:
	setp.ge.s32 	%p5, %r2, %r25;
	setp.ge.s32 	%p6, %r40, %r24;
	mov.f32 	%f85, 0f00000000;
	or.pred  	%p7, %p5, %p6;
	@%p7 bra 	$L__BB34_6;
	mul.wide.s32 	%rd8, %r41, 4;
	add.s64 	%rd9, %rd2, %rd8;
	ld.global.f32 	%f85, [%rd9];
$L__BB34_6:
	st.shared.f32 	[%r6], %f84;
	st.shared.f32 	[%r8], %f85;
	bar.sync 	0;
	ld.shared.f32 	%f12, [%r5];
	ld.shared.f32 	%f13, [%r7];
	fma.rn.f32 	%f14, %f12, %f13, %f86;
	ld.shared.f32 	%f15, [%r5+4];
	ld.shared.f32 	%f16, [%r7+4];
	fma.rn.f32 	%f17, %f15, %f16, %f14;
	ld.shared.f32 	%f18, [%r5+8];
	ld.shared.f32 	%f19, [%r7+8];
	fma.rn.f32 	%f20, %f18, %f19, %f17;
	ld.shared.f32 	%f21, [%r5+12];
	ld.shared.f32 	%f22, [%r7+12];
	fma.rn.f32 	%f23, %f21, %f22, %f20;
	ld.shared.f32 	%f24, [%r5+16];
	ld.shared.f32 	%f25, [%r7+16];
	fma.rn.f32 	%f26, %f24, %f25, %f23;
	ld.shared.f32 	%f27, [%r5+20];
	ld.shared.f32 	%f28, [%r7+20];
	fma.rn.f32 	%f29, %f27, %f28, %f26;
	ld.shared.f32 	%f30, [%r5+24];
	ld.shared.f32 	%f31, [%r7+24];
	fma.rn.f32 	%f32, %f30, %f31, %f29;
	ld.shared.f32 	%f33, [%r5+28];
	ld.shared.f32 	%f34, [%r7+28];
	fma.rn.f32 	%f35, %f33, %f34, %f32;
	ld.shared.f32 	%f36, [%r5+32];
	ld.shared.f32 	%f37, [%r7+32];
	fma.rn.f32 	%f38, %f36, %f37, %f35;
	ld.shared.f32 	%f39, [%r5+36];
	ld.shared.f32 	%f40, [%r7+36];
	fma.rn.f32 	%f41, %f39, %f40, %f38;
	ld.shared.f32 	%f42, [%r5+40];
	ld.shared.f32 	%f43, [%r7+40];
	fma.rn.f32 	%f44, %f42, %f43, %f41;
	ld.shared.f32 	%f45, [%r5+44];
	ld.shared.f32 	%f46, [%r7+44];
	fma.rn.f32 	%f47, %f45, %f46, %f44;
	ld.shared.f32 	%f48, [%r5+48];
	ld.shared.f32 	%f49, [%r7+48];
	fma.rn.f32 	%f50, %f48, %f49, %f47;
	ld.shared.f32 	%f51, [%r5+52];
	ld.shared.f32 	%f52, [%r7+52];
	fma.rn.f32 	%f53, %f51, %f52, %f50;
	ld.shared.f32 	%f54, [%r5+56];
	ld.shared.f32 	%f55, [%r7+56];
	fma.rn.f32 	%f56, %f54, %f55, %f53;
	ld.shared.f32 	%f57, [%r5+60];
	ld.shared.f32 	%f58, [%r7+60];
	fma.rn.f32 	%f59, %f57, %f58, %f56;
	ld.shared.f32 	%f60, [%r5+64];
	ld.shared.f32 	%f61, [%r7+64];
	fma.rn.f32 	%f62, %f60, %f61, %f59;
	ld.shared.f32 	%f63, [%r5+68];
	ld.shared.f32 	%f64, [%r7+68];
	fma.rn.f32 	%f65, %f63, %f64, %f62;
	ld.shared.f32 	%f66, [%r5+72];
	ld.shared.f32 	%f67, [%r7+72];
	fma.rn.f32 	%f68, %f66, %f67, %f65;
	ld.shared.f32 	%f69, [%r5+76];
	ld.shared.f32 	%f70, [%r7+76];
	fma.rn.f32 	%f71, %f69, %f70, %f68;
	ld.shared.f32 	%f72, [%r5+80];
	ld.shared.f32 	%f73, [%r7+80];
	fma.rn.f32 	%f74, %f72, %f73, %f71;
	ld.shared.f32 	%f75, [%r5+84];
	ld.shared.f32 	%f76, [%r7+84];
	fma.rn.f32 	%f77, %f75, %f76, %f74;
	ld.shared.f32 	%f78, [%r5+88];
	ld.shared.f32 	%f79, [%r7+88];
	fma.rn.f32 	%f80, %f78, %f79, %f77;
	ld.shared.f32 	%f81, [%r5+92];
	ld.shared.f32 	%f82, [%r7+92];
	fma.rn.f32 	%f86, %f81, %f82, %f80;
	bar.sync 	0;
	add.s32 	%r42, %r42, 1;
	setp.ne.s32 	%p8, %r42, 0;
	add.s32 	%r41, %r41, %r11;
	add.s32 	%r40, %r40, 24;
	add.s32 	%r39, %r39, 24;
	add.s32 	%r38, %r38, 24;
	@%p8 bra 	$L__BB34_2;
$L__BB34_7:
	setp.ge.s32 	%p9, %r2, %r25;
	setp.ge.s32 	%p10, %r4, %r23;
	or.pred  	%p11, %p9, %p10;
	@%p11 bra 	$L__BB34_9;
	mad.lo.s32 	%r37, %r25, %r4, %r2;
	cvta.to.global.u64 	%rd10, %rd6;
	mul.wide.s32 	%rd11, %r37, 4;
	add.s64 	%rd12, %rd10, %rd11;
	st.global.f32 	[%rd12], %f86;
$L__BB34_9:
	ret;

}
	// .globl	_Z34matixMulTilesInsideTransposeKernelILi28EEvPKfS1_Pfiii
.visible .entry _Z34matixMulTilesInsideTransposeKernelILi28EEvPKfS1_Pfiii(
	.param .u64 .ptr .align 1 _Z34matixMulTilesInsideTransposeKernelILi28EEvPKfS1_Pfiii_param_0,
	.param .u64 .ptr .align 1 _Z34matixMulTilesInsideTransposeKernelILi28EEvPKfS1_Pfiii_param_1,
	.param .u64 .ptr .align 1 _Z34matixMulTilesInsideTransposeKernelILi28EEvPKfS1_Pfiii_param_2,
	.param .u32 _Z34matixMulTilesInsideTransposeKernelILi28EEvPKfS1_Pfiii_param_3,
	.param .u32 _Z34matixMulTilesInsideTransposeKernelILi28EEvPKfS1_Pfiii_param_4,
	.param .u32 _Z34matixMulTilesInsideTransposeKernelILi28EEvPKfS1_Pfiii_param_5
)
{
	.reg .pred 	%p<12>;
	.reg .b32 	%r<43>;
	.reg .b32 	%f<99>;
	.reg .b64 	%rd<13>;
	// demoted variable
	.shared .align 4 .b8 _ZZ34matixMulTilesInsideTransposeKernelILi28EEvPKfS1_PfiiiE6Acache[3136];
	// demoted variable
	.shared .align 4 .b8 _ZZ34matixMulTilesInsideTransposeKernelILi28EEvPKfS1_PfiiiE6Bcache[3136];
	ld.param.u64 	%rd4, [_Z34matixMulTilesInsideTransposeKernelILi28EEvPKfS1_Pfiii_param_0];
	ld.param.u64 	%rd5, [_Z34matixMulTilesInsideTransposeKernelILi28EEvPKfS1_Pfiii_param_1];
	ld.param.u64 	%rd6, [_Z34matixMulTilesInsideTransposeKernelILi28EEvPKfS1_Pfiii_param_2];
	ld.param.u32 	%r23, [_Z34matixMulTilesInsideTransposeKernelILi28EEvPKfS1_Pfiii_param_3];
	ld.param.u32 	%r24, [_Z34matixMulTilesInsideTransposeKernelILi28EEvPKfS1_Pfiii_param_4];
	ld.param.u32 	%r25, [_Z34matixMulTilesInsideTransposeKernelILi28EEvPKfS1_Pfiii_param_5];
	mov.u32 	%r26, %ntid.x;
	mov.u32 	%r27, %ctaid.x;
	mov.u32 	%r38, %tid.x;
	mad.lo.s32 	%r2, %r26, %r27, %r38;
	mov.u32 	%r28, %ntid.y;
	mov.u32 	%r29, %ctaid.y;
	mov.u32 	%r40, %tid.y;
	mad.lo.s32 	%r4, %r28, %r29, %r40;
	setp.lt.s32 	%p1, %r24, 1;
	mov.f32 	%f98, 0f00000000;
	@%p1 bra 	$L__BB35_7;
	add.s32 	%r30, %r24, 27;
	shr.u32 	%r31, %r30, 2;
	mul.hi.u32 	%r32, %r31, 613566757;
	mov.u32 	%r33, _ZZ34matixMulTilesInsideTransposeKernelILi28EEvPKfS1_PfiiiE6Acache;
	mad.lo.s32 	%r5, %r40, 112, %r33;
	shl.b32 	%r34, %r38, 2;
	add.s32 	%r6, %r5, %r34;
	mov.u32 	%r35, _ZZ34matixMulTilesInsideTransposeKernelILi28EEvPKfS1_PfiiiE6Bcache;
	mad.lo.s32 	%r7, %r38, 112, %r35;
	shl.b32 	%r36, %r40, 2;
	add.s32 	%r8, %r7, %r36;
	neg.s32 	%r42, %r32;
	mad.lo.s32 	%r41, %r40, %r25, %r2;
	mul.lo.s32 	%r11, %r25, 28;
	mad.lo.s32 	%r39, %r24, %r4, %r38;
	cvta.to.global.u64 	%rd1, %rd4;
	cvta.to.global.u64 	%rd2, %rd5;
	mov.f32 	%f98, 0f00000000;
$L__BB35_2:
	setp.ge.s32 	%p2, %r4, %r23;
	mul.wide.s32 	%rd7, %r39, 4;
	add.s64 	%rd3, %rd1, %rd7;
	setp.ge.s32 	%p3, %r38, %r24;
	mov.f32 	%f96, 0f00000000;
	or.pred  	%p4, %p2, %p3;
	@%p4 bra 	$L__BB35_4;
	ld.global.f32 	%f96, [%rd3];
$L__BB35_4:
	setp.ge.s32 	%p5, %r2, %r25;
	setp.ge.s32 	%p6, %r40, %r24;
	mov.f32 	%f97, 0f00000000;
	or.pred  	%p7, %p5, %p6;
	@%p7 bra 	$L__BB35_6;
	mul.wide.s32 	%rd8, %r41, 4;
	add.s64 	%rd9, %rd2, %rd8;
	ld.global.f32 	%f97, [%rd9];
$L__BB35_6:
	st.shared.f32 	[%r6], %f96;
	st.shared.f32 	[%r8], %f97;
	bar.sync 	0;
	ld.shared.f32 	%f12, [%r5];
	ld.shared.f32 	%f13, [%r7];
	fma.rn.f32 	%f14, %f12, %f13, %f98;
	ld.shared.f32 	%f15, [%r5+4];
	ld.shared.f32 	%f16, [%r7+4];
	fma.rn.f32 	%f17, %f15, %f16, %f14;
	ld.shared.f32 	%f18, [%r5+8];
	ld.shared.f32 	%f19, [%r7+8];
	fma.rn.f32 	%f20, %f18, %f19, %f17;
	ld.shared.f32 	%f21, [%r5+12];
	ld.shared.f32 	%f22, [%r7+12];
	fma.rn.f32 	%f23, %f21, %f22, %f20;
	ld.shared.f32 	%f24, [%r5+16];
	ld.shared.f32 	%f25, [%r7+16];
	fma.rn.f32 	%f26, %f24, %f25, %f23;
	ld.shared.f32 	%f27, [%r5+20];
	ld.shared.f32 	%f28, [%r7+20];
	fma.rn.f32 	%f29, %f27, %f28, %f26;
	ld.shared.f32 	%f30, [%r5+24];
	ld.shared.f32 	%f31, [%r7+24];
	fma.rn.f32 	%f32, %f30, %f31, %f29;
	ld.shared.f32 	%f33, [%r5+28];
	ld.shared.f32 	%f34, [%r7+28];
	fma.rn.f32 	%f35, %f33, %f34, %f32;
	ld.shared.f32 	%f36, [%r5+32];
	ld.shared.f32 	%f37, [%r7+32];
	fma.rn.f32 	%f38, %f36, %f37, %f35;
	ld.shared.f32 	%f39, [%r5+36];
	ld.shared.f32 	%f40, [%r7+36];
	fma.rn.f32 	%f41, %f39, %f40, %f38;
	ld.shared.f32 	%f42, [%r5+40];
	ld.shared.f32 	%f43, [%r7+40];
	fma.rn.f32 	%f44, %f42, %f43, %f41;
	ld.shared.f32 	%f45, [%r5+44];
	ld.shared.f32 	%f46, [%r7+44];
	fma.rn.f32 	%f47, %f45, %f46, %f44;
	ld.shared.f32 	%f48, [%r5+48];
	ld.shared.f32 	%f49, [%r7+48];
	fma.rn.f32 	%f50, %f48, %f49, %f47;
	ld.shared.f32 	%f51, [%r5+52];
	ld.shared.f32 	%f52, [%r7+52];
	fma.rn.f32 	%f53, %f51, %f52, %f50;
	ld.shared.f32 	%f54, [%r5+56];
	ld.shared.f32 	%f55, [%r7+56];
	fma.rn.f32 	%f56, %f54, %f55, %f53;
	ld.shared.f32 	%f57, [%r5+60];
	ld.shared.f32 	%f58, [%r7+60];
	fma.rn.f32 	%f59, %f57, %f58, %f56;
	ld.shared.f32 	%f60, [%r5+64];
	ld.shared.f32 	%f61, [%r7+64];
	fma.rn.f32 	%f62, %f60, %f61, %f59;
	ld.shared.f32 	%f63, [%r5+68];
	ld.shared.f32 	%f64, [%r7+68];
	fma.rn.f32 	%f65, %f63, %f64, %f62;
	ld.shared.f32 	%f66, [%r5+72];
	ld.shared.f32 	%f67, [%r7+72];
	fma.rn.f32 	%f68, %f66, %f67, %f65;
	ld.shared.f32 	%f69, [%r5+76];
	ld.shared.f32 	%f70, [%r7+76];
	fma.rn.f32 	%f71, %f69, %f70, %f68;
	ld.shared.f32 	%f72, [%r5+80];
	ld.shared.f32 	%f73, [%r7+80];
	fma.rn.f32 	%f74, %f72, %f73, %f71;
	ld.shared.f32 	%f75, [%r5+84];
	ld.shared.f32 	%f76, [%r7+84];
	fma.rn.f32 	%f77, %f75, %f76, %f74;
	ld.shared.f32 	%f78, [%r5+88];
	ld.shared.f32 	%f79, [%r7+88];
	fma.rn.f32 	%f80, %f78, %f79, %f77;
	ld.shared.f32 	%f81, [%r5+92];
	ld.shared.f32 	%f82, [%r7+92];
	fma.rn.f32 	%f83, %f81, %f82, %f80;
	ld.shared.f32 	%f84, [%r5+96];
	ld.shared.f32 	%f85, [%r7+96];
	fma.rn.f32 	%f86, %f84, %f85, %f83;
	ld.shared.f32 	%f87, [%r5+100];
	ld.shared.f32 	%f88, [%r7+100];
	fma.rn.f32 	%f89, %f87, %f88, %f86;
	ld.shared.f32 	%f90, [%r5+104];
	ld.shared.f32 	%f91, [%r7+104];
	fma.rn.f32 	%f92, %f90, %f91, %f89;
	ld.shared.f32 	%f93, [%r5+108];
	ld.shared.f32 	%f94, [%r7+108];
	fma.rn.f32 	%f98, %f93, %f94, %f92;
	bar.sync 	0;
	add.s32 	%r42, %r42, 1;
	setp.ne.s32 	%p8, %r42, 0;
	add.s32 	%r41, %r41, %r11;
	add.s32 	%r40, %r40, 28;
	add.s32 	%r39, %r39, 28;
	add.s32 	%r38, %r38, 28;
	@%p8 bra 	$L__BB35_2;
$L__BB35_7:
	setp.ge.s32 	%p9, %r2, %r25;
	setp.ge.s32 	%p10, %r4, %r23;
	or.pred  	%p11, %p9, %p10;
	@%p11 bra 	$L__BB35_9;
	mad.lo.s32 	%r37, %r25, %r4, %r2;
	cvta.to.global.u64 	%rd10, %rd6;
	mul.wide.s32 	%rd11, %r37, 4;
	add.s64 	%rd12, %rd10, %rd11;
	st.global.f32 	[%rd12], %f98;
$L__BB35_9:
	ret;

}
	// .globl	_Z34matixMulTilesInsideTransposeKernelILi32EEvPKfS1_Pfiii
.visible .entry _Z34matixMulTilesInsideTransposeKernelILi32EEvPKfS1_Pfiii(
	.param .u64 .ptr .align 1 _Z34matixMulTilesInsideTransposeKernelILi32EEvPKfS1_Pfiii_param_0,
	.param .u64 .ptr .align 1 _Z34matixMulTilesInsideTransposeKernelILi32EEvPKfS1_Pfiii_param_1,
	.param .u64 .ptr .align 1 _Z34matixMulTilesInsideTransposeKernelILi32EEvPKfS1_Pfiii_param_2,
	.param .u32 _Z34matixMulTilesInsideTransposeKernelILi32EEvPKfS1_Pfiii_param_3,
	.param .u32 _Z34matixMulTilesInsideTransposeKernelILi32EEvPKfS1_Pfiii_param_4,
	.param .u32 _Z34matixMulTilesInsideTransposeKernelILi32EEvPKfS1_Pfiii_param_5
)
{
	.reg .pred 	%p<12>;
	.reg .b32 	%r<44>;
	.reg .b32 	%f<111>;
	.reg .b64 	%rd<13>;
	// demoted variable
	.shared .align 4 .b8 _ZZ34matixMulTilesInsideTransposeKernelILi32EEvPKfS1_PfiiiE6Acache[4096];
	// demoted variable
	.shared .align 4 .b8 _ZZ34matixMulTilesInsideTransposeKernelILi32EEvPKfS1_PfiiiE6Bcache[4096];
	ld.param.u64 	%rd4, [_Z34matixMulTilesInsideTransposeKernelILi32EEvPKfS1_Pfiii_param_0];
	ld.param.u64 	%rd5, [_Z34matixMulTilesInsideTransposeKernelILi32EEvPKfS1_Pfiii_param_1];
	ld.param.u64 	%rd6, [_Z34matixMulTilesInsideTransposeKernelILi32EEvPKfS1_Pfiii_param_2];
	ld.param.u32 	%r23, [_Z34matixMulTilesInsideTransposeKernelILi32EEvPKfS1_Pfiii_param_3];
	ld.param.u32 	%r24, [_Z34matixMulTilesInsideTransposeKernelILi32EEvPKfS1_Pfiii_param_4];
	ld.param.u32 	%r25, [_Z34matixMulTilesInsideTransposeKernelILi32EEvPKfS1_Pfiii_param_5];
	mov.u32 	%r26, %ntid.x;
	mov.u32 	%r27, %ctaid.x;
	mov.u32 	%r39, %tid.x;
	mad.lo.s32 	%r2, %r26, %r27, %r39;
	mov.u32 	%r28, %ntid.y;
	mov.u32 	%r29, %ctaid.y;
	mov.u32 	%r41, %tid.y;
	mad.lo.s32 	%r4, %r28, %r29, %r41;
	setp.lt.s32 	%p1, %r24, 1;
	mov.f32 	%f110, 0f00000000;
	@%p1 bra 	$L__BB36_7;
	add.s32 	%r30, %r24, 31;
	shr.u32 	%r31, %r30, 5;
	shl.b32 	%r32, %r41, 7;
	mov.u32 	%r33, _ZZ34matixMulTilesInsideTransposeKernelILi32EEvPKfS1_PfiiiE6Acache;
	add.s32 	%r5, %r33, %r32;
	shl.b32 	%r34, %r39, 2;
	add.s32 	%r6, %r5, %r34;
	shl.b32 	%r35, %r39, 7;
	mov.u32 	%r36, _ZZ34matixMulTilesInsideTransposeKernelILi32EEvPKfS1_PfiiiE6Bcache;
	add.s32 	%r7, %r36, %r35;
	shl.b32 	%r37, %r41, 2;
	add.s32 	%r8, %r7, %r37;
	neg.s32 	%r43, %r31;
	mad.lo.s32 	%r42, %r41, %r25, %r2;
	shl.b32 	%r11, %r25, 5;
	mad.lo.s32 	%r40, %r24, %r4, %r39;
	cvta.to.global.u64 	%rd1, %rd4;
	cvta.to.global.u64 	%rd2, %rd5;
	mov.f32 	%f110, 0f00000000;
$L__BB36_2:
	setp.ge.s32 	%p2, %r4, %r23;
	mul.wide.s32 	%rd7, %r40, 4;
	add.s64 	%rd3, %rd1, %rd7;
	setp.ge.s32 	%p3, %r39, %r24;
	mov.f32 	%f108, 0f00000000;
	or.pred  	%p4, %p2, %p3;
	@%p4 bra 	$L__BB36_4;
	ld.global.f32 	%f108, [%rd3];
$L__BB36_4:
	setp.ge.s32 	%p5, %r2, %r25;
	setp.ge.s32 	%p6, %r41, %r24;
	mov.f32 	%f109, 0f00000000;
	or.pred  	%p7, %p5, %p6;
	@%p7 bra 	$L__BB36_6;
	mul.wide.s32 	%rd8, %r42, 4;
	add.s64 	%rd9, %rd2, %rd8;
	ld.global.f32 	%f109, [%rd9];
$L__BB36_6:
	st.shared.f32 	[%r6], %f108;
	st.shared.f32 	[%r8], %f109;
	bar.sync 	0;
	ld.shared.f32 	%f12, [%r5];
	ld.shared.f32 	%f13, [%r7];
	fma.rn.f32 	%f14, %f12, %f13, %f110;
	ld.shared.f32 	%f15, [%r5+4];
	ld.shared.f32 	%f16, [%r7+4];
	fma.rn.f32 	%f17, %f15, %f16, %f14;
	ld.shared.f32 	%f18, [%r5+8];
	ld.shared.f32 	%f19, [%r7+8];
	fma.rn.f32 	%f20, %f18, %f19, %f17;
	ld.shared.f32 	%f21, [%r5+12];
	ld.shared.f32 	%f22, [%r7+12];
	fma.rn.f32 	%f23, %f21, %f22, %f20;
	ld.shared.f32 	%f24, [%r5+16];
	ld.shared.f32 	%f25, [%r7+16];
	fma.rn.f32 	%f26, %f24, %f25, %f23;
	ld.shared.f32 	%f27, [%r5+20];
	ld.shared.f32 	%f28, [%r7+20];
	fma.rn.f32 	%f29, %f27, %f28, %f26;
	ld.shared.f32 	%f30, [%r5+24];
	ld.shared.f32 	%f31, [%r7+24];
	fma.rn.f32 	%f32, %f30, %f31, %f29;
	ld.shared.f32 	%f33, [%r5+28];
	ld.shared.f32 	%f34, [%r7+28];
	fma.rn.f32 	%f35, %f33, %f34, %f32;
	ld.shared.f32 	%f36, [%r5+32];
	ld.shared.f32 	%f37, [%r7+32];
	fma.rn.f32 	%f38, %f36, %f37, %f35;
	ld.shared.f32 	%f39, [%r5+36];
	ld.shared.f32 	%f40, [%r7+36];
	fma.rn.f32 	%f41, %f39, %f40, %f38;
	ld.shared.f32 	%f42, [%r5+40];
	ld.shared.f32 	%f43, [%r7+40];
	fma.rn.f32 	%f44, %f42, %f43, %f41;
	ld.shared.f32 	%f45, [%r5+44];
	ld.shared.f32 	%f46, [%r7+44];
	fma.rn.f32 	%f47, %f45, %f46, %f44;
	ld.shared.f32 	%f48, [%r5+48];
	ld.shared.f32 	%f49, [%r7+48];
	fma.rn.f32 	%f50, %f48, %f49, %f47;
	ld.shared.f32 	%f51, [%r5+52];
	ld.shared.f32 	%f52, [%r7+52];
	fma.rn.f32 	%f53, %f51, %f52, %f50;
	ld.shared.f32 	%f54, [%r5+56];
	ld.shared.f32 	%f55, [%r7+56];
	fma.rn.f32 	%f56, %f54, %f55, %f53;
	ld.shared.f32 	%f57, [%r5+60];
	ld.shared.f32 	%f58, [%r7+60];
	fma.rn.f32 	%f59, %f57, %f58, %f56;
	ld.shared.f32 	%f60, [%r5+64];
	ld.shared.f32 	%f61, [%r7+64];
	fma.rn.f32 	%f62, %f60, %f61, %f59;
	ld.shared.f32 	%f63, [%r5+68];
	ld.shared.f32 	%f64, [%r7+68];
	fma.rn.f32 	%f65, %f63, %f64, %f62;
	ld.shared.f32 	%f66, [%r5+72];
	ld.shared.f32 	%f67, [%r7+72];
	fma.rn.f32 	%f68, %f66, %f67, %f65;
	ld.shared.f32 	%f69, [%r5+76];
	ld.shared.f32 	%f70, [%r7+76];
	fma.rn.f32 	%f71, %f69, %f70, %f68;
	ld.shared.f32 	%f72, [%r5+80];
	ld.shared.f32 	%f73, [%r7+80];
	fma.rn.f32 	%f74, %f72, %f73, %f71;
	ld.shared.f32 	%f75, [%r5+84];
	ld.shared.f32 	%f76, [%r7+84];
	fma.rn.f32 	%f77, %f75, %f76, %f74;
	ld.shared.f32 	%f78, [%r5+88];
	ld.shared.f32 	%f79, [%r7+88];
	fma.rn.f32 	%f80, %f78, %f79, %f77;
	ld.shared.f32 	%f81, [%r5+92];
	ld.shared.f32 	%f82, [%r7+92];
	fma.rn.f32 	%f83, %f81, %f82, %f80;
	ld.shared.f32 	%f84, [%r5+96];
	ld.shared.f32 	%f85, [%r7+96];
	fma.rn.f32 	%f86, %f84, %f85, %f83;
	ld.shared.f32 	%f87, [%r5+100];
	ld.shared.f32 	%f88, [%r7+100];
	fma.rn.f32 	%f89, %f87, %f88, %f86;
	ld.shared.f32 	%f90, [%r5+104];
	ld.shared.f32 	%f91, [%r7+104];
	fma.rn.f32 	%f92, %f90, %f91, %f89;
	ld.shared.f32 	%f93, [%r5+108];
	ld.shared.f32 	%f94, [%r7+108];
	fma.rn.f32 	%f95, %f93, %f94, %f92;
	ld.shared.f32 	%f96, [%r5+112];
	ld.shared.f32 	%f97, [%r7+112];
	fma.rn.f32 	%f98, %f96, %f97, %f95;
	ld.shared.f32 	%f99, [%r5+116];
	ld.shared.f32 	%f100, [%r7+116];
	fma.rn.f32 	%f101, %f99, %f100, %f98;
	ld.shared.f32 	%f102, [%r5+120];
	ld.shared.f32 	%f103, [%r7+120];
	fma.rn.f32 	%f104, %f102, %f103, %f101;
	ld.shared.f32 	%f105, [%r5+124];
	ld.shared.f32 	%f106, [%r7+124];
	fma.rn.f32 	%f110, %f105, %f106, %f104;
	bar.sync 	0;
	add.s32 	%r43, %r43, 1;
	setp.ne.s32 	%p8, %r43, 0;
	add.s32 	%r42, %r42, %r11;
	add.s32 	%r41, %r41, 32;
	add.s32 	%r40, %r40, 32;
	add.s32 	%r39, %r39, 32;
	@%p8 bra 	$L__BB36_2;
$L__BB36_7:
	setp.ge.s32 	%p9, %r2, %r25;
	setp.ge.s32 	%p10, %r4, %r23;
	or.pred  	%p11, %p9, %p10;
	@%p11 bra 	$L__BB36_9;
	mad.lo.s32 	%r38, %r25, %r4, %r2;
	cvta.to.global.u64 	%rd10, %rd6;
	mul.wide.s32 	%rd11, %r38, 4;
	add.s64 	%rd12, %rd10, %rd11;
	st.global.f32 	[%rd12], %f110;
$L__BB36_9:
	ret;

}


// ===== COMPILED SASS (sm_100) =====

	.target	sm_100

	.elftype	@"ET_EXEC"


//--------------------- .note.nv.tkinfo           --------------------------
	.section	.note.nv.tkinfo,"",@"SHT_NOTE"
	.sectionflags	@"SHF_NOTE_NV_TKINFO"
	.tkinfo
        /*0018*/ 	.word	0x00000002
        /*0030*/ 	.string	""
        /*0030*/ 	.string	"ptxas"
        /*0030*/ 	.string	"Cuda compilation tools, release 13.0, V13.0.88"
        /*0030*/ 	.string	"Build cuda_13.0.r13.0/compiler.36424714_0"
        /*0030*/ 	.string	"-arch sm_100 -m 64 "



//--------------------- .note.nv.cuinfo           --------------------------
	.section	.note.nv.cuinfo,"",@"SHT_NOTE"
	.sectionflags	@"SHF_NOTE_NV_CUINFO"
        /*0018*/ 	.short	0x0002
        /*001a*/ 	.short	0x0064
        /*001c*/ 	.short	0x0082
	.zero		2


//--------------------- .nv.info                  --------------------------
	.section	.nv.info,"",@"SHT_CUDA_INFO"
	.align	4


	//----- nvinfo : EIATTR_REGCOUNT
	.align		4
        /*0000*/ 	.byte	0x04, 0x2f
        /*0002*/ 	.short	(.L_1 - .L_0)
	.align		4
.L_0:
        /*0004*/ 	.word	index@(_Z31transposeFullParralel2DBlockingPfS_ii)
        /*0008*/ 	.word	0x0000000a


	//----- nvinfo : EIATTR_FRAME_SIZE
	.align		4
.L_1:
        /*000c*/ 	.byte	0x04, 0x11
        /*000e*/ 	.short	(.L_3 - .L_2)
	.align		4
.L_2:
        /*0010*/ 	.word	index@(_Z31transposeFullParralel2DBlockingPfS_ii)
        /*0014*/ 	.word	0x00000000


	//----- nvinfo : EIATTR_REGCOUNT
	.align		4
.L_3:
        /*0018*/ 	.byte	0x04, 0x2f
        /*001a*/ 	.short	(.L_5 - .L_4)
	.align		4
.L_4:
        /*001c*/ 	.word	index@(_Z23matrixMulBtrNaiveKernelPKfS0_Pfiii)
        /*0020*/ 	.word	0x0000001f


	//----- nvinfo : EIATTR_FRAME_SIZE
	.align		4
.L_5:
        /*0024*/ 	.byte	0x04, 0x11
        /*0026*/ 	.short	(.L_7 - .L_6)
	.align		4
.L_6:
        /*0028*/ 	.word	index@(_Z23matrixMulBtrNaiveKernelPKfS0_Pfiii)
        /*002c*/ 	.word	0x00000000


	//----- nvinfo : EIATTR_REGCOUNT
	.align		4
.L_7:
        /*0030*/ 	.byte	0x04, 0x2f
        /*0032*/ 	.short	(.L_9 - .L_8)
	.align		4
.L_8:
        /*0034*/ 	.word	index@(_Z25matrixMulBtrTilesKernelV1ILi12EEvPKfS1_Pfiii)
        /*0038*/ 	.word	0x00000020


	//----- nvinfo : EIATTR_FRAME_SIZE
	.align		4
.L_9:
        /*003c*/ 	.byte	0x04, 0x11
        /*003e*/ 	.short	(.L_11 - .L_10)
	.align		4
.L_10:
        /*0040*/ 	.word	index@(_Z25matrixMulBtrTilesKernelV1ILi12EEvPKfS1_Pfiii)
        /*0044*/ 	.word	0x00000000


	//----- nvinfo : EIATTR_REGCOUNT
	.align		4
.L_11:
        /*0048*/ 	.byte	0x04, 0x2f
        /*004a*/ 	.short	(.L_13 - .L_12)
	.align		4
.L_12:
        /*004c*/ 	.word	index@(_Z25matrixMulBtrTilesKernelV2ILi12EEvPKfS1_Pfiii)
        /*0050*/ 	.word	0x00000025


	//----- nvinfo : EIATTR_FRAME_SIZE
	.align		4
.L_13:
        /*0054*/ 	.byte	0x04, 0x11
        /*0056*/ 	.short	(.L_15 - .L_14)
	.align		4
.L_14:
        /*0058*/ 	.word	index@(_Z25matrixMulBtrTilesKernelV2ILi12EEvPKfS1_Pfiii)
        /*005c*/ 	.word	0x00000000


	//----- nvinfo : EIATTR_REGCOUNT
	.align		4
.L_15:
        /*0060*/ 	.byte	0x04, 0x2f
        /*0062*/ 	.short	(.L_17 - .L_16)
	.align		4
.L_16:
        /*0064*/ 	.word	index@(_Z25matrixMulBtrTilesKernelV3ILi12EEvPKfS1_Pfiii)
        /*0068*/ 	.word	0x00000026


	//----- nvinfo : EIATTR_FRAME_SIZE
	.align		4
.L_17:
        /*006c*/ 	.byte	0x04, 0x11
        /*006e*/ 	.short	(.L_19 - .L_18)
	.align		4
.L_18:
        /*0070*/ 	.word	index@(_Z25matrixMulBtrTilesKernelV3ILi12EEvPKfS1_Pfiii)
        /*0074*/ 	.word	0x00000000


	//----- nvinfo : EIATTR_REGCOUNT
	.align		4
.L_19:
        /*0078*/ 	.byte	0x04, 0x2f
        /*007a*/ 	.short	(.L_21 - .L_20)
	.align		4
.L_20:
        /*007c*/ 	.word	index@(_Z25matrixMulBtrTilesKernelV4ILi12EEvPKfS1_Pfiii)
        /*0080*/ 	.word	0x00000020


	//----- nvinfo : EIATTR_FRAME_SIZE
	.align		4
.L_21:
        /*0084*/ 	.byte	0x04, 0x11
        /*0086*/ 	.short	(.L_23 - .L_22)
	.align		4
.L_22:
        /*0088*/ 	.word	index@(_Z25matrixMulBtrTilesKernelV4ILi12EEvPKfS1_Pfiii)
        /*008c*/ 	.word	0x00000000


	//----- nvinfo : EIATTR_REGCOUNT
	.align		4
.L_23:
        /*0090*/ 	.byte	0x04, 0x2f
        /*0092*/ 	.short	(.L_25 - .L_24)
	.align		4
.L_24:
        /*0094*/ 	.word	index@(_Z34matixMulTilesInsideTransposeKernelILi12EEvPKfS1_Pfiii)
        /*0098*/ 	.word	0x00000027


	//----- nvinfo : EIATTR_FRAME_SIZE
	.align		4
.L_25:
        /*009c*/ 	.byte	0x04, 0x11
        /*009e*/ 	.short	(.L_27 - .L_26)
	.align		4
.L_26:
        /*00a0*/ 	.word	index@(_Z34matixMulTilesInsideTransposeKernelILi12EEvPKfS1_Pfiii)
        /*00a4*/ 	.word	0x00000000


	//----- nvinfo : EIATTR_REGCOUNT
	.align		4
.L_27:
        /*00a8*/ 	.byte	0x04, 0x2f
        /*00aa*/ 	.short	(.L_29 - .L_28)
	.align		4
.L_28:
        /*00ac*/ 	.word	index@(_Z25matrixMulBtrTilesKernelV1ILi8EEvPKfS1_Pfiii)
        /*00b0*/ 	.word	0x00000020


	//----- nvinfo : EIATTR_FRAME_SIZE
	.align		4
.L_29:
        /*00b4*/ 	.byte	0x04, 0x11
        /*00b6*/ 	.short	(.L_31 - .L_30)
	.align		4
.L_30:
        /*00b8*/ 	.word	index@(_Z25matrixMulBtrTilesKernelV1ILi8EEvPKfS1_Pfiii)
        /*00bc*/ 	.word	0x00000000


	//----- nvinfo : EIATTR_REGCOUNT
	.align		4
.L_31:
        /*00c0*/ 	.byte	0x04, 0x2f
        /*00c2*/ 	.short	(.L_33 - .L_32)
	.align		4
.L_32:
        /*00c4*/ 	.word	index@(_Z25matrixMulBtrTilesKernelV1ILi16EEvPKfS1_Pfiii)
        /*00c8*/ 	.word	0x00000020


	//----- nvinfo : EIATTR_FRAME_SIZE
	.align		4
.L_33:
        /*00cc*/ 	.byte	0x04, 0x11
        /*00ce*/ 	.short	(.L_35 - .L_34)
	.align		4
.L_34:
        /*00d0*/ 	.word	index@(_Z25matrixMulBtrTilesKernelV1ILi16EEvPKfS1_Pfiii)
        /*00d4*/ 	.word	0x00000000


	//----- nvinfo : EIATTR_REGCOUNT
	.align		4
.L_35:
        /*00d8*/ 	.byte	0x04, 0x2f
        /*00da*/ 	.short	(.L_37 - .L_36)
	.align		4
.L_36:
        /*00dc*/ 	.word	index@(_Z25matrixMulBtrTilesKernelV1ILi20EEvPKfS1_Pfiii)
        /*00e0*/ 	.word	0x00000020


	//----- nvinfo : EIATTR_FRAME_SIZE
	.align		4
.L_37:
        /*00e4*/ 	.byte	0x04, 0x11
        /*00e6*/ 	.short	(.L_39 - .L_38)
	.align		4
.L_38:
        /*00e8*/ 	.word	index@(_Z25matrixMulBtrTilesKernelV1ILi20EEvPKfS1_Pfiii)
        /*00ec*/ 	.word	0x00000000


	//----- nvinfo : EIATTR_REGCOUNT
	.align		4
.L_39:
        /*00f0*/ 	.byte	0x04, 0x2f
        /*00f2*/ 	.short	(.L_41 - .L_40)
	.align		4
.L_40:
        /*00f4*/ 	.word	index@(_Z25matrixMulBtrTilesKernelV1ILi24EEvPKfS1_Pfiii)
        /*00f8*/ 	.word	0x00000020


	//----- nvinfo : EIATTR_FRAME_SIZE
	.align		4
.L_41:
        /*00fc*/ 	.byte	0x04, 0x11
        /*00fe*/ 	.short	(.L_43 - .L_42)
	.align		4
.L_42:
        /*0100*/ 	.word	index@(_Z25matrixMulBtrTilesKernelV1ILi24EEvPKfS1_Pfiii)
        /*0104*/ 	.word	0x00000000


	//----- nvinfo : EIATTR_REGCOUNT
	.align		4
.L_43:
        /*0108*/ 	.byte	0x04, 0x2f
        /*010a*/ 	.short	(.L_45 - .L_44)
	.align		4
.L_44:
        /*010c*/ 	.word	index@(_Z25matrixMulBtrTilesKernelV1ILi28EEvPKfS1_Pfiii)
        /*0110*/ 	.word	0x00000020


	//----- nvinfo : EIATTR_FRAME_SIZE
	.align		4
.L_45:
        /*0114*/ 	.byte	0x04, 0x11
        /*0116*/ 	.short	(.L_47 - .L_46)
	.align		4
.L_46:
        /*0118*/ 	.word	index@(_Z25matrixMulBtrTilesKernelV1ILi28EEvPKfS1_Pfiii)
        /*011c*/ 	.word	0x00000000


	//----- nvinfo : EIATTR_REGCOUNT
	.align		4
.L_47:
        /*0120*/ 	.byte	0x04, 0x2f
        /*0122*/ 	.short	(.L_49 - .L_48)
	.align		4
.L_48:
        /*0124*/ 	.word	index@(_Z25matrixMulBtrTilesKernelV1ILi32EEvPKfS1_Pfiii)
        /*0128*/ 	.word	0x00000020


	//----- nvinfo : EIATTR_FRAME_SIZE
	.align		4
.L_49:
        /*012c*/ 	.byte	0x04, 0x11
        /*012e*/ 	.short	(.L_51 - .L_50)
	.align		4
.L_50:
        /*0130*/ 	.word	index@(_Z25matrixMulBtrTilesKernelV1ILi32EEvPKfS1_Pfiii)
        /*0134*/ 	.word	0x00000000


	//----- nvinfo : EIATTR_REGCOUNT
	.align		4
.L_51:
        /*0138*/ 	.byte	0x04, 0x2f
        /*013a*/ 	.short	(.L_53 - .L_52)
	.align		4
.L_52:
        /*013c*/ 	.word	index@(_Z25matrixMulBtrTilesKernelV2ILi8EEvPKfS1_Pfiii)
        /*0140*/ 	.word	0x00000027


	//----- nvinfo : EIATTR_FRAME_SIZE
	.align		4
.L_53:
        /*0144*/ 	.byte	0x04, 0x11
        /*0146*/ 	.short	(.L_55 - .L_54)
	.align		4
.L_54:
        /*0148*/ 	.word	index@(_Z25matrixMulBtrTilesKernelV2ILi8EEvPKfS1_Pfiii)
        /*014c*/ 	.word	0x00000000


	//----- nvinfo : EIATTR_REGCOUNT
	.align		4
.L_55:
        /*0150*/ 	.byte	0x04, 0x2f
        /*0152*/ 	.short	(.L_57 - .L_56)
	.align		4
.L_56:
        /*0154*/ 	.word	index@(_Z25matrixMulBtrTilesKernelV2ILi16EEvPKfS1_Pfiii)
        /*0158*/ 	.word	0x00000023


	//----- nvinfo : EIATTR_FRAME_SIZE
	.align		4
.L_57:
        /*015c*/ 	.byte	0x04, 0x11
        /*015e*/ 	.short	(.L_59 - .L_58)
	.align		4
.L_58:
        /*0160*/ 	.word	index@(_Z25matrixMulBtrTilesKernelV2ILi16EEvPKfS1_Pfiii)
        /*0164*/ 	.word	0x00000000


	//----- nvinfo : EIATTR_REGCOUNT
	.align		4
.L_59:
        /*0168*/ 	.byte	0x04, 0x2f
        /*016a*/ 	.short	(.L_61 - .L_60)
	.align		4
.L_60:
        /*016c*/ 	.word	index@(_Z25matrixMulBtrTilesKernelV2ILi20EEvPKfS1_Pfiii)
        /*0170*/ 	.word	0x0000002a


	//----- nvinfo : EIATTR_FRAME_SIZE
	.align		4
.L_61:
        /*0174*/ 	.byte	0x04, 0x11
        /*0176*/ 	.short	(.L_63 - .L_62)
	.align		4
.L_62:
        /*0178*/ 	.word	index@(_Z25matrixMulBtrTilesKernelV2ILi20EEvPKfS1_Pfiii)
        /*017c*/ 	.word	0x00000000


	//----- nvinfo : EIATTR_REGCOUNT
	.align		4
.L_63:
        /*0180*/ 	.byte	0x04, 0x2f
        /*0182*/ 	.short	(.L_65 - .L_64)
	.align		4
.L_64:
        /*0184*/ 	.word	index@(_Z25matrixMulBtrTilesKernelV2ILi24EEvPKfS1_Pfiii)
        /*0188*/ 	.word	0x0000002a


	//----- nvinfo : EIATTR_FRAME_SIZE
	.align		4
.L_65:
        /*018c*/ 	.byte	0x04, 0x11
        /*018e*/ 	.short	(.L_67 - .L_66)
	.align		4
.L_66:
        /*0190*/ 	.word	index@(_Z25matrixMulBtrTilesKernelV2ILi24EEvPKfS1_Pfiii)
        /*0194*/ 	.word	0x00000000


	//----- nvinfo : EIATTR_REGCOUNT
	.align		4
.L_67:
        /*0198*/ 	.byte	0x04, 0x2f
        /*019a*/ 	.short	(.L_69 - .L_68)
	.align		4
.L_68:
        /*019c*/ 	.word	index@(_Z25matrixMulBtrTilesKernelV2ILi28EEvPKfS1_Pfiii)
        /*01a0*/ 	.word	0x00000025


	//----- nvinfo : EIATTR_FRAME_SIZE
	.align		4
.L_69:
        /*01a4*/ 	.byte	0x04, 0x11
        /*01a6*/ 	.short	(.L_71 - .L_70)
	.align		4
.L_70:
        /*01a8*/ 	.word	index@(_Z25matrixMulBtrTilesKernelV2ILi28EEvPKfS1_Pfiii)
        /*01ac*/ 	.word	0x00000000


	//----- nvinfo : EIATTR_REGCOUNT
	.align		4
.L_71:
        /*01b0*/ 	.byte	0x04, 0x2f
        /*01b2*/ 	.short	(.L_73 - .L_72)
	.align		4
.L_72:
        /*01b4*/ 	.word	index@(_Z25matrixMulBtrTilesKernelV2ILi32EEvPKfS1_Pfiii)
        /*01b8*/ 	.word	0x0000002a


	//----- nvinfo : EIATTR_FRAME_SIZE
	.align		4
.L_73:
        /*01bc*/ 	.byte	0x04, 0x11
        /*01be*/ 	.short	(.L_75 - .L_74)
	.align		4
.L_74:
        /*01c0*/ 	.word	index@(_Z25matrixMulBtrTilesKernelV2ILi32EEvPKfS1_Pfiii)
        /*01c4*/ 	.word	0x00000000


	//----- nvinfo : EIATTR_REGCOUNT
	.align		4
.L_75:
        /*01c8*/ 	.byte	0x04, 0x2f
        /*01ca*/ 	.short	(.L_77 - .L_76)
	.align		4
.L_76:
        /*01cc*/ 	.word	index@(_Z25matrixMulBtrTilesKernelV3ILi8EEvPKfS1_Pfiii)
        /*01d0*/ 	.word	0x00000026


	//----- nvinfo : EIATTR_FRAME_SIZE
	.align		4
.L_77:
        /*01d4*/ 	.byte	0x04, 0x11
        /*01d6*/ 	.short	(.L_79 - .L_78)
	.align		4
.L_78:
        /*01d8*/ 	.word	index@(_Z25matrixMulBtrTilesKernelV3ILi8EEvPKfS1_Pfiii)
        /*01dc*/ 	.word	0x00000000


	//----- nvinfo : EIATTR_REGCOUNT
	.align		4
.L_79:
        /*01e0*/ 	.byte	0x04, 0x2f
        /*01e2*/ 	.short	(.L_81 - .L_80)
	.align		4
.L_80:
        /*01e4*/ 	.word	index@(_Z25matrixMulBtrTilesKernelV3ILi16EEvPKfS1_Pfiii)
        /*01e8*/ 	.word	0x00000027


	//----- nvinfo : EIATTR_FRAME_SIZE
	.align		4
.L_81:
        /*01ec*/ 	.byte	0x04, 0x11
        /*01ee*/ 	.short	(.L_83 - .L_82)
	.align		4
.L_82:
        /*01f0*/ 	.word	index@(_Z25matrixMulBtrTilesKernelV3ILi16EEvPKfS1_Pfiii)
        /*01f4*/ 	.word	0x00000000


	//----- nvinfo : EIATTR_REGCOUNT
	.align		4
.L_83:
        /*01f8*/ 	.byte	0x04, 0x2f
        /*01fa*/ 	.short	(.L_85 - .L_84)
	.align		4
.L_84:
        /*01fc*/ 	.word	index@(_Z25matrixMulBtrTilesKernelV3ILi20EEvPKfS1_Pfiii)
        /*0200*/ 	.word	0x0000002a


	//----- nvinfo : EIATTR_FRAME_SIZE
	.align		4
.L_85:
        /*0204*/ 	.byte	0x04, 0x11
        /*0206*/ 	.short	(.L_87 - .L_86)
	.align		4
.L_86:
        /*0208*/ 	.word	index@(_Z25matrixMulBtrTilesKernelV3ILi20EEvPKfS1_Pfiii)
        /*020c*/ 	.word	0x00000000


	//----- nvinfo : EIATTR_REGCOUNT
	.align		4
.L_87:
        /*0210*/ 	.byte	0x04, 0x2f
        /*0212*/ 	.short	(.L_89 - .L_88)
	.align		4
.L_88:
        /*0214*/ 	.word	index@(_Z25matrixMulBtrTilesKernelV3ILi24EEvPKfS1_Pfiii)
        /*0218*/ 	.word	0x0000002a


	//----- nvinfo : EIATTR_FRAME_SIZE
	.align		4
.L_89:
        /*021c*/ 	.byte	0x04, 0x11
        /*021e*/ 	.short	(.L_91 - .L_90)
	.align		4
.L_90:
        /*0220*/ 	.word	index@(_Z25matrixMulBtrTilesKernelV3ILi24EEvPKfS1_Pfiii)
        /*0224*/ 	.word	0x00000000


	//----- nvinfo : EIATTR_REGCOUNT
	.align		4
.L_91:
        /*0228*/ 	.byte	0x04, 0x2f
        /*022a*/ 	.short	(.L_93 - .L_92)
	.align		4
.L_92:
        /*022c*/ 	.word	index@(_Z25matrixMulBtrTilesKernelV3ILi28EEvPKfS1_Pfiii)
        /*0230*/ 	.word	0x00000025


	//----- nvinfo : EIATTR_FRAME_SIZE
	.align		4
.L_93:
        /*0234*/ 	.byte	0x04, 0x11
        /*0236*/ 	.short	(.L_95 - .L_94)
	.align		4
.L_94:
        /*0238*/ 	.word	index@(_Z25matrixMulBtrTilesKernelV3ILi28EEvPKfS1_Pfiii)
        /*023c*/ 	.word	0x00000000


	//----- nvinfo : EIATTR_REGCOUNT
	.align		4
.L_95:
        /*0240*/ 	.byte	0x04, 0x2f
        /*0242*/ 	.short	(.L_97 - .L_96)
	.align		4
.L_96:
        /*0244*/ 	.word	index@(_Z25matrixMulBtrTilesKernelV3ILi32EEvPKfS1_Pfiii)
        /*0248*/ 	.word	0x0000002a


	//----- nvinfo : EIATTR_FRAME_SIZE
	.align		4
.L_97:
        /*024c*/ 	.byte	0x04, 0x11
        /*024e*/ 	.short	(.L_99 - .L_98)
	.align		4
.L_98:
        /*0250*/ 	.word	index@(_Z25matrixMulBtrTilesKernelV3ILi32EEvPKfS1_Pfiii)
        /*0254*/ 	.word	0x00000000


	//----- nvinfo : EIATTR_REGCOUNT
	.align		4
.L_99:
        /*0258*/ 	.byte	0x04, 0x2f
        /*025a*/ 	.short	(.L_101 - .L_100)
	.align		4
.L_100:
        /*025c*/ 	.word	index@(_Z25matrixMulBtrTilesKernelV4ILi8EEvPKfS1_Pfiii)
        /*0260*/ 	.word	0x00000020


	//----- nvinfo : EIATTR_FRAME_SIZE
	.align		4
.L_101:
        /*0264*/ 	.byte	0x04, 0x11
        /*0266*/ 	.short	(.L_103 - .L_102)
	.align		4
.L_102:
        /*0268*/ 	.word	index@(_Z25matrixMulBtrTilesKernelV4ILi8EEvPKfS1_Pfiii)
        /*026c*/ 	.word	0x00000000


	//----- nvinfo : EIATTR_REGCOUNT
	.align		4
.L_103:
        /*0270*/ 	.byte	0x04, 0x2f
        /*0272*/ 	.short	(.L_105 - .L_104)
	.align		4
.L_104:
        /*0274*/ 	.word	index@(_Z25matrixMulBtrTilesKernelV4ILi16EEvPKfS1_Pfiii)
        /*0278*/ 	.word	0x00000020


	//----- nvinfo : EIATTR_FRAME_SIZE
	.align		4
.L_105:
        /*027c*/ 	.byte	0x04, 0x11
        /*027e*/ 	.short	(.L_107 - .L_106)
	.align		4
.L_106:
        /*0280*/ 	.word	index@(_Z25matrixMulBtrTilesKernelV4ILi16EEvPKfS1_Pfiii)
        /*0284*/ 	.word	0x00000000


	//----- nvinfo : EIATTR_REGCOUNT
	.align		4
.L_107:
        /*0288*/ 	.byte	0x04, 0x2f
        /*028a*/ 	.short	(.L_109 - .L_108)
	.align		4
.L_108:
        /*028c*/ 	.word	index@(_Z25matrixMulBtrTilesKernelV4ILi20EEvPKfS1_Pfiii)
        /*0290*/ 	.word	0x00000020


	//----- nvinfo : EIATTR_FRAME_SIZE
	.align		4
.L_109:
        /*0294*/ 	.byte	0x04, 0x11
        /*0296*/ 	.short	(.L_111 - .L_110)
	.align		4
.L_110:
        /*0298*/ 	.word	index@(_Z25matrixMulBtrTilesKernelV4ILi20EEvPKfS1_Pfiii)
        /*029c*/ 	.word	0x00000000


	//----- nvinfo : EIATTR_REGCOUNT
	.align		4
.L_111:
        /*02a0*/ 	.byte	0x04, 0x2f
        /*02a2*/ 	.short	(.L_113 - .L_112)
	.align		4
.L_112:
        /*02a4*/ 	.word	index@(_Z25matrixMulBtrTilesKernelV4ILi24EEvPKfS1_Pfiii)
        /*02a8*/ 	.word	0x00000020


	//----- nvinfo : EIATTR_FRAME_SIZE
	.align		4
.L_113:
        /*02ac*/ 	.byte	0x04, 0x11
        /*02ae*/ 	.short	(.L_115 - .L_114)
	.align		4
.L_114:
        /*02b0*/ 	.word	index@(_Z25matrixMulBtrTilesKernelV4ILi24EEvPKfS1_Pfiii)
        /*02b4*/ 	.word	0x00000000


	//----- nvinfo : EIATTR_REGCOUNT
	.align		4
.L_115:
        /*02b8*/ 	.byte	0x04, 0x2f
        /*02ba*/ 	.short	(.L_117 - .L_116)
	.align		4
.L_116:
        /*02bc*/ 	.word	index@(_Z25matrixMulBtrTilesKernelV4ILi28EEvPKfS1_Pfiii)
        /*02c0*/ 	.word	0x00000020


	//----- nvinfo : EIATTR_FRAME_SIZE
	.align		4
.L_117:
        /*02c4*/ 	.byte	0x04, 0x11
        /*02c6*/ 	.short	(.L_119 - .L_118)
	.align		4
.L_118:
        /*02c8*/ 	.word	index@(_Z25matrixMulBtrTilesKernelV4ILi28EEvPKfS1_Pfiii)
        /*02cc*/ 	.word	0x00000000


	//----- nvinfo : EIATTR_REGCOUNT
	.align		4
.L_119:
        /*02d0*/ 	.byte	0x04, 0x2f
        /*02d2*/ 	.short	(.L_121 - .L_120)
	.align		4
.L_120:
        /*02d4*/ 	.word	index@(_Z25matrixMulBtrTilesKernelV4ILi32EEvPKfS1_Pfiii)
        /*02d8*/ 	.word	0x00000020


	//----- nvinfo : EIATTR_FRAME_SIZE
	.align		4
.L_121:
        /*02dc*/ 	.byte	0x04, 0x11
        /*02de*/ 	.short	(.L_123 - .L_122)
	.align		4
.L_122:
        /*02e0*/ 	.word	index@(_Z25matrixMulBtrTilesKernelV4ILi32EEvPKfS1_Pfiii)
        /*02e4*/ 	.word	0x00000000


	//----- nvinfo : EIATTR_REGCOUNT
	.align		4
.L_123:
        /*02e8*/ 	.byte	0x04, 0x2f
        /*02ea*/ 	.short	(.L_125 - .L_124)
	.align		4
.L_124:
        /*02ec*/ 	.word	index@(_Z34matixMulTilesInsideTransposeKernelILi8EEvPKfS1_Pfiii)
        /*02f0*/ 	.word	0x00000028


	//----- nvinfo : EIATTR_FRAME_SIZE
	.align		4
.L_125:
        /*02f4*/ 	.byte	0x04, 0x11
        /*02f6*/ 	.short	(.L_127 - .L_126)
	.align		4
.L_126:
        /*02f8*/ 	.word	index@(_Z34matixMulTilesInsideTransposeKernelILi8EEvPKfS1_Pfiii)
        /*02fc*/ 	.word	0x00000000


	//----- nvinfo : EIATTR_REGCOUNT
	.align		4
.L_127:
        /*0300*/ 	.byte	0x04, 0x2f
        /*0302*/ 	.short	(.L_129 - .L_128)
	.align		4
.L_128:
        /*0304*/ 	.word	index@(_Z34matixMulTilesInsideTransposeKernelILi16EEvPKfS1_Pfiii)
        /*0308*/ 	.word	0x00000026


	//----- nvinfo : EIATTR_FRAME_SIZE
	.align		4
.L_129:
        /*030c*/ 	.byte	0x04, 0x11
        /*030e*/ 	.short	(.L_131 - .L_130)
	.align		4
.L_130:
        /*0310*/ 	.word	index@(_Z34matixMulTilesInsideTransposeKernelILi16EEvPKfS1_Pfiii)
        /*0314*/ 	.word	0x00000000


	//----- nvinfo : EIATTR_REGCOUNT
	.align		4
.L_131:
        /*0318*/ 	.byte	0x04, 0x2f
        /*031a*/ 	.short	(.L_133 - .L_132)
	.align		4
.L_132:
        /*031c*/ 	.word	index@(_Z34matixMulTilesInsideTransposeKernelILi20EEvPKfS1_Pfiii)
        /*0320*/ 	.word	0x00000020


	//----- nvinfo : EIATTR_FRAME_SIZE
	.align		4
.L_133:
        /*0324*/ 	.byte	0x04, 0x11
        /*0326*/ 	.short	(.L_135 - .L_134)
	.align		4
.L_134:
        /*0328*/ 	.word	index@(_Z34matixMulTilesInsideTransposeKernelILi20EEvPKfS1_Pfiii)
        /*032c*/ 	.word	0x00000000


	//----- nvinfo : EIATTR_REGCOUNT
	.align		4
.L_135:
        /*0330*/ 	.byte	0x04, 0x2f
        /*0332*/ 	.short	(.L_137 - .L_136)
	.align		4
.L_136:
        /*0334*/ 	.word	index@(_Z34matixMulTilesInsideTransposeKernelILi24EEvPKfS1_Pfiii)
        /*0338*/ 	.word	0x00000028


	//----- nvinfo : EIATTR_FRAME_SIZE
	.align		4
.L_137:
        /*033c*/ 	.byte	0x04, 0x11
        /*033e*/ 	.short	(.L_139 - .L_138)
	.align		4
.L_138:
        /*0340*/ 	.word	index@(_Z34matixMulTilesInsideTransposeKernelILi24EEvPKfS1_Pfiii)
        /*0344*/ 	.word	0x00000000


	//----- nvinfo : EIATTR_REGCOUNT
	.align		4
.L_139:
        /*0348*/ 	.byte	0x04, 0x2f
        /*034a*/ 	.short	(.L_141 - .L_140)
	.align		4
.L_140:
        /*034c*/ 	.word	index@(_Z34matixMulTilesInsideTransposeKernelILi28EEvPKfS1_Pfiii)
        /*0350*/ 	.word	0x00000020


	//----- nvinfo : EIATTR_FRAME_SIZE
	.align		4
.L_141:
        /*0354*/ 	.byte	0x04, 0x11
        /*0356*/ 	.short	(.L_143 - .L_142)
	.align		4
.L_142:
        /*0358*/ 	.word	index@(_Z34matixMulTilesInsideTransposeKernelILi28EEvPKfS1_Pfiii)
        /*035c*/ 	.word	0x00000000


	//----- nvinfo : EIATTR_REGCOUNT
	.align		4
.L_143:
        /*0360*/ 	.byte	0x04, 0x2f
        /*0362*/ 	.short	(.L_145 - .L_144)
	.align		4
.L_144:
        /*0364*/ 	.word	index@(_Z34matixMulTilesInsideTransposeKernelILi32EEvPKfS1_Pfiii)
        /*0368*/ 	.word	0x00000020


	//----- nvinfo : EIATTR_FRAME_SIZE
	.align		4
.L_145:
        /*036c*/ 	.byte	0x04, 0x11
        /*036e*/ 	.short	(.L_147 - .L_146)
	.align		4
.L_146:
        /*0370*/ 	.word	index@(_Z34matixMulTilesInsideTransposeKernelILi32EEvPKfS1_Pfiii)
        /*0374*/ 	.word	0x00000000


	//----- nvinfo : EIATTR_MIN_STACK_SIZE
	.align		4
.L_147:
        /*0378*/ 	.byte	0x04, 0x12
        /*037a*/ 	.short	(.L_149 - .L_148)
	.align		4
.L_148:
        /*037c*/ 	.word	index@(_Z34matixMulTilesInsideTransposeKernelILi32EEvPKfS1_Pfiii)
        /*0380*/ 	.word	0x00000000


	//----- nvinfo : EIATTR_MIN_STACK_SIZE
	.align		4
.L_149:
        /*0384*/ 	.byte	0x04, 0x12
        /*0386*/ 	.short	(.L_151 - .L_150)
	.align		4
.L_150:
        /*0388*/ 	.word	index@(_Z34matixMulTilesInsideTransposeKernelILi28EEvPKfS1_Pfiii)
        /*038c*/ 	.word	0x00000000


	//----- nvinfo : EIATTR_MIN_STACK_SIZE
	.align		4
.L_151:
        /*0390*/ 	.byte	0x04, 0x12
        /*0392*/ 	.short	(.L_153 - .L_152)
	.align		4
.L_152:
        /*0394*/ 	.word	index@(_Z34matixMulTilesInsideTransposeKernelILi24EEvPKfS1_Pfiii)
        /*0398*/ 	.word	0x00000000


	//----- nvinfo : EIATTR_MIN_STACK_SIZE
	.align		4
.L_153:
        /*039c*/ 	.byte	0x04, 0x12
        /*039e*/ 	.short	(.L_155 - .L_154)
	.align		4
.L_154:
        /*03a0*/ 	.word	index@(_Z34matixMulTilesInsideTransposeKernelILi20EEvPKfS1_Pfiii)
        /*03a4*/ 	.word	0x00000000


	//----- nvinfo : EIATTR_MIN_STACK_SIZE
	.align		4
.L_155:
        /*03a8*/ 	.byte	0x04, 0x12
        /*03aa*/ 	.short	(.L_157 - .L_156)
	.align		4
.L_156:
        /*03ac*/ 	.word	index@(_Z34matixMulTilesInsideTransposeKernelILi16EEvPKfS1_Pfiii)
        /*03b0*/ 	.word	0x00000000


	//----- nvinfo : EIATTR_MIN_STACK_SIZE
	.align		4
.L_157:
        /*03b4*/ 	.byte	0x04, 0x12
        /*03b6*/ 	.short	(.L_159 - .L_158)
	.align		4
.L_158:
        /*03b8*/ 	.word	index@(_Z34matixMulTilesInsideTransposeKernelILi8EEvPKfS1_Pfiii)
        /*03bc*/ 	.word	0x00000000


	//----- nvinfo : EIATTR_MIN_STACK_SIZE
	.align		4
.L_159:
        /*03c0*/ 	.byte	0x04, 0x12
        /*03c2*/ 	.short	(.L_161 - .L_160)
	.align		4
.L_160:
        /*03c4*/ 	.word	index@(_Z25matrixMulBtrTilesKernelV4ILi32EEvPKfS1_Pfiii)
        /*03c8*/ 	.word	0x00000000


	//----- nvinfo : EIATTR_MIN_STACK_SIZE
	.align		4
.L_161:
        /*03cc*/ 	.byte	0x04, 0x12
        /*03ce*/ 	.short	(.L_163 - .L_162)
	.align		4
.L_162:
        /*03d0*/ 	.word	index@(_Z25matrixMulBtrTilesKernelV4ILi28EEvPKfS1_Pfiii)
        /*03d4*/ 	.word	0x00000000


	//----- nvinfo : EIATTR_MIN_STACK_SIZE
	.align		4
.L_163:
        /*03d8*/ 	.byte	0x04, 0x12
        /*03da*/ 	.short	(.L_165 - .L_164)
	.align		4
.L_164:
        /*03dc*/ 	.word	index@(_Z25matrixMulBtrTilesKernelV4ILi24EEvPKfS1_Pfiii)
        /*03e0*/ 	.word	0x00000000


	//----- nvinfo : EIATTR_MIN_STACK_SIZE
	.align		4
.L_165:
        /*03e4*/ 	.byte	0x04, 0x12
        /*03e6*/ 	.short	(.L_167 - .L_166)
	.align		4
.L_166:
        /*03e8*/ 	.word	index@(_Z25matrixMulBtrTilesKernelV4ILi20EEvPKfS1_Pfiii)
        /*03ec*/ 	.word	0x00000000


	//----- nvinfo : EIATTR_MIN_STACK_SIZE
	.align		4
.L_167:
        /*03f0*/ 	.byte	0x04, 0x12
        /*03f2*/ 	.short	(.L_169 - .L_168)
	.align		4
.L_168:
        /*03f4*/ 	.word	index@(_Z25matrixMulBtrTilesKernelV4ILi16EEvPKfS1_Pfiii)
        /*03f8*/ 	.word	0x00000000


	//----- nvinfo : EIATTR_MIN_STACK_SIZE
	.align		4
.L_169:
        /*03fc*/ 	.byte	0x04, 0x12
        /*03fe*/ 	.short	(.L_171 - .L_170)
	.align		4
.L_170:
        /*0400*/ 	.word	index@(_Z25matrixMulBtrTilesKernelV4ILi8EEvPKfS1_Pfiii)
        /*0404*/ 	.word	0x00000000


	//----- nvinfo : EIATTR_MIN_STACK_SIZE
	.align		4
.L_171:
        /*0408*/ 	.byte	0x04, 0x12
        /*040a*/ 	.short	(.L_173 - .L_172)
	.align		4
.L_172:
        /*040c*/ 	.word	index@(_Z25matrixMulBtrTilesKernelV3ILi32EEvPKfS1_Pfiii)
        /*0410*/ 	.word	0x00000000


	//----- nvinfo : EIATTR_MIN_STACK_SIZE
	.align		4
.L_173:
        /*0414*/ 	.byte	0x04, 0x12
        /*0416*/ 	.short	(.L_175 - .L_174)
	.align		4
.L_174:
        /*0418*/ 	.word	index@(_Z25matrixMulBtrTilesKernelV3ILi28EEvPKfS1_Pfiii)
        /*041c*/ 	.word	0x00000000


	//----- nvinfo : EIATTR_MIN_STACK_SIZE
	.align		4
.L_175:
        /*0420*/ 	.byte	0x04, 0x12
        /*0422*/ 	.short	(.L_177 - .L_176)
	.align		4
.L_176:
        /*0424*/ 	.word	index@(_Z25matrixMulBtrTilesKernelV3ILi24EEvPKfS1_Pfiii)
        /*0428*/ 	.word	0x00000000


	//----- nvinfo : EIATTR_MIN_STACK_SIZE
	.align		4
.L_177:
        /*042c*/ 	.byte	0x04, 0x12
        /*042e*/ 	.short	(.L_179 - .L_178)
	.align		4
.L_178:
        /*0430*/ 	.word	index@(_Z25matrixMulBtrTilesKernelV3ILi20EEvPKfS1_Pfiii)
        /*0434*/ 	.word	0x00000000


	//----- nvinfo : EIATTR_MIN_STACK_SIZE
	.align		4
.L_179:
        /*0438*/ 	.byte	0x04, 0x12
        /*043a*/ 	.short	(.L_181 - .L_180)
	.align		4
.L_180:
        /*043c*/ 	.word	index@(_Z25matrixMulBtrTilesKernelV3ILi16EEvPKfS1_Pfiii)
        /*0440*/ 	.word	0x00000000


	//----- nvinfo : EIATTR_MIN_STACK_SIZE
	.align		4
.L_181:
        /*0444*/ 	.byte	0x04, 0x12
        /*0446*/ 	.short	(.L_183 - .L_182)
	.align		4
.L_182:
        /*0448*/ 	.word	index@(_Z25matrixMulBtrTilesKernelV3ILi8EEvPKfS1_Pfiii)
        /*044c*/ 	.word	0x00000000


	//----- nvinfo : EIATTR_MIN_STACK_SIZE
	.align		4
.L_183:
        /*0450*/ 	.byte	0x04, 0x12
        /*0452*/ 	.short	(.L_185 - .L_184)
	.align		4
.L_184:
        /*0454*/ 	.word	index@(_Z25matrixMulBtrTilesKernelV2ILi32EEvPKfS1_Pfiii)
        /*0458*/ 	.word	0x00000000


	//----- nvinfo : EIATTR_MIN_STACK_SIZE
	.align		4
.L_185:
        /*045c*/ 	.byte	0x04, 0x12
        /*045e*/ 	.short	(.L_187 - .L_186)
	.align		4
.L_186:
        /*0460*/ 	.word	index@(_Z25matrixMulBtrTilesKernelV2ILi28EEvPKfS1_Pfiii)
        /*0464*/ 	.word	0x00000000


	//----- nvinfo : EIATTR_MIN_STACK_SIZE
	.align		4
.L_187:
        /*0468*/ 	.byte	0x04, 0x12
        /*046a*/ 	.short	(.L_189 - .L_188)
	.align		4
.L_188:
        /*046c*/ 	.word	index@(_Z25matrixMulBtrTilesKernelV2ILi24EEvPKfS1_Pfiii)
        /*0470*/ 	.word	0x00000000


	//----- nvinfo : EIATTR_MIN_STACK_SIZE
	.align		4
.L_189:
        /*0474*/ 	.byte	0x04, 0x12
        /*0476*/ 	.short	(.L_191 - .L_190)
	.align		4
.L_190:
        /*0478*/ 	.word	index@(_Z25matrixMulBtrTilesKernelV2ILi20EEvPKfS1_Pfiii)
        /*047c*/ 	.word	0x00000000


	//----- nvinfo : EIATTR_MIN_STACK_SIZE
	.align		4
.L_191:
        /*0480*/ 	.byte	0x04, 0x12
        /*0482*/ 	.short	(.L_193 - .L_192)
	.align		4
.L_192:
        /*0484*/ 	.word	index@(_Z25matrixMulBtrTilesKernelV2ILi16EEvPKfS1_Pfiii)
        /*0488*/ 	.word	0x00000000


	//----- nvinfo : EIATTR_MIN_STACK_SIZE
	.align		4
.L_193:
        /*048c*/ 	.byte	0x04, 0x12
        /*048e*/ 	.short	(.L_195 - .L_194)
	.align		4
.L_194:
        /*0490*/ 	.word	index@(_Z25matrixMulBtrTilesKernelV2ILi8EEvPKfS1_Pfiii)
        /*0494*/ 	.word	0x00000000


	//----- nvinfo : EIATTR_MIN_STACK_SIZE
	.align		4
.L_195:
        /*0498*/ 	.byte	0x04, 0x12
        /*049a*/ 	.short	(.L_197 - .L_196)
	.align		4
.L_196:
        /*049c*/ 	.word	index@(_Z25matrixMulBtrTilesKernelV1ILi32EEvPKfS1_Pfiii)
        /*04a0*/ 	.word	0x00000000


	//----- nvinfo : EIATTR_MIN_STACK_SIZE
	.align		4
.L_197:
        /*04a4*/ 	.byte	0x04, 0x12
        /*04a6*/ 	.short	(.L_199 - .L_198)
	.align		4
.L_198:
        /*04a8*/ 	.word	index@(_Z25matrixMulBtrTilesKernelV1ILi28EEvPKfS1_Pfiii)
        /*04ac*/ 	.word	0x00000000


	//----- nvinfo : EIATTR_MIN_STACK_SIZE
	.align		4
.L_199:
        /*04b0*/ 	.byte	0x04, 0x12
        /*04b2*/ 	.short	(.L_201 - .L_200)
	.align		4
.L_200:
        /*04b4*/ 	.word	index@(_Z25matrixMulBtrTilesKernelV1ILi24EEvPKfS1_Pfiii)
        /*04b8*/ 	.word	0x00000000


	//----- nvinfo : EIATTR_MIN_STACK_SIZE
	.align		4
.L_201:
        /*04bc*/ 	.byte	0x04, 0x12
        /*04be*/ 	.short	(.L_203 - .L_202)
	.align		4
.L_202:
        /*04c0*/ 	.word	index@(_Z25matrixMulBtrTilesKernelV1ILi20EEvPKfS1_Pfiii)
        /*04c4*/ 	.word	0x00000000


	//----- nvinfo : EIATTR_MIN_STACK_SIZE
	.align		4
.L_203:
        /*04c8*/ 	.byte	0x04, 0x12
        /*04ca*/ 	.short	(.L_205 - .L_204)
	.align		4
.L_204:
        /*04cc*/ 	.word	index@(_Z25matrixMulBtrTilesKernelV1ILi16EEvPKfS1_Pfiii)
        /*04d0*/ 	.word	0x00000000


	//----- nvinfo : EIATTR_MIN_STACK_SIZE
	.align		4
.L_205:
        /*04d4*/ 	.byte	0x04, 0x12
        /*04d6*/ 	.short	(.L_207 - .L_206)
	.align		4
.L_206:
        /*04d8*/ 	.word	index@(_Z25matrixMulBtrTilesKernelV1ILi8EEvPKfS1_Pfiii)
        /*04dc*/ 	.word	0x00000000


	//----- nvinfo : EIATTR_MIN_STACK_SIZE
	.align		4
.L_207:
        /*04e0*/ 	.byte	0x04, 0x12
        /*04e2*/ 	.short	(.L_209 - .L_208)
	.align		4
.L_208:
        /*04e4*/ 	.word	index@(_Z34matixMulTilesInsideTransposeKernelILi12EEvPKfS1_Pfiii)
        /*04e8*/ 	.word	0x00000000


	//----- nvinfo : EIATTR_MIN_STACK_SIZE
	.align		4
.L_209:
        /*04ec*/ 	.byte	0x04, 0x12
        /*04ee*/ 	.short	(.L_211 - .L_210)
	.align		4
.L_210:
        /*04f0*/ 	.word	index@(_Z25matrixMulBtrTilesKernelV4ILi12EEvPKfS1_Pfiii)
        /*04f4*/ 	.word	0x00000000


	//----- nvinfo : EIATTR_MIN_STACK_SIZE
	.align		4
.L_211:
        /*04f8*/ 	.byte	0x04, 0x12
        /*04fa*/ 	.short	(.L_213 - .L_212)
	.align		4
.L_212:
        /*04fc*/ 	.word	index@(_Z25matrixMulBtrTilesKernelV3ILi12EEvPKfS1_Pfiii)
        /*0500*/ 	.word	0x00000000


	//----- nvinfo : EIATTR_MIN_STACK_SIZE
	.align		4
.L_213:
        /*0504*/ 	.byte	0x04, 0x12
        /*0506*/ 	.short	(.L_215 - .L_214)
	.align		4
.L_214:
        /*0508*/ 	.word	index@(_Z25matrixMulBtrTilesKernelV2ILi12EEvPKfS1_Pfiii)
        /*050c*/ 	.word	0x00000000


	//----- nvinfo : EIATTR_MIN_STACK_SIZE
	.align		4
.L_215:
        /*0510*/ 	.byte	0x04, 0x12
        /*0512*/ 	.short	(.L_217 - .L_216)
	.align		4
.L_216:
        /*0514*/ 	.word	index@(_Z25matrixMulBtrTilesKernelV1ILi12EEvPKfS1_Pfiii)
        /*0518*/ 	.word	0x00000000


	//----- nvinfo : EIATTR_MIN_STACK_SIZE
	.align		4
.L_217:
        /*051c*/ 	.byte	0x04, 0x12
        /*051e*/ 	.short	(.L_219 - .L_218)
	.align		4
.L_218:
        /*0520*/ 	.word	index@(_Z23matrixMulBtrNaiveKernelPKfS0_Pfiii)
        /*0524*/ 	.word	0x00000000


	//----- nvinfo : EIATTR_MIN_STACK_SIZE
	.align		4
.L_219:
        /*0528*/ 	.byte	0x04, 0x12
        /*052a*/ 	.short	(.L_221 - .L_220)
	.align		4
.L_220:
        /*052c*/ 	.word	index@(_Z31transposeFullParralel2DBlockingPfS_ii)
        /*0530*/ 	.word	0x00000000
.L_221:


//--------------------- .nv.compat                --------------------------
	.section	.nv.compat,"",@"SHT_CUDA_COMPAT_INFO"
	.align	4
        /*0000*/ 	.byte	0x02, 0x09, 0x00, 0x00, 0x02, 0x02, 0x01, 0x00, 0x02, 0x05, 0x05, 0x00, 0x03, 0x07, 0x01, 0x01
        /*0010*/ 	.byte	0x02, 0x03, 0x00, 0x00, 0x02, 0x06, 0x01, 0x00, 0x04, 0x0b, 0x08, 0x00, 0x09, 0x00, 0x00, 0x00
        /*0020*/ 	.byte	0x00, 0x00, 0x00, 0x00


//--------------------- .nv.info._Z34matixMulTilesInsideTransposeKernelILi32EEvPKfS1_Pfiii --------------------------
	.section	.nv.info._Z34matixMulTilesInsideTransposeKernelILi32EEvPKfS1_Pfiii,"",@"SHT_CUDA_INFO"
	.sectionflags	@""
	.align	4


	//----- nvinfo : EIATTR_CUDA_API_VERSION
	.align		4
        /*0000*/ 	.byte	0x04, 0x37
        /*0002*/ 	.short	(.L_223 - .L_222)
.L_222:
        /*0004*/ 	.word	0x00000082


	//----- nvinfo : EIATTR_KPARAM_INFO
	.align		4
.L_223:
        /*0008*/ 	.byte	0x04, 0x17
        /*000a*/ 	.short	(.L_225 - .L_224)
.L_224:
        /*000c*/ 	.word	0x00000000
        /*0010*/ 	.short	0x0005
        /*0012*/ 	.short	0x0020
        /*0014*/ 	.byte	0x00, 0xf0, 0x11, 0x00


	//----- nvinfo : EIATTR_KPARAM_INFO
	.align		4
.L_225:
        /*0018*/ 	.byte	0x04, 0x17
        /*001a*/ 	.short	(.L_227 - .L_226)
.L_226:
        /*001c*/ 	.word	0x00000000
        /*0020*/ 	.short	0x0004
        /*0022*/ 	.short	0x001c
        /*0024*/ 	.byte	0x00, 0xf0, 0x11, 0x00


	//----- nvinfo : EIATTR_KPARAM_INFO
	.align		4
.L_227:
        /*0028*/ 	.byte	0x04, 0x17
        /*002a*/ 	.short	(.L_229 - .L_228)
.L_228:
        /*002c*/ 	.word	0x00000000
        /*0030*/ 	.short	0x0003
        /*0032*/ 	.short	0x0018
        /*0034*/ 	.byte	0x00, 0xf0, 0x11, 0x00


	//----- nvinfo : EIATTR_KPARAM_INFO
	.align		4
.L_229:
        /*0038*/ 	.byte	0x04, 0x17
        /*003a*/ 	.short	(.L_231 - .L_230)
.L_230:
        /*003c*/ 	.word	0x00000000
        /*0040*/ 	.short	0x0002
        /*0042*/ 	.short	0x0010
        /*0044*/ 	.byte	0x00, 0xf5, 0x21, 0x00


	//----- nvinfo : EIATTR_KPARAM_INFO
	.align		4
.L_231:
        /*0048*/ 	.byte	0x04, 0x17
        /*004a*/ 	.short	(.L_233 - .L_232)
.L_232:
        /*004c*/ 	.word	0x00000000
        /*0050*/ 	.short	0x0001
        /*0052*/ 	.short	0x0008
        /*0054*/ 	.byte	0x00, 0xf5, 0x21, 0x00


	//----- nvinfo : EIATTR_KPARAM_INFO
	.align		4
.L_233:
        /*0058*/ 	.byte	0x04, 0x17
        /*005a*/ 	.short	(.L_235 - .L_234)
.L_234:
        /*005c*/ 	.word	0x00000000
        /*0060*/ 	.short	0x0000
        /*0062*/ 	.short	0x0000
        /*0064*/ 	.byte	0x00, 0xf5, 0x21, 0x00


	//----- nvinfo : EIATTR_SPARSE_MMA_MASK
	.align		4
.L_235:
        /*0068*/ 	.byte	0x03, 0x50
        /*006a*/ 	.short	0x0000


	//----- nvinfo : EIATTR_MAXREG_COUNT
	.align		4
        /*006c*/ 	.byte	0x03, 0x1b
        /*006e*/ 	.short	0x00ff


	//----- nvinfo : EIATTR_NUM_BARRIERS
	.align		4
        /*0070*/ 	.byte	0x02, 0x4c
        /*0072*/ 	.byte	0x01
	.zero		1


	//----- nvinfo : EIATTR_MERCURY_ISA_VERSION
	.align		4
        /*0074*/ 	.byte	0x03, 0x5f
        /*0076*/ 	.short	0x0101


	//----- nvinfo : EIATTR_VRC_CTA_INIT_COUNT
	.align		4
        /*0078*/ 	.byte	0x02, 0x4a
	.zero		1
	.zero		1


	//----- nvinfo : EIATTR_EXIT_INSTR_OFFSETS
	.align		4
        /*007c*/ 	.byte	0x04, 0x1c
        /*007e*/ 	.short	(.L_237 - .L_236)


	//   ....[0]....
.L_236:
        /*0080*/ 	.word	0x000006b0


	//   ....[1]....
        /*0084*/ 	.word	0x00000700


	//----- nvinfo : EIATTR_CBANK_PARAM_SIZE
	.align		4
.L_237:
        /*0088*/ 	.byte	0x03, 0x19
        /*008a*/ 	.short	0x0024


	//----- nvinfo : EIATTR_PARAM_CBANK
	.align		4
        /*008c*/ 	.byte	0x04, 0x0a
        /*008e*/ 	.short	(.L_239 - .L_238)
	.align		4
.L_238:
        /*0090*/ 	.word	index@(.nv.constant0._Z34matixMulTilesInsideTransposeKernelILi32EEvPKfS1_Pfiii)
        /*0094*/ 	.short	0x0380
        /*0096*/ 	.short	0x0024


	//----- nvinfo : EIATTR_SW_WAR
	.align		4
.L_239:
        /*0098*/ 	.byte	0x04, 0x36
        /*009a*/ 	.short	(.L_241 - .L_240)
.L_240:
        /*009c*/ 	.word	0x00000008
.L_241:


//--------------------- .nv.info._Z34matixMulTilesInsideTransposeKernelILi28EEvPKfS1_Pfiii --------------------------
	.section	.nv.info._Z34matixMulTilesInsideTransposeKernelILi28EEvPKfS1_Pfiii,"",@"SHT_CUDA_INFO"
	.sectionflags	@""
	.align	4


	//----- nvinfo : EIATTR_CUDA_API_VERSION
	.align		4
        /*0000*/ 	.byte	0x04, 0x37
        /*0002*/ 	.short	(.L_243 - .L_242)
.L_242:
        /*0004*/ 	.word	0x00000082


	//----- nvinfo : EIATTR_KPARAM_INFO
	.align		4
.L_243:
        /*0008*/ 	.byte	0x04, 0x17
        /*000a*/ 	.short	(.L_245 - .L_244)
.L_244:
        /*000c*/ 	.word	0x00000000
        /*0010*/ 	.short	0x0005
        /*0012*/ 	.short	0x0020
        /*0014*/ 	.byte	0x00, 0xf0, 0x11, 0x00


	//----- nvinfo : EIATTR_KPARAM_INFO
	.align		4
.L_245:
        /*0018*/ 	.byte	0x04, 0x17
        /*001a*/ 	.short	(.L_247 - .L_246)
.L_246:
        /*001c*/ 	.word	0x00000000
        /*0020*/ 	.short	0x0004
        /*0022*/ 	.short	0x001c
        /*0024*/ 	.byte	0x00, 0xf0, 0x11, 0x00


	//----- nvinfo : EIATTR_KPARAM_INFO
	.align		4
.L_247:
        /*0028*/ 	.byte	0x04, 0x17
        /*002a*/ 	.short	(.L_249 - .L_248)
.L_248:
        /*002c*/ 	.word	0x00000000
        /*0030*/ 	.short	0x0003
        /*0032*/ 	.short	0x0018
        /*0034*/ 	.byte	0x00, 0xf0, 0x11, 0x00


	//----- nvinfo : EIATTR_KPARAM_INFO
	.align		4
.L_249:
        /*0038*/ 	.byte	0x04, 0x17
        /*003a*/ 	.short	(.L_251 - .L_250)
.L_250:
        /*003c*/ 	.word	0x00000000
        /*0040*/ 	.short	0x0002
        /*0042*/ 	.short	0x0010
        /*0044*/ 	.byte	0x00, 0xf5, 0x21, 0x00


	//----- nvinfo : EIATTR_KPARAM_INFO
	.align		4
.L_251:
        /*0048*/ 	.byte	0x04, 0x17
        /*004a*/ 	.short	(.L_253 - .L_252)
.L_252:
        /*004c*/ 	.word	0x00000000
        /*0050*/ 	.short	0x0001
        /*0052*/ 	.short	0x0008
        /*0054*/ 	.byte	0x00, 0xf5, 0x21, 0x00


	//----- nvinfo : EIATTR_KPARAM_INFO
	.align		4
.L_253:
        /*0058*/ 	.byte	0x04, 0x17
        /*005a*/ 	.short	(.L_255 - .L_254)
.L_254:
        /*005c*/ 	.word	0x00000000
        /*0060*/ 	.short	0x0000
        /*0062*/ 	.short	0x0000
        /*0064*/ 	.byte	0x00, 0xf5, 0x21, 0x00


	//----- nvinfo : EIATTR_SPARSE_MMA_MASK
	.align		4
.L_255:
        /*0068*/ 	.byte	0x03, 0x50
        /*006a*/ 	.short	0x0000


	//----- nvinfo : EIATTR_MAXREG_COUNT
	.align		4
        /*006c*/ 	.byte	0x03, 0x1b
        /*006e*/ 	.short	0x00ff


	//----- nvinfo : EIATTR_NUM_BARRIERS
	.align		4
        /*0070*/ 	.byte	0x02, 0x4c
        /*0072*/ 	.byte	0x01
	.zero		1


	//----- nvinfo : EIATTR_MERCURY_ISA_VERSION
	.align		4
        /*0074*/ 	.byte	0x03, 0x5f
        /*0076*/ 	.short	0x0101


	//----- nvinfo : EIATTR_VRC_CTA_INIT_COUNT
	.align		4
        /*0078*/ 	.byte	0x02, 0x4a
	.zero		1
	.zero		1


	//----- nvinfo : EIATTR_EXIT_INSTR_OFFSETS
	.align		4
        /*007c*/ 	.byte	0x04, 0x1c
        /*007e*/ 	.short	(.L_257 - .L_256)


	//   ....[0]....
.L_256:
        /*0080*/ 	.word	0x00000660


	//   ....[1]....
        /*0084*/ 	.word	0x000006b0


	//----- nvinfo : EIATTR_CBANK_PARAM_SIZE
	.align		4
.L_257:
        /*0088*/ 	.byte	0x03, 0x19
        /*008a*/ 	.short	0x0024


	//----- nvinfo : EIATTR_PARAM_CBANK
	.align		4
        /*008c*/ 	.byte	0x04, 0x0a
        /*008e*/ 	.short	(.L_259 - .L_258)
	.align		4
.L_258:
        /*0090*/ 	.word	index@(.nv.constant0._Z34matixMulTilesInsideTransposeKernelILi28EEvPKfS1_Pfiii)
        /*0094*/ 	.short	0x0380
        /*0096*/ 	.short	0x0024


	//----- nvinfo : EIATTR_SW_WAR
	.align		4
.L_259:
        /*0098*/ 	.byte	0x04, 0x36
        /*009a*/ 	.short	(.L_261 - .L_260)
.L_260:
        /*009c*/ 	.word	0x00000008
.L_261:


//--------------------- .nv.info._Z34matixMulTilesInsideTransposeKernelILi24EEvPKfS1_Pfiii --------------------------
	.section	.nv.info._Z34matixMulTilesInsideTransposeKernelILi24EEvPKfS1_Pfiii,"",@"SHT_CUDA_INFO"
	.sectionflags	@""
	.align	4


	//----- nvinfo : EIATTR_CUDA_API_VERSION
	.align		4
        /*0000*/ 	.byte	0x04, 0x37
        /*0002*/ 	.short	(.L_263 - .L_262)
.L_262:
        /*0004*/ 	.word	0x00000082


	//----- nvinfo : EIATTR_KPARAM_INFO
	.align		4
.L_263:
        /*0008*/ 	.byte	0x04, 0x17
        /*000a*/ 	.short	(.L_265 - .L_264)
.L_264:
        /*000c*/ 	.word	0x00000000
        /*0010*/ 	.short	0x0005
        /*0012*/ 	.short	0x0020
        /*0014*/ 	.byte	0x00, 0xf0, 0x11, 0x00


	//----- nvinfo : EIATTR_KPARAM_INFO
	.align		4
.L_265:
        /*0018*/ 	.byte	0x04, 0x17
        /*001a*/ 	.short	(.L_267 - .L_266)
.L_266:
        /*001c*/ 	.word	0x00000000
        /*0020*/ 	.short	0x0004
        /*0022*/ 	.short	0x001c
        /*0024*/ 	.byte	0x00, 0xf0, 0x11, 0x00


	//----- nvinfo : EIATTR_KPARAM_INFO
	.align		4
.L_267:
        /*0028*/ 	.byte	0x04, 0x17
        /*002a*/ 	.short	(.L_269 - .L_268)
.L_268:
        /*002c*/ 	.word	0x00000000
        /*0030*/ 	.short	0x0003
        /*0032*/ 	.short	0x0018
        /*0034*/ 	.byte	0x00, 0xf0, 0x11, 0x00


	//----- nvinfo : EIATTR_KPARAM_INFO
	.align		4
.L_269:
        /*0038*/ 	.byte	0x04, 0x17
        /*003a*/ 	.short	(.L_271 - .L_270)
.L_270:
        /*003c*/ 	.word	0x00000000
        /*0040*/ 	.short	0x0002
        /*0042*/ 	.short	0x0010
        /*0044*/ 	.byte	0x00, 0xf5, 0x21, 0x00


	//----- nvinfo : EIATTR_KPARAM_INFO
	.align		4
.L_271:
        /*0048*/ 	.byte	0x04, 0x17
        /*004a*/ 	.short	(.L_273 - .L_272)
.L_272:
        /*004c*/ 	.word	0x00000000
        /*0050*/ 	.short	0x0001
        /*0052*/ 	.short	0x0008
        /*0054*/ 	.byte	0x00, 0xf5, 0x21, 0x00


	//----- nvinfo : EIATTR_KPARAM_INFO
	.align		4
.L_273:
        /*0058*/ 	.byte	0x04, 0x17
        /*005a*/ 	.short	(.L_275 - .L_274)
.L_274:
        /*005c*/ 	.word	0x00000000
        /*0060*/ 	.short	0x0000
        /*0062*/ 	.short	0x0000
        /*0064*/ 	.byte	0x00, 0xf5, 0x21, 0x00


	//----- nvinfo : EIATTR_SPARSE_MMA_MASK
	.align		4
.L_275:
        /*0068*/ 	.byte	0x03, 0x50
        /*006a*/ 	.short	0x0000


	//----- nvinfo : EIATTR_MAXREG_COUNT
	.align		4
        /*006c*/ 	.byte	0x03, 0x1b
        /*006e*/ 	.short	0x00ff


	//----- nvinfo : EIATTR_NUM_BARRIERS
	.align		4
        /*0070*/ 	.byte	0x02, 0x4c
        /*0072*/ 	.byte	0x01
	.zero		1


	//----- nvinfo : EIATTR_MERCURY_ISA_VERSION
	.align		4
        /*0074*/ 	.byte	0x03, 0x5f
        /*0076*/ 	.short	0x0101


	//----- nvinfo : EIATTR_VRC_CTA_INIT_COUNT
	.align		4
        /*0078*/ 	.byte	0x02, 0x4a
	.zero		1
	.zero		1


	//----- nvinfo : EIATTR_EXIT_INSTR_OFFSETS
	.align		4
        /*007c*/ 	.byte	0x04, 0x1c
        /*007e*/ 	.short	(.L_277 - .L_276)


	//   ....[0]....
.L_276:
        /*0080*/ 	.word	0x00000600


	//   ....[1]....
        /*0084*/ 	.word	0x00000650


	//----- nvinfo : EIATTR_CBANK_PARAM_SIZE
	.align		4
.L_277:
        /*0088*/ 	.byte	0x03, 0x19
        /*008a*/ 	.short	0x0024


	//----- nvinfo : EIATTR_PARAM_CBANK
	.align		4
        /*008c*/ 	.byte	0x04, 0x0a
        /*008e*/ 	.short	(.L_279 - .L_278)
	.align		4
.L_278:
        /*0090*/ 	.word	index@(.nv.constant0._Z34matixMulTilesInsideTransposeKernelILi24EEvPKfS1_Pfiii)
        /*0094*/ 	.short	0x0380
        /*0096*/ 	.short	0x0024


	//----- nvinfo : EIATTR_SW_WAR
	.align		4
.L_279:
        /*0098*/ 	.byte	0x04, 0x36
        /*009a*/ 	.short	(.L_281 - .L_280)
.L_280:
        /*009c*/ 	.word	0x00000008
.L_281:


//--------------------- .nv.info._Z34matixMulTilesInsideTransposeKernelILi20EEvPKfS1_Pfiii --------------------------
	.section	.nv.info._Z34matixMulTilesInsideTransposeKernelILi20EEvPKfS1_Pfiii,"",@"SHT_CUDA_INFO"
	.sectionflags	@""
	.align	4


	//----- nvinfo : EIATTR_CUDA_API_VERSION
	.align		4
        /*0000*/ 	.byte	0x04, 0x37
        /*0002*/ 	.short	(.L_283 - .L_282)
.L_282:
        /*0004*/ 	.word	0x00000082


	//----- nvinfo : EIATTR_KPARAM_INFO
	.align		4
.L_283:
        /*0008*/ 	.byte	0x04, 0x17
        /*000a*/ 	.short	(.L_285 - .L_284)
.L_284:
        /*000c*/ 	.word	0x00000000
        /*0010*/ 	.short	0x0005
        /*0012*/ 	.short	0x0020
        /*0014*/ 	.byte	0x00, 0xf0, 0x11, 0x00


	//----- nvinfo : EIATTR_KPARAM_INFO
	.align		4
.L_285:
        /*0018*/ 	.byte	0x04, 0x17
        /*001a*/ 	.short	(.L_287 - .L_286)
.L_286:
        /*001c*/ 	.word	0x00000000
        /*0020*/ 	.short	0x0004
        /*0022*/ 	.short	0x001c
        /*0024*/ 	.byte	0x00, 0xf0, 0x11, 0x00


	//----- nvinfo : EIATTR_KPARAM_INFO
	.align		4
.L_287:
        /*0028*/ 	.byte	0x04, 0x17
        /*002a*/ 	.short	(.L_289 - .L_288)
.L_288:
        /*002c*/ 	.word	0x00000000
        /*0030*/ 	.short	0x0003
        /*0032*/ 	.short	0x0018
        /*0034*/ 	.byte	0x00, 0xf0, 0x11, 0x00


	//----- nvinfo : EIATTR_KPARAM_INFO
	.align		4
.L_289:
        /*0038*/ 	.byte	0x04, 0x17
        /*003a*/ 	.short	(.L_291 - .L_290)
.L_290:
        /*003c*/ 	.word	0x00000000
        /*0040*/ 	.short	0x0002
        /*0042*/ 	.short	0x0010
        /*0044*/ 	.byte	0x00, 0xf5, 0x21, 0x00


	//----- nvinfo : EIATTR_KPARAM_INFO
	.align		4
.L_291:
        /*0048*/ 	.byte	0x04, 0x17
        /*004a*/ 	.short	(.L_293 - .L_292)
.L_292:
        /*004c*/ 	.word	0x00000000
        /*0050*/ 	.short	0x0001
        /*0052*/ 	.short	0x0008
        /*0054*/ 	.byte	0x00, 0xf5, 0x21, 0x00


	//----- nvinfo : EIATTR_KPARAM_INFO
	.align		4
.L_293:
        /*0058*/ 	.byte	0x04, 0x17
        /*005a*/ 	.short	(.L_295 - .L_294)
.L_294:
        /*005c*/ 	.word	0x00000000
        /*0060*/ 	.short	0x0000
        /*0062*/ 	.short	0x0000
        /*0064*/ 	.byte	0x00, 0xf5, 0x21, 0x00


	//----- nvinfo : EIATTR_SPARSE_MMA_MASK
	.align		4
.L_295:
        /*0068*/ 	.byte	0x03, 0x50
        /*006a*/ 	.short	0x0000


	//----- nvinfo : EIATTR_MAXREG_COUNT
	.align		4
        /*006c*/ 	.byte	0x03, 0x1b
        /*006e*/ 	.short	0x00ff


	//----- nvinfo : EIATTR_NUM_BARRIERS
	.align		4
        /*0070*/ 	.byte	0x02, 0x4c
        /*0072*/ 	.byte	0x01
	.zero		1


	//----- nvinfo : EIATTR_MERCURY_ISA_VERSION
	.align		4
        /*0074*/ 	.byte	0x03, 0x5f
        /*0076*/ 	.short	0x0101


	//----- nvinfo : EIATTR_VRC_CTA_INIT_COUNT
	.align		4
        /*0078*/ 	.byte	0x02, 0x4a
	.zero		1
	.zero		1


	//----- nvinfo : EIATTR_EXIT_INSTR_OFFSETS
	.align		4
        /*007c*/ 	.byte	0x04, 0x1c
        /*007e*/ 	.short	(.L_297 - .L_296)


	//   ....[0]....
.L_296:
        /*0080*/ 	.word	0x000005a0


	//   ....[1]....
        /*0084*/ 	.word	0x000005f0


	//----- nvinfo : EIATTR_CBANK_PARAM_SIZE
	.align		4
.L_297:
        /*0088*/ 	.byte	0x03, 0x19
        /*008a*/ 	.short	0x0024


	//----- nvinfo : EIATTR_PARAM_CBANK
	.align		4
        /*008c*/ 	.byte	0x04, 0x0a
        /*008e*/ 	.short	(.L_299 - .L_298)
	.align		4
.L_298:
        /*0090*/ 	.word	index@(.nv.constant0._Z34matixMulTilesInsideTransposeKernelILi20EEvPKfS1_Pfiii)
        /*0094*/ 	.short	0x0380
        /*0096*/ 	.short	0x0024


	//----- nvinfo : EIATTR_SW_WAR
	.align		4
.L_299:
        /*0098*/ 	.byte	0x04, 0x36
        /*009a*/ 	.short	(.L_301 - .L_300)
.L_300:
        /*009c*/ 	.word	0x00000008
.L_301:


//--------------------- .nv.info._Z34matixMulTilesInsideTransposeKernelILi16EEvPKfS1_Pfiii --------------------------
	.section	.nv.info._Z34matixMulTilesInsideTransposeKernelILi16EEvPKfS1_Pfiii,"",@"SHT_CUDA_INFO"
	.sectionflags	@""
	.align	4


	//----- nvinfo : EIATTR_CUDA_API_VERSION
	.align		4
        /*0000*/ 	.byte	0x04, 0x37
        /*0002*/ 	.short	(.L_303 - .L_302)
.L_302:
        /*0004*/ 	.word	0x00000082


	//----- nvinfo : EIATTR_KPARAM_INFO
	.align		4
.L_303:
        /*0008*/ 	.byte	0x04, 0x17
        /*000a*/ 	.short	(.L_305 - .L_304)
.L_304:
        /*000c*/ 	.word	0x00000000
        /*0010*/ 	.short	0x0005
        /*0012*/ 	.short	0x0020
        /*0014*/ 	.byte	0x00, 0xf0, 0x11, 0x00


	//----- nvinfo : EIATTR_KPARAM_INFO
	.align		4
.L_305:
        /*0018*/ 	.byte	0x04, 0x17
        /*001a*/ 	.short	(.L_307 - .L_306)
.L_306:
        /*001c*/ 	.word	0x00000000
        /*0020*/ 	.short	0x0004
        /*0022*/ 	.short	0x001c
        /*0024*/ 	.byte	0x00, 0xf0, 0x11, 0x00


	//----- nvinfo : EIATTR_KPARAM_INFO
	.align		4
.L_307:
        /*0028*/ 	.byte	0x04, 0x17
        /*002a*/ 	.short	(.L_309 - .L_308)
.L_308:
        /*002c*/ 	.word	0x00000000
        /*0030*/ 	.short	0x0003
        /*0032*/ 	.short	0x0018
        /*0034*/ 	.byte	0x00, 0xf0, 0x11, 0x00


	//----- nvinfo : EIATTR_KPARAM_INFO
	.align		4
.L_309:
        /*0038*/ 	.byte	0x04, 0x17
        /*003a*/ 	.short	(.L_311 - .L_310)
.L_310:
        /*003c*/ 	.word	0x00000000
        /*0040*/ 	.short	0x0002
        /*0042*/ 	.short	0x0010
        /*0044*/ 	.byte	0x00, 0xf5, 0x21, 0x00


	//----- nvinfo : EIATTR_KPARAM_INFO
	.align		4
.L_311:
        /*0048*/ 	.byte	0x04, 0x17
        /*004a*/ 	.short	(.L_313 - .L_312)
.L_312:
        /*004c*/ 	.word	0x00000000
        /*0050*/ 	.short	0x0001
        /*0052*/ 	.short	0x0008
        /*0054*/ 	.byte	0x00, 0xf5, 0x21, 0x00


	//----- nvinfo : EIATTR_KPARAM_INFO
	.align		4
.L_313:
        /*0058*/ 	.byte	0x04, 0x17
        /*005a*/ 	.short	(.L_315 - .L_314)
.L_314:
        /*005c*/ 	.word	0x00000000
        /*0060*/ 	.short	0x0000
        /*0062*/ 	.short	0x0000
        /*0064*/ 	.byte	0x00, 0xf5, 0x21, 0x00


	//----- nvinfo : EIATTR_SPARSE_MMA_MASK
	.align		4
.L_315:
        /*0068*/ 	.byte	0x03, 0x50
        /*006a*/ 	.short	0x0000


	//----- nvinfo : EIATTR_MAXREG_COUNT
	.align		4
        /*006c*/ 	.byte	0x03, 0x1b
        /*006e*/ 	.short	0x00ff


	//----- nvinfo : EIATTR_NUM_BARRIERS
	.align		4
        /*0070*/ 	.byte	0x02, 0x4c
        /*0072*/ 	.byte	0x01
	.zero		1


	//----- nvinfo : EIATTR_MERCURY_ISA_VERSION
	.align		4
        /*0074*/ 	.byte	0x03, 0x5f
        /*0076*/ 	.short	0x0101


	//----- nvinfo : EIATTR_VRC_CTA_INIT_COUNT
	.align		4
        /*0078*/ 	.byte	0x02, 0x4a
	.zero		1
	.zero		1


	//----- nvinfo : EIATTR_EXIT_INSTR_OFFSETS
	.align		4
        /*007c*/ 	.byte	0x04, 0x1c
        /*007e*/ 	.short	(.L_317 - .L_316)


	//   ....[0]....
.L_316:
        /*0080*/ 	.word	0x00000b60


	//   ....[1]....
        /*0084*/ 	.word	0x00000bb0


	//----- nvinfo : EIATTR_CBANK_PARAM_SIZE
	.align		4
.L_317:
        /*0088*/ 	.byte	0x03, 0x19
        /*008a*/ 	.short	0x0024


	//----- nvinfo : EIATTR_PARAM_CBANK
	.align		4
        /*008c*/ 	.byte	0x04, 0x0a
        /*008e*/ 	.short	(.L_319 - .L_318)
	.align		4
.L_318:
        /*0090*/ 	.word	index@(.nv.constant0._Z34matixMulTilesInsideTransposeKernelILi16EEvPKfS1_Pfiii)
        /*0094*/ 	.short	0x0380
        /*0096*/ 	.short	0x0024


	//----- nvinfo : EIATTR_SW_WAR
	.align		4
.L_319:
        /*0098*/ 	.byte	0x04, 0x36
        /*009a*/ 	.short	(.L_321 - .L_320)
.L_320:
        /*009c*/ 	.word	0x00000008
.L_321:


//--------------------- .nv.info._Z34matixMulTilesInsideTransposeKernelILi8EEvPKfS1_Pfiii --------------------------
	.section	.nv.info._Z34matixMulTilesInsideTransposeKernelILi8EEvPKfS1_Pfiii,"",@"SHT_CUDA_INFO"
	.sectionflags	@""
	.align	4


	//----- nvinfo : EIATTR_CUDA_API_VERSION
	.align		4
        /*0000*/ 	.byte	0x04, 0x37
        /*0002*/ 	.short	(.L_323 - .L_322)
.L_322:
        /*0004*/ 	.word	0x00000082


	//----- nvinfo : EIATTR_KPARAM_INFO
	.align		4
.L_323:
        /*0008*/ 	.byte	0x04, 0x17
        /*000a*/ 	.short	(.L_325 - .L_324)
.L_324:
        /*000c*/ 	.word	0x00000000
        /*0010*/ 	.short	0x0005
        /*0012*/ 	.short	0x0020
        /*0014*/ 	.byte	0x00, 0xf0, 0x11, 0x00


	//----- nvinfo : EIATTR_KPARAM_INFO
	.align		4
.L_325:
        /*0018*/ 	.byte	0x04, 0x17
        /*001a*/ 	.short	(.L_327 - .L_326)
.L_326:
        /*001c*/ 	.word	0x00000000
        /*0020*/ 	.short	0x0004
        /*0022*/ 	.short	0x001c
        /*0024*/ 	.byte	0x00, 0xf0, 0x11, 0x00


	//----- nvinfo : EIATTR_KPARAM_INFO
	.align		4
.L_327:
        /*0028*/ 	.byte	0x04, 0x17
        /*002a*/ 	.short	(.L_329 - .L_328)
.L_328:
        /*002c*/ 	.word	0x00000000
        /*0030*/ 	.short	0x0003
        /*0032*/ 	.short	0x0018
        /*0034*/ 	.byte	0x00, 0xf0, 0x11, 0x00


	//----- nvinfo : EIATTR_KPARAM_INFO
	.align		4
.L_329:
        /*0038*/ 	.byte	0x04, 0x17
        /*003a*/ 	.short	(.L_331 - .L_330)
.L_330:
        /*003c*/ 	.word	0x00000000
        /*0040*/ 	.short	0x0002
        /*0042*/ 	.short	0x0010
        /*0044*/ 	.byte	0x00, 0xf5, 0x21, 0x00


	//----- nvinfo : EIATTR_KPARAM_INFO
	.align		4
.L_331:
        /*0048*/ 	.byte	0x04, 0x17
        /*004a*/ 	.short	(.L_333 - .L_332)
.L_332:
        /*004c*/ 	.word	0x00000000
        /*0050*/ 	.short	0x0001
        /*0052*/ 	.short	0x0008
        /*0054*/ 	.byte	0x00, 0xf5, 0x21, 0x00


	//----- nvinfo : EIATTR_KPARAM_INFO
	.align		4
.L_333:
        /*0058*/ 	.byte	0x04, 0x17
        /*005a*/ 	.short	(.L_335 - .L_334)
.L_334:
        /*005c*/ 	.word	0x00000000
        /*0060*/ 	.short	0x0000
        /*0062*/ 	.short	0x0000
        /*0064*/ 	.byte	0x00, 0xf5, 0x21, 0x00


	//----- nvinfo : EIATTR_SPARSE_MMA_MASK
	.align		4
.L_335:
        /*0068*/ 	.byte	0x03, 0x50
        /*006a*/ 	.short	0x0000


	//----- nvinfo : EIATTR_MAXREG_COUNT
	.align		4
        /*006c*/ 	.byte	0x03, 0x1b
        /*006e*/ 	.short	0x00ff


	//----- nvinfo : EIATTR_NUM_BARRIERS
	.align		4
        /*0070*/ 	.byte	0x02, 0x4c
        /*0072*/ 	.byte	0x01
	.zero		1


	//----- nvinfo : EIATTR_MERCURY_ISA_VERSION
	.align		4
        /*0074*/ 	.byte	0x03, 0x5f
        /*0076*/ 	.short	0x0101


	//----- nvinfo : EIATTR_VRC_CTA_INIT_COUNT
	.align		4
        /*0078*/ 	.byte	0x02, 0x4a
	.zero		1
	.zero		1


	//----- nvinfo : EIATTR_EXIT_INSTR_OFFSETS
	.align		4
        /*007c*/ 	.byte	0x04, 0x1c
        /*007e*/ 	.short	(.L_337 - .L_336)


	//   ....[0]....
.L_336:
        /*0080*/ 	.word	0x00000920


	//   ....[1]....
        /*0084*/ 	.word	0x00000970


	//----- nvinfo : EIATTR_CBANK_PARAM_SIZE
	.align		4
.L_337:
        /*0088*/ 	.byte	0x03, 0x19
        /*008a*/ 	.short	0x0024


	//----- nvinfo : EIATTR_PARAM_CBANK
	.align		4
        /*008c*/ 	.byte	0x04, 0x0a
        /*008e*/ 	.short	(.L_339 - .L_338)
	.align		4
.L_338:
        /*0090*/ 	.word	index@(.nv.constant0._Z34matixMulTilesInsideTransposeKernelILi8EEvPKfS1_Pfiii)
        /*0094*/ 	.short	0x0380
        /*0096*/ 	.short	0x0024


	//----- nvinfo : EIATTR_SW_WAR
	.align		4
.L_339:
        /*0098*/ 	.byte	0x04, 0x36
        /*009a*/ 	.short	(.L_341 - .L_340)
.L_340:
        /*009c*/ 	.word	0x00000008
.L_341:


//--------------------- .nv.info._Z25matrixMulBtrTilesKernelV4ILi32EEvPKfS1_Pfiii --------------------------
	.section	.nv.info._Z25matrixMulBtrTilesKernelV4ILi32EEvPKfS1_Pfiii,"",@"SHT_CUDA_INFO"
	.sectionflags	@""
	.align	4


	//----- nvinfo : EIATTR_CUDA_API_VERSION
	.align		4
        /*0000*/ 	.byte	0x04, 0x37
        /*0002*/ 	.short	(.L_343 - .L_342)
.L_342:
        /*0004*/ 	.word	0x00000082


	//----- nvinfo : EIATTR_KPARAM_INFO
	.align		4
.L_343:
        /*0008*/ 	.byte	0x04, 0x17
        /*000a*/ 	.short	(.L_345 - .L_344)
.L_344:
        /*000c*/ 	.word	0x00000000
        /*0010*/ 	.short	0x0005
        /*0012*/ 	.short	0x0020
        /*0014*/ 	.byte	0x00, 0xf0, 0x11, 0x00


	//----- nvinfo : EIATTR_KPARAM_INFO
	.align		4
.L_345:
        /*0018*/ 	.byte	0x04, 0x17
        /*001a*/ 	.short	(.L_347 - .L_346)
.L_346:
        /*001c*/ 	.word	0x00000000
        /*0020*/ 	.short	0x0004
        /*0022*/ 	.short	0x001c
        /*0024*/ 	.byte	0x00, 0xf0, 0x11, 0x00


	//----- nvinfo : EIATTR_KPARAM_INFO
	.align		4
.L_347:
        /*0028*/ 	.byte	0x04, 0x17
        /*002a*/ 	.short	(.L_349 - .L_348)
.L_348:
        /*002c*/ 	.word	0x00000000
        /*0030*/ 	.short	0x0003
        /*0032*/ 	.short	0x0018
        /*0034*/ 	.byte	0x00, 0xf0, 0x11, 0x00


	//----- nvinfo : EIATTR_KPARAM_INFO
	.align		4
.L_349:
        /*0038*/ 	.byte	0x04, 0x17
        /*003a*/ 	.short	(.L_351 - .L_350)
.L_350:
        /*003c*/ 	.word	0x00000000
        /*0040*/ 	.short	0x0002
        /*0042*/ 	.short	0x0010
        /*0044*/ 	.byte	0x00, 0xf5, 0x21, 0x00


	//----- nvinfo : EIATTR_KPARAM_INFO
	.align		4
.L_351:
        /*0048*/ 	.byte	0x04, 0x17
        /*004a*/ 	.short	(.L_353 - .L_352)
.L_352:
        /*004c*/ 	.word	0x00000000
        /*0050*/ 	.short	0x0001
        /*0052*/ 	.short	0x0008
        /*0054*/ 	.byte	0x00, 0xf5, 0x21, 0x00


	//----- nvinfo : EIATTR_KPARAM_INFO
	.align		4
.L_353:
        /*0058*/ 	.byte	0x04, 0x17
        /*005a*/ 	.short	(.L_355 - .L_354)
.L_354:
        /*005c*/ 	.word	0x00000000
        /*0060*/ 	.short	0x0000
        /*0062*/ 	.short	0x0000
        /*0064*/ 	.byte	0x00, 0xf5, 0x21, 0x00


	//----- nvinfo : EIATTR_SPARSE_MMA_MASK
	.align		4
.L_355:
        /*0068*/ 	.byte	0x03, 0x50
        /*006a*/ 	.short	0x0000


	//----- nvinfo : EIATTR_MAXREG_COUNT
	.align		4
        /*006c*/ 	.byte	0x03, 0x1b
        /*006e*/ 	.short	0x00ff


	//----- nvinfo : EIATTR_NUM_BARRIERS
	.align		4
        /*0070*/ 	.byte	0x02, 0x4c
        /*0072*/ 	.byte	0x01
	.zero		1


	//----- nvinfo : EIATTR_MERCURY_ISA_VERSION
	.align		4
        /*0074*/ 	.byte	0x03, 0x5f
        /*0076*/ 	.short	0x0101


	//----- nvinfo : EIATTR_VRC_CTA_INIT_COUNT
	.align		4
        /*0078*/ 	.byte	0x02, 0x4a
	.zero		1
	.zero		1


	//----- nvinfo : EIATTR_EXIT_INSTR_OFFSETS
	.align		4
        /*007c*/ 	.byte	0x04, 0x1c
        /*007e*/ 	.short	(.L_357 - .L_356)


	//   ....[0]....
.L_356:
        /*0080*/ 	.word	0x00000830


	//   ....[1]....
        /*0084*/ 	.word	0x00000880


	//----- nvinfo : EIATTR_CBANK_PARAM_SIZE
	.align		4
.L_357:
        /*0088*/ 	.byte	0x03, 0x19
        /*008a*/ 	.short	0x0024


	//----- nvinfo : EIATTR_PARAM_CBANK
	.align		4
        /*008c*/ 	.byte	0x04, 0x0a
        /*008e*/ 	.short	(.L_359 - .L_358)
	.align		4
.L_358:
        /*0090*/ 	.word	index@(.nv.constant0._Z25matrixMulBtrTilesKernelV4ILi32EEvPKfS1_Pfiii)
        /*0094*/ 	.short	0x0380
        /*0096*/ 	.short	0x0024


	//----- nvinfo : EIATTR_SW_WAR
	.align		4
.L_359:
        /*0098*/ 	.byte	0x04, 0x36
        /*009a*/ 	.short	(.L_361 - .L_360)
.L_360:
        /*009c*/ 	.word	0x00000008
.L_361:


//--------------------- .nv.info._Z25matrixMulBtrTilesKernelV4ILi28EEvPKfS1_Pfiii --------------------------
	.section	.nv.info._Z25matrixMulBtrTilesKernelV4ILi28EEvPKfS1_Pfiii,"",@"SHT_CUDA_INFO"
	.sectionflags	@""
	.align	4


	//----- nvinfo : EIATTR_CUDA_API_VERSION
	.align		4
        /*0000*/ 	.byte	0x04, 0x37
        /*0002*/ 	.short	(.L_363 - .L_362)
.L_362:
        /*0004*/ 	.word	0x00000082


	//----- nvinfo : EIATTR_KPARAM_INFO
	.align		4
.L_363:
        /*0008*/ 	.byte	0x04, 0x17
        /*000a*/ 	.short	(.L_365 - .L_364)
.L_364:
        /*000c*/ 	.word	0x00000000
        /*0010*/ 	.short	0x0005
        /*0012*/ 	.short	0x0020
        /*0014*/ 	.byte	0x00, 0xf0, 0x11, 0x00


	//----- nvinfo : EIATTR_KPARAM_INFO
	.align		4
.L_365:
        /*0018*/ 	.byte	0x04, 0x17
        /*001a*/ 	.short	(.L_367 - .L_366)
.L_366:
        /*001c*/ 	.word	0x00000000
        /*0020*/ 	.short	0x0004
        /*0022*/ 	.short	0x001c
        /*0024*/ 	.byte	0x00, 0xf0, 0x11, 0x00


	//----- nvinfo : EIATTR_KPARAM_INFO
	.align		4
.L_367:
        /*0028*/ 	.byte	0x04, 0x17
        /*002a*/ 	.short	(.L_369 - .L_368)
.L_368:
        /*002c*/ 	.word	0x00000000
        /*0030*/ 	.short	0x0003
        /*0032*/ 	.short	0x0018
        /*0034*/ 	.byte	0x00, 0xf0, 0x11, 0x00


	//----- nvinfo : EIATTR_KPARAM_INFO
	.align		4
.L_369:
        /*0038*/ 	.byte	0x04, 0x17
        /*003a*/ 	.short	(.L_371 - .L_370)
.L_370:
        /*003c*/ 	.word	0x00000000
        /*0040*/ 	.short	0x0002
        /*0042*/ 	.short	0x0010
        /*0044*/ 	.byte	0x00, 0xf5, 0x21, 0x00


	//----- nvinfo : EIATTR_KPARAM_INFO
	.align		4
.L_371:
        /*0048*/ 	.byte	0x04, 0x17
        /*004a*/ 	.short	(.L_373 - .L_372)
.L_372:
        /*004c*/ 	.word	0x00000000
        /*0050*/ 	.short	0x0001
        /*0052*/ 	.short	0x0008
        /*0054*/ 	.byte	0x00, 0xf5, 0x21, 0x00


	//----- nvinfo : EIATTR_KPARAM_INFO
	.align		4
.L_373:
        /*0058*/ 	.byte	0x04, 0x17
        /*005a*/ 	.short	(.L_375 - .L_374)
.L_374:
        /*005c*/ 	.word	0x00000000
        /*0060*/ 	.short	0x0000
        /*0062*/ 	.short	0x0000
        /*0064*/ 	.byte	0x00, 0xf5, 0x21, 0x00


	//----- nvinfo : EIATTR_SPARSE_MMA_MASK
	.align		4
.L_375:
        /*0068*/ 	.byte	0x03, 0x50
        /*006a*/ 	.short	0x0000


	//----- nvinfo : EIATTR_MAXREG_COUNT
	.align		4
        /*006c*/ 	.byte	0x03, 0x1b
        /*006e*/ 	.short	0x00ff


	//----- nvinfo : EIATTR_NUM_BARRIERS
	.align		4
        /*0070*/ 	.byte	0x02, 0x4c
        /*0072*/ 	.byte	0x01
	.zero		1


	//----- nvinfo : EIATTR_MERCURY_ISA_VERSION
	.align		4
        /*0074*/ 	.byte	0x03, 0x5f
        /*0076*/ 	.short	0x0101


	//----- nvinfo : EIATTR_VRC_CTA_INIT_COUNT
	.align		4
        /*0078*/ 	.byte	0x02, 0x4a
	.zero		1
	.zero		1


	//----- nvinfo : EIATTR_EXIT_INSTR_OFFSETS
	.align		4
        /*007c*/ 	.byte	0x04, 0x1c
        /*007e*/ 	.short	(.L_377 - .L_376)


	//   ....[0]....
.L_376:
        /*0080*/ 	.word	0x000007b0


	//   ....[1]....
        /*0084*/ 	.word	0x00000800


	//----- nvinfo : EIATTR_CBANK_PARAM_SIZE
	.align		4
.L_377:
        /*0088*/ 	.byte	0x03, 0x19
        /*008a*/ 	.short	0x0024


	//----- nvinfo : EIATTR_PARAM_CBANK
	.align		4
        /*008c*/ 	.byte	0x04, 0x0a
        /*008e*/ 	.short	(.L_379 - .L_378)
	.align		4
.L_378:
        /*0090*/ 	.word	index@(.nv.constant0._Z25matrixMulBtrTilesKernelV4ILi28EEvPKfS1_Pfiii)
        /*0094*/ 	.short	0x0380
        /*0096*/ 	.short	0x0024


	//----- nvinfo : EIATTR_SW_WAR
	.align		4
.L_379:
        /*0098*/ 	.byte	0x04, 0x36
        /*009a*/ 	.short	(.L_381 - .L_380)
.L_380:
        /*009c*/ 	.word	0x00000008
.L_381:


//--------------------- .nv.info._Z25matrixMulBtrTilesKernelV4ILi24EEvPKfS1_Pfiii --------------------------
	.section	.nv.info._Z25matrixMulBtrTilesKernelV4ILi24EEvPKfS1_Pfiii,"",@"SHT_CUDA_INFO"
	.sectionflags	@""
	.align	4


	//----- nvinfo : EIATTR_CUDA_API_VERSION
	.align		4
        /*0000*/ 	.byte	0x04, 0x37
        /*0002*/ 	.short	(.L_383 - .L_382)
.L_382:
        /*0004*/ 	.word	0x00000082


	//----- nvinfo : EIATTR_KPARAM_INFO
	.align		4
.L_383:
        /*0008*/ 	.byte	0x04, 0x17
        /*000a*/ 	.short	(.L_385 - .L_384)
.L_384:
        /*000c*/ 	.word	0x00000000
        /*0010*/ 	.short	0x0005
        /*0012*/ 	.short	0x0020
        /*0014*/ 	.byte	0x00, 0xf0, 0x11, 0x00


	//----- nvinfo : EIATTR_KPARAM_INFO
	.align		4
.L_385:
        /*0018*/ 	.byte	0x04, 0x17
        /*001a*/ 	.short	(.L_387 - .L_386)
.L_386:
        /*001c*/ 	.word	0x00000000
        /*0020*/ 	.short	0x0004
        /*0022*/ 	.short	0x001c
        /*0024*/ 	.byte	0x00, 0xf0, 0x11, 0x00


	//----- nvinfo : EIATTR_KPARAM_INFO
	.align		4
.L_387:
        /*0028*/ 	.byte	0x04, 0x17
        /*002a*/ 	.short	(.L_389 - .L_388)
.L_388:
        /*002c*/ 	.word	0x00000000
        /*0030*/ 	.short	0x0003
        /*0032*/ 	.short	0x0018
        /*0034*/ 	.byte	0x00, 0xf0, 0x11, 0x00


	//----- nvinfo : EIATTR_KPARAM_INFO
	.align		4
.L_389:
        /*0038*/ 	.byte	0x04, 0x17
        /*003a*/ 	.short	(.L_391 - .L_390)
.L_390:
        /*003c*/ 	.word	0x00000000
        /*0040*/ 	.short	0x0002
        /*0042*/ 	.short	0x0010
        /*0044*/ 	.byte	0x00, 0xf5, 0x21, 0x00


	//----- nvinfo : EIATTR_KPARAM_INFO
	.align		4
.L_391:
        /*0048*/ 	.byte	0x04, 0x17
        /*004a*/ 	.short	(.L_393 - .L_392)
.L_392:
        /*004c*/ 	.word	0x00000000
        /*0050*/ 	.short	0x0001
        /*0052*/ 	.short	0x0008
        /*0054*/ 	.byte	0x00, 0xf5, 0x21, 0x00


	//----- nvinfo : EIATTR_KPARAM_INFO
	.align		4
.L_393:
        /*0058*/ 	.byte	0x04, 0x17
        /*005a*/ 	.short	(.L_395 - .L_394)
.L_394:
        /*005c*/ 	.word	0x00000000
        /*0060*/ 	.short	0x0000
        /*0062*/ 	.short	0x0000
        /*0064*/ 	.byte	0x00, 0xf5, 0x21, 0x00


	//----- nvinfo : EIATTR_SPARSE_MMA_MASK
	.align		4
.L_395:
        /*0068*/ 	.byte	0x03, 0x50
        /*006a*/ 	.short	0x0000


	//----- nvinfo : EIATTR_MAXREG_COUNT
	.align		4
        /*006c*/ 	.byte	0x03, 0x1b
        /*006e*/ 	.short	0x00ff


	//----- nvinfo : EIATTR_NUM_BARRIERS
	.align		4
        /*0070*/ 	.byte	0x02, 0x4c
        /*0072*/ 	.byte	0x01
	.zero		1


	//----- nvinfo : EIATTR_MERCURY_ISA_VERSION
	.align		4
        /*0074*/ 	.byte	0x03, 0x5f
        /*0076*/ 	.short	0x0101


	//----- nvinfo : EIATTR_VRC_CTA_INIT_COUNT
	.align		4
        /*0078*/ 	.byte	0x02, 0x4a
	.zero		1
	.zero		1


	//----- nvinfo : EIATTR_EXIT_INSTR_OFFSETS
	.align		4
        /*007c*/ 	.byte	0x04, 0x1c
        /*007e*/ 	.short	(.L_397 - .L_396)


	//   ....[0]....
.L_396:
        /*0080*/ 	.word	0x00000720


	//   ....[1]....
        /*0084*/ 	.word	0x00000770


	//----- nvinfo : EIATTR_CBANK_PARAM_SIZE
	.align		4
.L_397:
        /*0088*/ 	.byte	0x03, 0x19
        /*008a*/ 	.short	0x0024


	//----- nvinfo : EIATTR_PARAM_CBANK
	.align		4
        /*008c*/ 	.byte	0x04, 0x0a
        /*008e*/ 	.short	(.L_399 - .L_398)
	.align		4
.L_398:
        /*0090*/ 	.word	index@(.nv.constant0._Z25matrixMulBtrTilesKernelV4ILi24EEvPKfS1_Pfiii)
        /*0094*/ 	.short	0x0380
        /*0096*/ 	.short	0x0024


	//----- nvinfo : EIATTR_SW_WAR
	.align		4
.L_399:
        /*0098*/ 	.byte	0x04, 0x36
        /*009a*/ 	.short	(.L_401 - .L_400)
.L_400:
        /*009c*/ 	.word	0x00000008
.L_401:


//--------------------- .nv.info._Z25matrixMulBtrTilesKernelV4ILi20EEvPKfS1_Pfiii --------------------------
	.section	.nv.info._Z25matrixMulBtrTilesKernelV4ILi20EEvPKfS1_Pfiii,"",@"SHT_CUDA_INFO"
	.sectionflags	@""
	.align	4


	//----- nvinfo : EIATTR_CUDA_API_VERSION
	.align		4
        /*0000*/ 	.byte	0x04, 0x37
        /*0002*/ 	.short	(.L_403 - .L_402)
.L_402:
        /*0004*/ 	.word	0x00000082


	//----- nvinfo : EIATTR_KPARAM_INFO
	.align		4
.L_403:
        /*0008*/ 	.byte	0x04, 0x17
        /*000a*/ 	.short	(.L_405 - .L_404)
.L_404:
        /*000c*/ 	.word	0x00000000
        /*0010*/ 	.short	0x0005
        /*0012*/ 	.short	0x0020
        /*0014*/ 	.byte	0x00, 0xf0, 0x11, 0x00


	//----- nvinfo : EIATTR_KPARAM_INFO
	.align		4
.L_405:
        /*0018*/ 	.byte	0x04, 0x17
        /*001a*/ 	.short	(.L_407 - .L_406)
.L_406:
        /*001c*/ 	.word	0x00000000
        /*0020*/ 	.short	0x0004
        /*0022*/ 	.short	0x001c
        /*0024*/ 	.byte	0x00, 0xf0, 0x11, 0x00


	//----- nvinfo : EIATTR_KPARAM_INFO
	.align		4
.L_407:
        /*0028*/ 	.byte	0x04, 0x17
        /*002a*/ 	.short	(.L_409 - .L_408)
.L_408:
        /*002c*/ 	.word	0x00000000
        /*0030*/ 	.short	0x0003
        /*0032*/ 	.short	0x0018
        /*0034*/ 	.byte	0x00, 0xf0, 0x11, 0x00


	//----- nvinfo : EIATTR_KPARAM_INFO
	.align		4
.L_409:
        /*0038*/ 	.byte	0x04, 0x17
        /*003a*/ 	.short	(.L_411 - .L_410)
.L_410:
        /*003c*/ 	.word	0x00000000
        /*0040*/ 	.short	0x0002
        /*0042*/ 	.short	0x0010
        /*0044*/ 	.byte	0x00, 0xf5, 0x21, 0x00


	//----- nvinfo : EIATTR_KPARAM_INFO
	.align		4
.L_411:
        /*0048*/ 	.byte	0x04, 0x17
        /*004a*/ 	.short	(.L_413 - .L_412)
.L_412:
        /*004c*/ 	.word	0x00000000
        /*0050*/ 	.short	0x0001
        /*0052*/ 	.short	0x0008
        /*0054*/ 	.byte	0x00, 0xf5, 0x21, 0x00


	//----- nvinfo : EIATTR_KPARAM_INFO
	.align		4
.L_413:
        /*0058*/ 	.byte	0x04, 0x17
        /*005a*/ 	.short	(.L_415 - .L_414)
.L_414:
        /*005c*/ 	.word	0x00000000
        /*0060*/ 	.short	0x0000
        /*0062*/ 	.short	0x0000
        /*0064*/ 	.byte	0x00, 0xf5, 0x21, 0x00


	//----- nvinfo : EIATTR_SPARSE_MMA_MASK
	.align		4
.L_415:
        /*0068*/ 	.byte	0x03, 0x50
        /*006a*/ 	.short	0x0000


	//----- nvinfo : EIATTR_MAXREG_COUNT
	.align		4
        /*006c*/ 	.byte	0x03, 0x1b
        /*006e*/ 	.short	0x00ff


	//----- nvinfo : EIATTR_NUM_BARRIERS
	.align		4
        /*0070*/ 	.byte	0x02, 0x4c
        /*0072*/ 	.byte	0x01
	.zero		1


	//----- nvinfo : EIATTR_MERCURY_ISA_VERSION
	.align		4
        /*0074*/ 	.byte	0x03, 0x5f
        /*0076*/ 	.short	0x0101


	//----- nvinfo : EIATTR_VRC_CTA_INIT_COUNT
	.align		4
        /*0078*/ 	.byte	0x02, 0x4a
	.zero		1
	.zero		1


	//----- nvinfo : EIATTR_EXIT_INSTR_OFFSETS
	.align		4
        /*007c*/ 	.byte	0x04, 0x1c
        /*007e*/ 	.short	(.L_417 - .L_416)


	//   ....[0]....
.L_416:
        /*0080*/ 	.word	0x000006a0


	//   ....[1]....
        /*0084*/ 	.word	0x000006f0


	//----- nvinfo : EIATTR_CBANK_PARAM_SIZE
	.align		4
.L_417:
        /*0088*/ 	.byte	0x03, 0x19
        /*008a*/ 	.short	0x0024


	//----- nvinfo : EIATTR_PARAM_CBANK
	.align		4
        /*008c*/ 	.byte	0x04, 0x0a
        /*008e*/ 	.short	(.L_419 - .L_418)
	.align		4
.L_418:
        /*0090*/ 	.word	index@(.nv.constant0._Z25matrixMulBtrTilesKernelV4ILi20EEvPKfS1_Pfiii)
        /*0094*/ 	.short	0x0380
        /*0096*/ 	.short	0x0024


	//----- nvinfo : EIATTR_SW_WAR
	.align		4
.L_419:
        /*0098*/ 	.byte	0x04, 0x36
        /*009a*/ 	.short	(.L_421 - .L_420)
.L_420:
        /*009c*/ 	.word	0x00000008
.L_421:


//--------------------- .nv.info._Z25matrixMulBtrTilesKernelV4ILi16EEvPKfS1_Pfiii --------------------------
	.section	.nv.info._Z25matrixMulBtrTilesKernelV4ILi16EEvPKfS1_Pfiii,"",@"SHT_CUDA_INFO"
	.sectionflags	@""
	.align	4


	//----- nvinfo : EIATTR_CUDA_API_VERSION
	.align		4
        /*0000*/ 	.byte	0x04, 0x37
        /*0002*/ 	.short	(.L_423 - .L_422)
.L_422:
        /*0004*/ 	.word	0x00000082


	//----- nvinfo : EIATTR_KPARAM_INFO
	.align		4
.L_423:
        /*0008*/ 	.byte	0x04, 0x17
        /*000a*/ 	.short	(.L_425 - .L_424)
.L_424:
        /*000c*/ 	.word	0x00000000
        /*0010*/ 	.short	0x0005
        /*0012*/ 	.short	0x0020
        /*0014*/ 	.byte	0x00, 0xf0, 0x11, 0x00


	//----- nvinfo : EIATTR_KPARAM_INFO
	.align		4
.L_425:
        /*0018*/ 	.byte	0x04, 0x17
        /*001a*/ 	.short	(.L_427 - .L_426)
.L_426:
        /*001c*/ 	.word	0x00000000
        /*0020*/ 	.short	0x0004
        /*0022*/ 	.short	0x001c
        /*0024*/ 	.byte	0x00, 0xf0, 0x11, 0x00


	//----- nvinfo : EIATTR_KPARAM_INFO
	.align		4
.L_427:
        /*0028*/ 	.byte	0x04, 0x17
        /*002a*/ 	.short	(.L_429 - .L_428)
.L_428:
        /*002c*/ 	.word	0x00000000
        /*0030*/ 	.short	0x0003
        /*0032*/ 	.short	0x0018
        /*0034*/ 	.byte	0x00, 0xf0, 0x11, 0x00


	//----- nvinfo : EIATTR_KPARAM_INFO
	.align		4
.L_429:
        /*0038*/ 	.byte	0x04, 0x17
        /*003a*/ 	.short	(.L_431 - .L_430)
.L_430:
        /*003c*/ 	.word	0x00000000
        /*0040*/ 	.short	0x0002
        /*0042*/ 	.short	0x0010
        /*0044*/ 	.byte	0x00, 0xf5, 0x21, 0x00


	//----- nvinfo : EIATTR_KPARAM_INFO
	.align		4
.L_431:
        /*0048*/ 	.byte	0x04, 0x17
        /*004a*/ 	.short	(.L_433 - .L_432)
.L_432:
        /*004c*/ 	.word	0x00000000
        /*0050*/ 	.short	0x0001
        /*0052*/ 	.short	0x0008
        /*0054*/ 	.byte	0x00, 0xf5, 0x21, 0x00


	//----- nvinfo : EIATTR_KPARAM_INFO
	.align		4
.L_433:
        /*0058*/ 	.byte	0x04, 0x17
        /*005a*/ 	.short	(.L_435 - .L_434)
.L_434:
        /*005c*/ 	.word	0x00000000
        /*0060*/ 	.short	0x0000
        /*0062*/ 	.short	0x0000
        /*0064*/ 	.byte	0x00, 0xf5, 0x21, 0x00


	//----- nvinfo : EIATTR_SPARSE_MMA_MASK
	.align		4
.L_435:
        /*0068*/ 	.byte	0x03, 0x50
        /*006a*/ 	.short	0x0000


	//----- nvinfo : EIATTR_MAXREG_COUNT
	.align		4
        /*006c*/ 	.byte	0x03, 0x1b
        /*006e*/ 	.short	0x00ff


	//----- nvinfo : EIATTR_NUM_BARRIERS
	.align		4
        /*0070*/ 	.byte	0x02, 0x4c
        /*0072*/ 	.byte	0x01
	.zero		1


	//----- nvinfo : EIATTR_MERCURY_ISA_VERSION
	.align		4
        /*0074*/ 	.byte	0x03, 0x5f
        /*0076*/ 	.short	0x0101


	//----- nvinfo : EIATTR_VRC_CTA_INIT_COUNT
	.align		4
        /*0078*/ 	.byte	0x02, 0x4a
	.zero		1
	.zero		1


	//----- nvinfo : EIATTR_EXIT_INSTR_OFFSETS
	.align		4
        /*007c*/ 	.byte	0x04, 0x1c
        /*007e*/ 	.short	(.L_437 - .L_436)


	//   ....[0]....
.L_436:
        /*0080*/ 	.word	0x00000cf0


	//   ....[1]....
        /*0084*/ 	.word	0x00000d40


	//----- nvinfo : EIATTR_CBANK_PARAM_SIZE
	.align		4
.L_437:
        /*0088*/ 	.byte	0x03, 0x19
        /*008a*/ 	.short	0x0024


	//----- nvinfo : EIATTR_PARAM_CBANK
	.align		4
        /*008c*/ 	.byte	0x04, 0x0a
        /*008e*/ 	.short	(.L_439 - .L_438)
	.align		4
.L_438:
        /*0090*/ 	.word	index@(.nv.constant0._Z25matrixMulBtrTilesKernelV4ILi16EEvPKfS1_Pfiii)
        /*0094*/ 	.short	0x0380
        /*0096*/ 	.short	0x0024


	//----- nvinfo : EIATTR_SW_WAR
	.align		4
.L_439:
        /*0098*/ 	.byte	0x04, 0x36
        /*009a*/ 	.short	(.L_441 - .L_440)
.L_440:
        /*009c*/ 	.word	0x00000008
.L_441:


//--------------------- .nv.info._Z25matrixMulBtrTilesKernelV4ILi8EEvPKfS1_Pfiii --------------------------
	.section	.nv.info._Z25matrixMulBtrTilesKernelV4ILi8EEvPKfS1_Pfiii,"",@"SHT_CUDA_INFO"
	.sectionflags	@""
	.align	4


	//----- nvinfo : EIATTR_CUDA_API_VERSION
	.align		4
        /*0000*/ 	.byte	0x04, 0x37
        /*0002*/ 	.short	(.L_443 - .L_442)
.L_442:
        /*0004*/ 	.word	0x00000082


	//----- nvinfo : EIATTR_KPARAM_INFO
	.align		4
.L_443:
        /*0008*/ 	.byte	0x04, 0x17
        /*000a*/ 	.short	(.L_445 - .L_444)
.L_444:
        /*000c*/ 	.word	0x00000000
        /*0010*/ 	.short	0x0005
        /*0012*/ 	.short	0x0020
        /*0014*/ 	.byte	0x00, 0xf0, 0x11, 0x00


	//----- nvinfo : EIATTR_KPARAM_INFO
	.align		4
.L_445:
        /*0018*/ 	.byte	0x04, 0x17
        /*001a*/ 	.short	(.L_447 - .L_446)
.L_446:
        /*001c*/ 	.word	0x00000000
        /*0020*/ 	.short	0x0004
        /*0022*/ 	.short	0x001c
        /*0024*/ 	.byte	0x00, 0xf0, 0x11, 0x00


	//----- nvinfo : EIATTR_KPARAM_INFO
	.align		4
.L_447:
        /*0028*/ 	.byte	0x04, 0x17
        /*002a*/ 	.short	(.L_449 - .L_448)
.L_448:
        /*002c*/ 	.word	0x00000000
        /*0030*/ 	.short	0x0003
        /*0032*/ 	.short	0x0018
        /*0034*/ 	.byte	0x00, 0xf0, 0x11, 0x00


	//----- nvinfo : EIATTR_KPARAM_INFO
	.align		4
.L_449:
        /*0038*/ 	.byte	0x04, 0x17
        /*003a*/ 	.short	(.L_451 - .L_450)
.L_450:
        /*003c*/ 	.word	0x00000000
        /*0040*/ 	.short	0x0002
        /*0042*/ 	.short	0x0010
        /*0044*/ 	.byte	0x00, 0xf5, 0x21, 0x00


	//----- nvinfo : EIATTR_KPARAM_INFO
	.align		4
.L_451:
        /*0048*/ 	.byte	0x04, 0x17
        /*004a*/ 	.short	(.L_453 - .L_452)
.L_452:
        /*004c*/ 	.word	0x00000000
        /*0050*/ 	.short	0x0001
        /*0052*/ 	.short	0x0008
        /*0054*/ 	.byte	0x00, 0xf5, 0x21, 0x00


	//----- nvinfo : EIATTR_KPARAM_INFO
	.align		4
.L_453:
        /*0058*/ 	.byte	0x04, 0x17
        /*005a*/ 	.short	(.L_455 - .L_454)
.L_454:
        /*005c*/ 	.word	0x00000000
        /*0060*/ 	.short	0x0000
        /*0062*/ 	.short	0x0000
        /*0064*/ 	.byte	0x00, 0xf5, 0x21, 0x00


	//----- nvinfo : EIATTR_SPARSE_MMA_MASK
	.align		4
.L_455:
        /*0068*/ 	.byte	0x03, 0x50
        /*006a*/ 	.short	0x0000


	//----- nvinfo : EIATTR_MAXREG_COUNT
	.align		4
        /*006c*/ 	.byte	0x03, 0x1b
        /*006e*/ 	.short	0x00ff


	//----- nvinfo : EIATTR_NUM_BARRIERS
	.align		4
        /*0070*/ 	.byte	0x02, 0x4c
        /*0072*/ 	.byte	0x01
	.zero		1


	//----- nvinfo : EIATTR_MERCURY_ISA_VERSION
	.align		4
        /*0074*/ 	.byte	0x03, 0x5f
        /*0076*/ 	.short	0x0101


	//----- nvinfo : EIATTR_VRC_CTA_INIT_COUNT
	.align		4
        /*0078*/ 	.byte	0x02, 0x4a
	.zero		1
	.zero		1


	//----- nvinfo : EIATTR_EXIT_INSTR_OFFSETS
	.align		4
        /*007c*/ 	.byte	0x04, 0x1c
        /*007e*/ 	.short	(.L_457 - .L_456)


	//   ....[0]....
.L_456:
        /*0080*/ 	.word	0x000009a0


	//   ....[1]....
        /*0084*/ 	.word	0x000009f0


	//----- nvinfo : EIATTR_CBANK_PARAM_SIZE
	.align		4
.L_457:
        /*0088*/ 	.byte	0x03, 0x19
        /*008a*/ 	.short	0x0024


	//----- nvinfo : EIATTR_PARAM_CBANK
	.align		4
        /*008c*/ 	.byte	0x04, 0x0a
        /*008e*/ 	.short	(.L_459 - .L_458)
	.align		4
.L_458:
        /*0090*/ 	.word	index@(.nv.constant0._Z25matrixMulBtrTilesKernelV4ILi8EEvPKfS1_Pfiii)
        /*0094*/ 	.short	0x0380
        /*0096*/ 	.short	0x0024


	//----- nvinfo : EIATTR_SW_WAR
	.align		4
.L_459:
        /*0098*/ 	.byte	0x04, 0x36
        /*009a*/ 	.short	(.L_461 - .L_460)
.L_460:
        /*009c*/ 	.word	0x00000008
.L_461:


//--------------------- .nv.info._Z25matrixMulBtrTilesKernelV3ILi32EEvPKfS1_Pfiii --------------------------
	.section	.nv.info._Z25matrixMulBtrTilesKernelV3ILi32EEvPKfS1_Pfiii,"",@"SHT_CUDA_INFO"
	.sectionflags	@""
	.align	4


	//----- nvinfo : EIATTR_CUDA_API_VERSION
	.align		4
        /*0000*/ 	.byte	0x04, 0x37
        /*0002*/ 	.short	(.L_463 - .L_462)
.L_462:
        /*0004*/ 	.word	0x00000082


	//----- nvinfo : EIATTR_KPARAM_INFO
	.align		4
.L_463:
        /*0008*/ 	.byte	0x04, 0x17
        /*000a*/ 	.short	(.L_465 - .L_464)
.L_464:
        /*000c*/ 	.word	0x00000000
        /*0010*/ 	.short	0x0005
        /*0012*/ 	.short	0x0020
        /*0014*/ 	.byte	0x00, 0xf0, 0x11, 0x00


	//----- nvinfo : EIATTR_KPARAM_INFO
	.align		4
.L_465:
        /*0018*/ 	.byte	0x04, 0x17
        /*001a*/ 	.short	(.L_467 - .L_466)
.L_466:
        /*001c*/ 	.word	0x00000000
        /*0020*/ 	.short	0x0004
        /*0022*/ 	.short	0x001c
        /*0024*/ 	.byte	0x00, 0xf0, 0x11, 0x00


	//----- nvinfo : EIATTR_KPARAM_INFO
	.align		4
.L_467:
        /*0028*/ 	.byte	0x04, 0x17
        /*002a*/ 	.short	(.L_469 - .L_468)
.L_468:
        /*002c*/ 	.word	0x00000000
        /*0030*/ 	.short	0x0003
        /*0032*/ 	.short	0x0018
        /*0034*/ 	.byte	0x00, 0xf0, 0x11, 0x00


	//----- nvinfo : EIATTR_KPARAM_INFO
	.align		4
.L_469:
        /*0038*/ 	.byte	0x04, 0x17
        /*003a*/ 	.short	(.L_471 - .L_470)
.L_470:
        /*003c*/ 	.word	0x00000000
        /*0040*/ 	.short	0x0002
        /*0042*/ 	.short	0x0010
        /*0044*/ 	.byte	0x00, 0xf5, 0x21, 0x00


	//----- nvinfo : EIATTR_KPARAM_INFO
	.align		4
.L_471:
        /*0048*/ 	.byte	0x04, 0x17
        /*004a*/ 	.short	(.L_473 - .L_472)
.L_472:
        /*004c*/ 	.word	0x00000000
        /*0050*/ 	.short	0x0001
        /*0052*/ 	.short	0x0008
        /*0054*/ 	.byte	0x00, 0xf5, 0x21, 0x00


	//----- nvinfo : EIATTR_KPARAM_INFO
	.align		4
.L_473:
        /*0058*/ 	.byte	0x04, 0x17
        /*005a*/ 	.short	(.L_475 - .L_474)
.L_474:
        /*005c*/ 	.word	0x00000000
        /*0060*/ 	.short	0x0000
        /*0062*/ 	.short	0x0000
        /*0064*/ 	.byte	0x00, 0xf5, 0x21, 0x00


	//----- nvinfo : EIATTR_SPARSE_MMA_MASK
	.align		4
.L_475:
        /*0068*/ 	.byte	0x03, 0x50
        /*006a*/ 	.short	0x0000


	//----- nvinfo : EIATTR_MAXREG_COUNT
	.align		4
        /*006c*/ 	.byte	0x03, 0x1b
        /*006e*/ 	.short	0x00ff


	//----- nvinfo : EIATTR_NUM_BARRIERS
	.align		4
        /*0070*/ 	.byte	0x02, 0x4c
        /*0072*/ 	.byte	0x01
	.zero		1


	//----- nvinfo : EIATTR_MERCURY_ISA_VERSION
	.align		4
        /*0074*/ 	.byte	0x03, 0x5f
        /*0076*/ 	.short	0x0101


	//----- nvinfo : EIATTR_VRC_CTA_INIT_COUNT
	.align		4
        /*0078*/ 	.byte	0x02, 0x4a
	.zero		1
	.zero		1


	//----- nvinfo : EIATTR_EXIT_INSTR_OFFSETS
	.align		4
        /*007c*/ 	.byte	0x04, 0x1c
        /*007e*/ 	.short	(.L_477 - .L_476)


	//   ....[0]....
.L_476:
        /*0080*/ 	.word	0x000006b0


	//   ....[1]....
        /*0084*/ 	.word	0x00000700


	//----- nvinfo : EIATTR_CBANK_PARAM_SIZE
	.align		4
.L_477:
        /*0088*/ 	.byte	0x03, 0x19
        /*008a*/ 	.short	0x0024


	//----- nvinfo : EIATTR_PARAM_CBANK
	.align		4
        /*008c*/ 	.byte	0x04, 0x0a
        /*008e*/ 	.short	(.L_479 - .L_478)
	.align		4
.L_478:
        /*0090*/ 	.word	index@(.nv.constant0._Z25matrixMulBtrTilesKernelV3ILi32EEvPKfS1_Pfiii)
        /*0094*/ 	.short	0x0380
        /*0096*/ 	.short	0x0024


	//----- nvinfo : EIATTR_SW_WAR
	.align		4
.L_479:
        /*0098*/ 	.byte	0x04, 0x36
        /*009a*/ 	.short	(.L_481 - .L_480)
.L_480:
        /*009c*/ 	.word	0x00000008
.L_481:


//--------------------- .nv.info._Z25matrixMulBtrTilesKernelV3ILi28EEvPKfS1_Pfiii --------------------------
	.section	.nv.info._Z25matrixMulBtrTilesKernelV3ILi28EEvPKfS1_Pfiii,"",@"SHT_CUDA_INFO"
	.sectionflags	@""
	.align	4


	//----- nvinfo : EIATTR_CUDA_API_VERSION
	.align		4
        /*0000*/ 	.byte	0x04, 0x37
        /*0002*/ 	.short	(.L_483 - .L_482)
.L_482:
        /*0004*/ 	.word	0x00000082


	//----- nvinfo : EIATTR_KPARAM_INFO
	.align		4
.L_483:
        /*0008*/ 	.byte	0x04, 0x17
        /*000a*/ 	.short	(.L_485 - .L_484)
.L_484:
        /*000c*/ 	.word	0x00000000
        /*0010*/ 	.short	0x0005
        /*0012*/ 	.short	0x0020
        /*0014*/ 	.byte	0x00, 0xf0, 0x11, 0x00


	//----- nvinfo : EIATTR_KPARAM_INFO
	.align		4
.L_485:
        /*0018*/ 	.byte	0x04, 0x17
        /*001a*/ 	.short	(.L_487 - .L_486)
.L_486:
        /*001c*/ 	.word	0x00000000
        /*0020*/ 	.short	0x0004
        /*0022*/ 	.short	0x001c
        /*0024*/ 	.byte	0x00, 0xf0, 0x11, 0x00


	//----- nvinfo : EIATTR_KPARAM_INFO
	.align		4
.L_487:
        /*0028*/ 	.byte	0x04, 0x17
        /*002a*/ 	.short	(.L_489 - .L_488)
.L_488:
        /*002c*/ 	.word	0x00000000
        /*0030*/ 	.short	0x0003
        /*0032*/ 	.short	0x0018
        /*0034*/ 	.byte	0x00, 0xf0, 0x11, 0x00


	//----- nvinfo : EIATTR_KPARAM_INFO
	.align		4
.L_489:
        /*0038*/ 	.byte	0x04, 0x17
        /*003a*/ 	.short	(.L_491 - .L_490)
.L_490:
        /*003c*/ 	.word	0x00000000
        /*0040*/ 	.short	0x0002
        /*0042*/ 	.short	0x0010
        /*0044*/ 	.byte	0x00, 0xf5, 0x21, 0x00


	//----- nvinfo : EIATTR_KPARAM_INFO
	.align		4
.L_491:
        /*0048*/ 	.byte	0x04, 0x17
        /*004a*/ 	.short	(.L_493 - .L_492)
.L_492:
        /*004c*/ 	.word	0x00000000
        /*0050*/ 	.short	0x0001
        /*0052*/ 	.short	0x0008
        /*0054*/ 	.byte	0x00, 0xf5, 0x21, 0x00


	//----- nvinfo : EIATTR_KPARAM_INFO
	.align		4
.L_493:
        /*0058*/ 	.byte	0x04, 0x17
        /*005a*/ 	.short	(.L_495 - .L_494)
.L_494:
        /*005c*/ 	.word	0x00000000
        /*0060*/ 	.short	0x0000
        /*0062*/ 	.short	0x0000
        /*0064*/ 	.byte	0x00, 0xf5, 0x21, 0x00


	//----- nvinfo : EIATTR_SPARSE_MMA_MASK
	.align		4
.L_495:
        /*0068*/ 	.byte	0x03, 0x50
        /*006a*/ 	.short	0x0000


	//----- nvinfo : EIATTR_MAXREG_COUNT
	.align		4
        /*006c*/ 	.byte	0x03, 0x1b
        /*006e*/ 	.short	0x00ff


	//----- nvinfo : EIATTR_NUM_BARRIERS
	.align		4
        /*0070*/ 	.byte	0x02, 0x4c
        /*0072*/ 	.byte	0x01
	.zero		1


	//----- nvinfo : EIATTR_MERCURY_ISA_VERSION
	.align		4
        /*0074*/ 	.byte	0x03, 0x5f
        /*0076*/ 	.short	0x0101


	//----- nvinfo : EIATTR_VRC_CTA_INIT_COUNT
	.align		4
        /*0078*/ 	.byte	0x02, 0x4a
	.zero		1
	.zero		1


	//----- nvinfo : EIATTR_EXIT_INSTR_OFFSETS
	.align		4
        /*007c*/ 	.byte	0x04, 0x1c
        /*007e*/ 	.short	(.L_497 - .L_496)


	//   ....[0]....
.L_496:
        /*0080*/ 	.word	0x00000660


	//   ....[1]....
        /*0084*/ 	.word	0x000006b0


	//----- nvinfo : EIATTR_CBANK_PARAM_SIZE
	.align		4
.L_497:
        /*0088*/ 	.byte	0x03, 0x19
        /*008a*/ 	.short	0x0024


	//----- nvinfo : EIATTR_PARAM_CBANK
	.align		4
        /*008c*/ 	.byte	0x04, 0x0a
        /*008e*/ 	.short	(.L_499 - .L_498)
	.align		4
.L_498:
        /*0090*/ 	.word	index@(.nv.constant0._Z25matrixMulBtrTilesKernelV3ILi28EEvPKfS1_Pfiii)
        /*0094*/ 	.short	0x0380
        /*0096*/ 	.short	0x0024


	//----- nvinfo : EIATTR_SW_WAR
	.align		4
.L_499:
        /*0098*/ 	.byte	0x04, 0x36
        /*009a*/ 	.short	(.L_501 - .L_500)
.L_500:
        /*009c*/ 	.word	0x00000008
.L_501:


//--------------------- .nv.info._Z25matrixMulBtrTilesKernelV3ILi24EEvPKfS1_Pfiii --------------------------
	.section	.nv.info._Z25matrixMulBtrTilesKernelV3ILi24EEvPKfS1_Pfiii,"",@"SHT_CUDA_INFO"
	.sectionflags	@""
	.align	4


	//----- nvinfo : EIATTR_CUDA_API_VERSION
	.align		4
        /*0000*/ 	.byte	0x04, 0x37
        /*0002*/ 	.short	(.L_503 - .L_502)
.L_502:
        /*0004*/ 	.word	0x00000082


	//----- nvinfo : EIATTR_KPARAM_INFO
	.align		4
.L_503:
        /*0008*/ 	.byte	0x04, 0x17
        /*000a*/ 	.short	(.L_505 - .L_504)
.L_504:
        /*000c*/ 	.word	0x00000000
        /*0010*/ 	.short	0x0005
        /*0012*/ 	.short	0x0020
        /*0014*/ 	.byte	0x00, 0xf0, 0x11, 0x00


	//----- nvinfo : EIATTR_KPARAM_INFO
	.align		4
.L_505:
        /*0018*/ 	.byte	0x04, 0x17
        /*001a*/ 	.short	(.L_507 - .L_506)
.L_506:
        /*001c*/ 	.word	0x00000000
        /*0020*/ 	.short	0x0004
        /*0022*/ 	.short	0x001c
        /*0024*/ 	.byte	0x00, 0xf0, 0x11, 0x00


	//----- nvinfo : EIATTR_KPARAM_INFO
	.align		4
.L_507:
        /*0028*/ 	.byte	0x04, 0x17
        /*002a*/ 	.short	(.L_509 - .L_508)
.L_508:
        /*002c*/ 	.word	0x00000000
        /*0030*/ 	.short	0x0003
        /*0032*/ 	.short	0x0018
        /*0034*/ 	.byte	0x00, 0xf0, 0x11, 0x00


	//----- nvinfo : EIATTR_KPARAM_INFO
	.align		4
.L_509:
        /*0038*/ 	.byte	0x04, 0x17
        /*003a*/ 	.short	(.L_511 - .L_510)
.L_510:
        /*003c*/ 	.word	0x00000000
        /*0040*/ 	.short	0x0002
        /*0042*/ 	.short	0x0010
        /*0044*/ 	.byte	0x00, 0xf5, 0x21, 0x00


	//----- nvinfo : EIATTR_KPARAM_INFO
	.align		4
.L_511:
        /*0048*/ 	.byte	0x04, 0x17
        /*004a*/ 	.short	(.L_513 - .L_512)
.L_512:
        /*004c*/ 	.word	0x00000000
        /*0050*/ 	.short	0x0001
        /*0052*/ 	.short	0x0008
        /*0054*/ 	.byte	0x00, 0xf5, 0x21, 0x00


	//----- nvinfo : EIATTR_KPARAM_INFO
	.align		4
.L_513:
        /*0058*/ 	.byte	0x04, 0x17
        /*005a*/ 	.short	(.L_515 - .L_514)
.L_514:
        /*005c*/ 	.word	0x00000000
        /*0060*/ 	.short	0x0000
        /*0062*/ 	.short	0x0000
        /*0064*/ 	.byte	0x00, 0xf5, 0x21, 0x00


	//----- nvinfo : EIATTR_SPARSE_MMA_MASK
	.align		4
.L_515:
        /*0068*/ 	.byte	0x03, 0x50
        /*006a*/ 	.short	0x0000


	//----- nvinfo : EIATTR_MAXREG_COUNT
	.align		4
        /*006c*/ 	.byte	0x03, 0x1b
        /*006e*/ 	.short	0x00ff


	//----- nvinfo : EIATTR_NUM_BARRIERS
	.align		4
        /*0070*/ 	.byte	0x02, 0x4c
        /*0072*/ 	.byte	0x01
	.zero		1


	//----- nvinfo : EIATTR_MERCURY_ISA_VERSION
	.align		4
        /*0074*/ 	.byte	0x03, 0x5f
        /*0076*/ 	.short	0x0101


	//----- nvinfo : EIATTR_VRC_CTA_INIT_COUNT
	.align		4
        /*0078*/ 	.byte	0x02, 0x4a
	.zero		1
	.zero		1


	//----- nvinfo : EIATTR_EXIT_INSTR_OFFSETS
	.align		4
        /*007c*/ 	.byte	0x04, 0x1c
        /*007e*/ 	.short	(.L_517 - .L_516)


	//   ....[0]....
.L_516:
        /*0080*/ 	.word	0x00000600


	//   ....[1]....
        /*0084*/ 	.word	0x00000650


	//----- nvinfo : EIATTR_CBANK_PARAM_SIZE
	.align		4
.L_517:
        /*0088*/ 	.byte	0x03, 0x19
        /*008a*/ 	.short	0x0024


	//----- nvinfo : EIATTR_PARAM_CBANK
	.align		4
        /*008c*/ 	.byte	0x04, 0x0a
        /*008e*/ 	.short	(.L_519 - .L_518)
	.align		4
.L_518:
        /*0090*/ 	.word	index@(.nv.constant0._Z25matrixMulBtrTilesKernelV3ILi24EEvPKfS1_Pfiii)
        /*0094*/ 	.short	0x0380
        /*0096*/ 	.short	0x0024


	//----- nvinfo : EIATTR_SW_WAR
	.align		4
.L_519:
        /*0098*/ 	.byte	0x04, 0x36
        /*009a*/ 	.short	(.L_521 - .L_520)
.L_520:
        /*009c*/ 	.word	0x00000008
.L_521:


//--------------------- .nv.info._Z25matrixMulBtrTilesKernelV3ILi20EEvPKfS1_Pfiii --------------------------
	.section	.nv.info._Z25matrixMulBtrTilesKernelV3ILi20EEvPKfS1_Pfiii,"",@"SHT_CUDA_INFO"
	.sectionflags	@""
	.align	4


	//----- nvinfo : EIATTR_CUDA_API_VERSION
	.align		4
        /*0000*/ 	.byte	0x04, 0x37
        /*0002*/ 	.short	(.L_523 - .L_522)
.L_522:
        /*0004*/ 	.word	0x00000082


	//----- nvinfo : EIATTR_KPARAM_INFO
	.align		4
.L_523:
        /*0008*/ 	.byte	0x04, 0x17
        /*000a*/ 	.short	(.L_525 - .L_524)
.L_524:
        /*000c*/ 	.word	0x00000000
        /*0010*/ 	.short	0x0005
        /*0012*/ 	.short	0x0020
        /*0014*/ 	.byte	0x00, 0xf0, 0x11, 0x00


	//----- nvinfo : EIATTR_KPARAM_INFO
	.align		4
.L_525:
        /*0018*/ 	.byte	0x04, 0x17
        /*001a*/ 	.short	(.L_527 - .L_526)
.L_526:
        /*001c*/ 	.word	0x00000000
        /*0020*/ 	.short	0x0004
        /*0022*/ 	.short	0x001c
        /*0024*/ 	.byte	0x00, 0xf0, 0x11, 0x00


	//----- nvinfo : EIATTR_KPARAM_INFO
	.align		4
.L_527:
        /*0028*/ 	.byte	0x04, 0x17
        /*002a*/ 	.short	(.L_529 - .L_528)
.L_528:
        /*002c*/ 	.word	0x00000000
        /*0030*/ 	.short	0x0003
        /*0032*/ 	.short	0x0018
        /*0034*/ 	.byte	0x00, 0xf0, 0x11, 0x00


	//----- nvinfo : EIATTR_KPARAM_INFO
	.align		4
.L_529:
        /*0038*/ 	.byte	0x04, 0x17
        /*003a*/ 	.short	(.L_531 - .L_530)
.L_530:
        /*003c*/ 	.word	0x00000000
        /*0040*/ 	.short	0x0002
        /*0042*/ 	.short	0x0010
        /*0044*/ 	.byte	0x00, 0xf5, 0x21, 0x00


	//----- nvinfo : EIATTR_KPARAM_INFO
	.align		4
.L_531:
        /*0048*/ 	.byte	0x04, 0x17
        /*004a*/ 	.short	(.L_533 - .L_532)
.L_532:
        /*004c*/ 	.word	0x00000000
        /*0050*/ 	.short	0x0001
        /*0052*/ 	.short	0x0008
        /*0054*/ 	.byte	0x00, 0xf5, 0x21, 0x00


	//----- nvinfo : EIATTR_KPARAM_INFO
	.align		4
.L_533:
        /*0058*/ 	.byte	0x04, 0x17
        /*005a*/ 	.short	(.L_535 - .L_534)
.L_534:
        /*005c*/ 	.word	0x00000000
        /*0060*/ 	.short	0x0000
        /*0062*/ 	.short	0x0000
        /*0064*/ 	.byte	0x00, 0xf5, 0x21, 0x00


	//----- nvinfo : EIATTR_SPARSE_MMA_MASK
	.align		4
.L_535:
        /*0068*/ 	.byte	0x03, 0x50
        /*006a*/ 	.short	0x0000


	//----- nvinfo : EIATTR_MAXREG_COUNT
	.align		4
        /*006c*/ 	.byte	0x03, 0x1b
        /*006e*/ 	.short	0x00ff


	//----- nvinfo : EIATTR_NUM_BARRIERS
	.align		4
        /*0070*/ 	.byte	0x02, 0x4c
        /*0072*/ 	.byte	0x01
	.zero		1


	//----- nvinfo : EIATTR_MERCURY_ISA_VERSION
	.align		4
        /*0074*/ 	.byte	0x03, 0x5f
        /*0076*/ 	.short	0x0101


	//----- nvinfo : EIATTR_VRC_CTA_INIT_COUNT
	.align		4
        /*0078*/ 	.byte	0x02, 0x4a
	.zero		1
	.zero		1


	//----- nvinfo : EIATTR_EXIT_INSTR_OFFSETS
	.align		4
        /*007c*/ 	.byte	0x04, 0x1c
        /*007e*/ 	.short	(.L_537 - .L_536)


	//   ....[0]....
.L_536:
        /*0080*/ 	.word	0x000005a0


	//   ....[1]....
        /*0084*/ 	.word	0x000005f0


	//----- nvinfo : EIATTR_CBANK_PARAM_SIZE
	.align		4
.L_537:
        /*0088*/ 	.byte	0x03, 0x19
        /*008a*/ 	.short	0x0024


	//----- nvinfo : EIATTR_PARAM_CBANK
	.align		4
        /*008c*/ 	.byte	0x04, 0x0a
        /*008e*/ 	.short	(.L_539 - .L_538)
	.align		4
.L_538:
        /*0090*/ 	.word	index@(.nv.constant0._Z25matrixMulBtrTilesKernelV3ILi20EEvPKfS1_Pfiii)
        /*0094*/ 	.short	0x0380
        /*0096*/ 	.short	0x0024


	//----- nvinfo : EIATTR_SW_WAR
	.align		4
.L_539:
        /*0098*/ 	.byte	0x04, 0x36
        /*009a*/ 	.short	(.L_541 - .L_540)
.L_540:
        /*009c*/ 	.word	0x00000008
.L_541:


//--------------------- .nv.info._Z25matrixMulBtrTilesKernelV3ILi16EEvPKfS1_Pfiii --------------------------
	.section	.nv.info._Z25matrixMulBtrTilesKernelV3ILi16EEvPKfS1_Pfiii,"",@"SHT_CUDA_INFO"
	.sectionflags	@""
	.align	4


	//----- nvinfo : EIATTR_CUDA_API_VERSION
	.align		4
        /*0000*/ 	.byte	0x04, 0x37
        /*0002*/ 	.short	(.L_543 - .L_542)
.L_542:
        /*0004*/ 	.word	0x00000082


	//----- nvinfo : EIATTR_KPARAM_INFO
	.align		4
.L_543:
        /*0008*/ 	.byte	0x04, 0x17
        /*000a*/ 	.short	(.L_545 - .L_544)
.L_544:
        /*000c*/ 	.word	0x00000000
        /*0010*/ 	.short	0x0005
        /*0012*/ 	.short	0x0020
        /*0014*/ 	.byte	0x00, 0xf0, 0x11, 0x00


	//----- nvinfo : EIATTR_KPARAM_INFO
	.align		4
.L_545:
        /*0018*/ 	.byte	0x04, 0x17
        /*001a*/ 	.short	(.L_547 - .L_546)
.L_546:
        /*001c*/ 	.word	0x00000000
        /*0020*/ 	.short	0x0004
        /*0022*/ 	.short	0x001c
        /*0024*/ 	.byte	0x00, 0xf0, 0x11, 0x00


	//----- nvinfo : EIATTR_KPARAM_INFO
	.align		4
.L_547:
        /*0028*/ 	.byte	0x04, 0x17
        /*002a*/ 	.short	(.L_549 - .L_548)
.L_548:
        /*002c*/ 	.word	0x00000000
        /*0030*/ 	.short	0x0003
        /*0032*/ 	.short	0x0018
        /*0034*/ 	.byte	0x00, 0xf0, 0x11, 0x00


	//----- nvinfo : EIATTR_KPARAM_INFO
	.align		4
.L_549:
        /*0038*/ 	.byte	0x04, 0x17
        /*003a*/ 	.short	(.L_551 - .L_550)
.L_550:
        /*003c*/ 	.word	0x00000000
        /*0040*/ 	.short	0x0002
        /*0042*/ 	.short	0x0010
        /*0044*/ 	.byte	0x00, 0xf5, 0x21, 0x00


	//----- nvinfo : EIATTR_KPARAM_INFO
	.align		4
.L_551:
        /*0048*/ 	.byte	0x04, 0x17
        /*004a*/ 	.short	(.L_553 - .L_552)
.L_552:
        /*004c*/ 	.word	0x00000000
        /*0050*/ 	.short	0x0001
        /*0052*/ 	.short	0x0008
        /*0054*/ 	.byte	0x00, 0xf5, 0x21, 0x00


	//----- nvinfo : EIATTR_KPARAM_INFO
	.align		4
.L_553:
        /*0058*/ 	.byte	0x04, 0x17
        /*005a*/ 	.short	(.L_555 - .L_554)
.L_554:
        /*005c*/ 	.word	0x00000000
        /*0060*/ 	.short	0x0000
        /*0062*/ 	.short	0x0000
        /*0064*/ 	.byte	0x00, 0xf5, 0x21, 0x00


	//----- nvinfo : EIATTR_SPARSE_MMA_MASK
	.align		4
.L_555:
        /*0068*/ 	.byte	0x03, 0x50
        /*006a*/ 	.short	0x0000


	//----- nvinfo : EIATTR_MAXREG_COUNT
	.align		4
        /*006c*/ 	.byte	0x03, 0x1b
        /*006e*/ 	.short	0x00ff


	//----- nvinfo : EIATTR_NUM_BARRIERS
	.align		4
        /*0070*/ 	.byte	0x02, 0x4c
        /*0072*/ 	.byte	0x01
	.zero		1


	//----- nvinfo : EIATTR_MERCURY_ISA_VERSION
	.align		4
        /*0074*/ 	.byte	0x03, 0x5f
        /*0076*/ 	.short	0x0101


	//----- nvinfo : EIATTR_VRC_CTA_INIT_COUNT
	.align		4
        /*0078*/ 	.byte	0x02, 0x4a
	.zero		1
	.zero		1


	//----- nvinfo : EIATTR_EXIT_INSTR_OFFSETS
	.align		4
        /*007c*/ 	.byte	0x04, 0x1c
        /*007e*/ 	.short	(.L_557 - .L_556)


	//   ....[0]....
.L_556:
        /*0080*/ 	.word	0x00000ad0


	//   ....[1]....
        /*0084*/ 	.word	0x00000b20


	//----- nvinfo : EIATTR_CBANK_PARAM_SIZE
	.align		4
.L_557:
        /*0088*/ 	.byte	0x03, 0x19
        /*008a*/ 	.short	0x0024


	//----- nvinfo : EIATTR_PARAM_CBANK
	.align		4
        /*008c*/ 	.byte	0x04, 0x0a
        /*008e*/ 	.short	(.L_559 - .L_558)
	.align		4
.L_558:
        /*0090*/ 	.word	index@(.nv.constant0._Z25matrixMulBtrTilesKernelV3ILi16EEvPKfS1_Pfiii)
        /*0094*/ 	.short	0x0380
        /*0096*/ 	.short	0x0024


	//----- nvinfo : EIATTR_SW_WAR
	.align		4
.L_559:
        /*0098*/ 	.byte	0x04, 0x36
        /*009a*/ 	.short	(.L_561 - .L_560)
.L_560:
        /*009c*/ 	.word	0x00000008
.L_561:


//--------------------- .nv.info._Z25matrixMulBtrTilesKernelV3ILi8EEvPKfS1_Pfiii --------------------------
	.section	.nv.info._Z25matrixMulBtrTilesKernelV3ILi8EEvPKfS1_Pfiii,"",@"SHT_CUDA_INFO"
	.sectionflags	@""
	.align	4


	//----- nvinfo : EIATTR_CUDA_API_VERSION
	.align		4
        /*0000*/ 	.byte	0x04, 0x37
        /*0002*/ 	.short	(.L_563 - .L_562)
.L_562:
        /*0004*/ 	.word	0x00000082


	//----- nvinfo : EIATTR_KPARAM_INFO
	.align		4
.L_563:
        /*0008*/ 	.byte	0x04, 0x17
        /*000a*/ 	.short	(.L_565 - .L_564)
.L_564:
        /*000c*/ 	.word	0x00000000
        /*0010*/ 	.short	0x0005
        /*0012*/ 	.short	0x0020
        /*0014*/ 	.byte	0x00, 0xf0, 0x11, 0x00


	//----- nvinfo : EIATTR_KPARAM_INFO
	.align		4
.L_565:
        /*0018*/ 	.byte	0x04, 0x17
        /*001a*/ 	.short	(.L_567 - .L_566)
.L_566:
        /*001c*/ 	.word	0x00000000
        /*0020*/ 	.short	0x0004
        /*0022*/ 	.short	0x001c
        /*0024*/ 	.byte	0x00, 0xf0, 0x11, 0x00


	//----- nvinfo : EIATTR_KPARAM_INFO
	.align		4
.L_567:
        /*0028*/ 	.byte	0x04, 0x17
        /*002a*/ 	.short	(.L_569 - .L_568)
.L_568:
        /*002c*/ 	.word	0x00000000
        /*0030*/ 	.short	0x0003
        /*0032*/ 	.short	0x0018
        /*0034*/ 	.byte	0x00, 0xf0, 0x11, 0x00


	//----- nvinfo : EIATTR_KPARAM_INFO
	.align		4
.L_569:
        /*0038*/ 	.byte	0x04, 0x17
        /*003a*/ 	.short	(.L_571 - .L_570)
.L_570:
        /*003c*/ 	.word	0x00000000
        /*0040*/ 	.short	0x0002
        /*0042*/ 	.short	0x0010
        /*0044*/ 	.byte	0x00, 0xf5, 0x21, 0x00


	//----- nvinfo : EIATTR_KPARAM_INFO
	.align		4
.L_571:
        /*0048*/ 	.byte	0x04, 0x17
        /*004a*/ 	.short	(.L_573 - .L_572)
.L_572:
        /*004c*/ 	.word	0x00000000
        /*0050*/ 	.short	0x0001
        /*0052*/ 	.short	0x0008
        /*0054*/ 	.byte	0x00, 0xf5, 0x21, 0x00


	//----- nvinfo : EIATTR_KPARAM_INFO
	.align		4
.L_573:
        /*0058*/ 	.byte	0x04, 0x17
        /*005a*/ 	.short	(.L_575 - .L_574)
.L_574:
        /*005c*/ 	.word	0x00000000
        /*0060*/ 	.short	0x0000
        /*0062*/ 	.short	0x0000
        /*0064*/ 	.byte	0x00, 0xf5, 0x21, 0x00


	//----- nvinfo : EIATTR_SPARSE_MMA_MASK
	.align		4
.L_575:
        /*0068*/ 	.byte	0x03, 0x50
        /*006a*/ 	.short	0x0000


	//----- nvinfo : EIATTR_MAXREG_COUNT
	.align		4
        /*006c*/ 	.byte	0x03, 0x1b
        /*006e*/ 	.short	0x00ff


	//----- nvinfo : EIATTR_NUM_BARRIERS
	.align		4
        /*0070*/ 	.byte	0x02, 0x4c
        /*0072*/ 	.byte	0x01
	.zero		1


	//----- nvinfo : EIATTR_MERCURY_ISA_VERSION
	.align		4
        /*0074*/ 	.byte	0x03, 0x5f
        /*0076*/ 	.short	0x0101


	//----- nvinfo : EIATTR_VRC_CTA_INIT_COUNT
	.align		4
        /*0078*/ 	.byte	0x02, 0x4a
	.zero		1
	.zero		1


	//----- nvinfo : EIATTR_EXIT_INSTR_OFFSETS
	.align		4
        /*007c*/ 	.byte	0x04, 0x1c
        /*007e*/ 	.short	(.L_577 - .L_576)


	//   ....[0]....
.L_576:
        /*0080*/ 	.word	0x00000880


	//   ....[1]....
        /*0084*/ 	.word	0x000008d0


	//----- nvinfo : EIATTR_CBANK_PARAM_SIZE
	.align		4
.L_577:
        /*0088*/ 	.byte	0x03, 0x19
        /*008a*/ 	.short	0x0024


	//----- nvinfo : EIATTR_PARAM_CBANK
	.align		4
        /*008c*/ 	.byte	0x04, 0x0a
        /*008e*/ 	.short	(.L_579 - .L_578)
	.align		4
.L_578:
        /*0090*/ 	.word	index@(.nv.constant0._Z25matrixMulBtrTilesKernelV3ILi8EEvPKfS1_Pfiii)
        /*0094*/ 	.short	0x0380
        /*0096*/ 	.short	0x0024


	//----- nvinfo : EIATTR_SW_WAR
	.align		4
.L_579:
        /*0098*/ 	.byte	0x04, 0x36
        /*009a*/ 	.short	(.L_581 - .L_580)
.L_580:
        /*009c*/ 	.word	0x00000008
.L_581:


//--------------------- .nv.info._Z25matrixMulBtrTilesKernelV2ILi32EEvPKfS1_Pfiii --------------------------
	.section	.nv.info._Z25matrixMulBtrTilesKernelV2ILi32EEvPKfS1_Pfiii,"",@"SHT_CUDA_INFO"
	.sectionflags	@""
	.align	4


	//----- nvinfo : EIATTR_CUDA_API_VERSION
	.align		4
        /*0000*/ 	.byte	0x04, 0x37
        /*0002*/ 	.short	(.L_583 - .L_582)
.L_582:
        /*0004*/ 	.word	0x00000082


	//----- nvinfo : EIATTR_KPARAM_INFO
	.align		4
.L_583:
        /*0008*/ 	.byte	0x04, 0x17
        /*000a*/ 	.short	(.L_585 - .L_584)
.L_584:
        /*000c*/ 	.word	0x00000000
        /*0010*/ 	.short	0x0005
        /*0012*/ 	.short	0x0020
        /*0014*/ 	.byte	0x00, 0xf0, 0x11, 0x00


	//----- nvinfo : EIATTR_KPARAM_INFO
	.align		4
.L_585:
        /*0018*/ 	.byte	0x04, 0x17
        /*001a*/ 	.short	(.L_587 - .L_586)
.L_586:
        /*001c*/ 	.word	0x00000000
        /*0020*/ 	.short	0x0004
        /*0022*/ 	.short	0x001c
        /*0024*/ 	.byte	0x00, 0xf0, 0x11, 0x00


	//----- nvinfo : EIATTR_KPARAM_INFO
	.align		4
.L_587:
        /*0028*/ 	.byte	0x04, 0x17
        /*002a*/ 	.short	(.L_589 - .L_588)
.L_588:
        /*002c*/ 	.word	0x00000000
        /*0030*/ 	.short	0x0003
        /*0032*/ 	.short	0x0018
        /*0034*/ 	.byte	0x00, 0xf0, 0x11, 0x00


	//----- nvinfo : EIATTR_KPARAM_INFO
	.align		4
.L_589:
        /*0038*/ 	.byte	0x04, 0x17
        /*003a*/ 	.short	(.L_591 - .L_590)
.L_590:
        /*003c*/ 	.word	0x00000000
        /*0040*/ 	.short	0x0002
        /*0042*/ 	.short	0x0010
        /*0044*/ 	.byte	0x00, 0xf5, 0x21, 0x00


	//----- nvinfo : EIATTR_KPARAM_INFO
	.align		4
.L_591:
        /*0048*/ 	.byte	0x04, 0x17
        /*004a*/ 	.short	(.L_593 - .L_592)
.L_592:
        /*004c*/ 	.word	0x00000000
        /*0050*/ 	.short	0x0001
        /*0052*/ 	.short	0x0008
        /*0054*/ 	.byte	0x00, 0xf5, 0x21, 0x00


	//----- nvinfo : EIATTR_KPARAM_INFO
	.align		4
.L_593:
        /*0058*/ 	.byte	0x04, 0x17
        /*005a*/ 	.short	(.L_595 - .L_594)
.L_594:
        /*005c*/ 	.word	0x00000000
        /*0060*/ 	.short	0x0000
        /*0062*/ 	.short	0x0000
        /*0064*/ 	.byte	0x00, 0xf5, 0x21, 0x00


	//----- nvinfo : EIATTR_SPARSE_MMA_MASK
	.align		4
.L_595:
        /*0068*/ 	.byte	0x03, 0x50
        /*006a*/ 	.short	0x0000


	//----- nvinfo : EIATTR_MAXREG_COUNT
	.align		4
        /*006c*/ 	.byte	0x03, 0x1b
        /*006e*/ 	.short	0x00ff


	//----- nvinfo : EIATTR_NUM_BARRIERS
	.align		4
        /*0070*/ 	.byte	0x02, 0x4c
        /*0072*/ 	.byte	0x01
	.zero		1


	//----- nvinfo : EIATTR_MERCURY_ISA_VERSION
	.align		4
        /*0074*/ 	.byte	0x03, 0x5f
        /*0076*/ 	.short	0x0101


	//----- nvinfo : EIATTR_VRC_CTA_INIT_COUNT
	.align		4
        /*0078*/ 	.byte	0x02, 0x4a
	.zero		1
	.zero		1


	//----- nvinfo : EIATTR_EXIT_INSTR_OFFSETS
	.align		4
        /*007c*/ 	.byte	0x04, 0x1c
        /*007e*/ 	.short	(.L_597 - .L_596)


	//   ....[0]....
.L_596:
        /*0080*/ 	.word	0x000006a0


	//   ....[1]....
        /*0084*/ 	.word	0x000006f0


	//----- nvinfo : EIATTR_CBANK_PARAM_SIZE
	.align		4
.L_597:
        /*0088*/ 	.byte	0x03, 0x19
        /*008a*/ 	.short	0x0024


	//----- nvinfo : EIATTR_PARAM_CBANK
	.align		4
        /*008c*/ 	.byte	0x04, 0x0a
        /*008e*/ 	.short	(.L_599 - .L_598)
	.align		4
.L_598:
        /*0090*/ 	.word	index@(.nv.constant0._Z25matrixMulBtrTilesKernelV2ILi32EEvPKfS1_Pfiii)
        /*0094*/ 	.short	0x0380
        /*0096*/ 	.short	0x0024


	//----- nvinfo : EIATTR_SW_WAR
	.align		4
.L_599:
        /*0098*/ 	.byte	0x04, 0x36
        /*009a*/ 	.short	(.L_601 - .L_600)
.L_600:
        /*009c*/ 	.word	0x00000008
.L_601:


//--------------------- .nv.info._Z25matrixMulBtrTilesKernelV2ILi28EEvPKfS1_Pfiii --------------------------
	.section	.nv.info._Z25matrixMulBtrTilesKernelV2ILi28EEvPKfS1_Pfiii,"",@"SHT_CUDA_INFO"
	.sectionflags	@""
	.align	4


	//----- nvinfo : EIATTR_CUDA_API_VERSION
	.align		4
        /*0000*/ 	.byte	0x04, 0x37
        /*0002*/ 	.short	(.L_603 - .L_602)
.L_602:
        /*0004*/ 	.word	0x00000082


	//----- nvinfo : EIATTR_KPARAM_INFO
	.align		4
.L_603:
        /*0008*/ 	.byte	0x04, 0x17
        /*000a*/ 	.short	(.L_605 - .L_604)
.L_604:
        /*000c*/ 	.word	0x00000000
        /*0010*/ 	.short	0x0005
        /*0012*/ 	.short	0x0020
        /*0014*/ 	.byte	0x00, 0xf0, 0x11, 0x00


	//----- nvinfo : EIATTR_KPARAM_INFO
	.align		4
.L_605:
        /*0018*/ 	.byte	0x04, 0x17
        /*001a*/ 	.short	(.L_607 - .L_606)
.L_606:
        /*001c*/ 	.word	0x00000000
        /*0020*/ 	.short	0x0004
        /*0022*/ 	.short	0x001c
        /*0024*/ 	.byte	0x00, 0xf0, 0x11, 0x00


	//----- nvinfo : EIATTR_KPARAM_INFO
	.align		4
.L_607:
        /*0028*/ 	.byte	0x04, 0x17
        /*002a*/ 	.short	(.L_609 - .L_608)
.L_608:
        /*002c*/ 	.word	0x00000000
        /*0030*/ 	.short	0x0003
        /*0032*/ 	.short	0x0018
        /*0034*/ 	.byte	0x00, 0xf0, 0x11, 0x00


	//----- nvinfo : EIATTR_KPARAM_INFO
	.align		4
.L_609:
        /*0038*/ 	.byte	0x04, 0x17
        /*003a*/ 	.short	(.L_611 - .L_610)
.L_610:
        /*003c*/ 	.word	0x00000000
        /*0040*/ 	.short	0x0002
        /*0042*/ 	.short	0x0010
        /*0044*/ 	.byte	0x00, 0xf5, 0x21, 0x00


	//----- nvinfo : EIATTR_KPARAM_INFO
	.align		4
.L_611:
        /*0048*/ 	.byte	0x04, 0x17
        /*004a*/ 	.short	(.L_613 - .L_612)
.L_612:
        /*004c*/ 	.word	0x00000000
        /*0050*/ 	.short	0x0001
        /*0052*/ 	.short	0x0008
        /*0054*/ 	.byte	0x00, 0xf5, 0x21, 0x00


	//----- nvinfo : EIATTR_KPARAM_INFO
	.align		4
.L_613:
        /*0058*/ 	.byte	0x04, 0x17
        /*005a*/ 	.short	(.L_615 - .L_614)
.L_614:
        /*005c*/ 	.word	0x00000000
        /*0060*/ 	.short	0x0000
        /*0062*/ 	.short	0x0000
        /*0064*/ 	.byte	0x00, 0xf5, 0x21, 0x00


	//----- nvinfo : EIATTR_SPARSE_MMA_MASK
	.align		4
.L_615:
        /*0068*/ 	.byte	0x03, 0x50
        /*006a*/ 	.short	0x0000


	//----- nvinfo : EIATTR_MAXREG_COUNT
	.align		4
        /*006c*/ 	.byte	0x03, 0x1b
        /*006e*/ 	.short	0x00ff


	//----- nvinfo : EIATTR_NUM_BARRIERS
	.align		4
        /*0070*/ 	.byte	0x02, 0x4c
        /*0072*/ 	.byte	0x01
	.zero		1


	//----- nvinfo : EIATTR_MERCURY_ISA_VERSION
	.align		4
        /*0074*/ 	.byte	0x03, 0x5f
        /*0076*/ 	.short	0x0101


	//----- nvinfo : EIATTR_VRC_CTA_INIT_COUNT
	.align		4
        /*0078*/ 	.byte	0x02, 0x4a
	.zero		1
	.zero		1


	//----- nvinfo : EIATTR_EXIT_INSTR_OFFSETS
	.align		4
        /*007c*/ 	.byte	0x04, 0x1c
        /*007e*/ 	.short	(.L_617 - .L_616)


	//   ....[0]....
.L_616:
        /*0080*/ 	.word	0x00000650


	//   ....[1]....
        /*0084*/ 	.word	0x000006a0


	//----- nvinfo : EIATTR_CBANK_PARAM_SIZE
	.align		4
.L_617:
        /*0088*/ 	.byte	0x03, 0x19
        /*008a*/ 	.short	0x0024


	//----- nvinfo : EIATTR_PARAM_CBANK
	.align		4
        /*008c*/ 	.byte	0x04, 0x0a
        /*008e*/ 	.short	(.L_619 - .L_618)
	.align		4
.L_618:
        /*0090*/ 	.word	index@(.nv.constant0._Z25matrixMulBtrTilesKernelV2ILi28EEvPKfS1_Pfiii)
        /*0094*/ 	.short	0x0380
        /*0096*/ 	.short	0x0024


	//----- nvinfo : EIATTR_SW_WAR
	.align		4
.L_619:
        /*0098*/ 	.byte	0x04, 0x36
        /*009a*/ 	.short	(.L_621 - .L_620)
.L_620:
        /*009c*/ 	.word	0x00000008
.L_621:


//--------------------- .nv.info._Z25matrixMulBtrTilesKernelV2ILi24EEvPKfS1_Pfiii --------------------------
	.section	.nv.info._Z25matrixMulBtrTilesKernelV2ILi24EEvPKfS1_Pfiii,"",@"SHT_CUDA_INFO"
	.sectionflags	@""
	.align	4


	//----- nvinfo : EIATTR_CUDA_API_VERSION
	.align		4
        /*0000*/ 	.byte	0x04, 0x37
        /*0002*/ 	.short	(.L_623 - .L_622)
.L_622:
        /*0004*/ 	.word	0x00000082


	//----- nvinfo : EIATTR_KPARAM_INFO
	.align		4
.L_623:
        /*0008*/ 	.byte	0x04, 0x17
        /*000a*/ 	.short	(.L_625 - .L_624)
.L_624:
        /*000c*/ 	.word	0x00000000
        /*0010*/ 	.short	0x0005
        /*0012*/ 	.short	0x0020
        /*0014*/ 	.byte	0x00, 0xf0, 0x11, 0x00


	//----- nvinfo : EIATTR_KPARAM_INFO
	.align		4
.L_625:
        /*0018*/ 	.byte	0x04, 0x17
        /*001a*/ 	.short	(.L_627 - .L_626)
.L_626:
        /*001c*/ 	.word	0x00000000
        /*0020*/ 	.short	0x0004
        /*0022*/ 	.short	0x001c
        /*0024*/ 	.byte	0x00, 0xf0, 0x11, 0x00


	//----- nvinfo : EIATTR_KPARAM_INFO
	.align		4
.L_627:
        /*0028*/ 	.byte	0x04, 0x17
        /*002a*/ 	.short	(.L_629 - .L_628)
.L_628:
        /*002c*/ 	.word	0x00000000
        /*0030*/ 	.short	0x0003
        /*0032*/ 	.short	0x0018
        /*0034*/ 	.byte	0x00, 0xf0, 0x11, 0x00


	//----- nvinfo : EIATTR_KPARAM_INFO
	.align		4
.L_629:
        /*0038*/ 	.byte	0x04, 0x17
        /*003a*/ 	.short	(.L_631 - .L_630)
.L_630:
        /*003c*/ 	.word	0x00000000
        /*0040*/ 	.short	0x0002
        /*0042*/ 	.short	0x0010
        /*0044*/ 	.byte	0x00, 0xf5, 0x21, 0x00


	//----- nvinfo : EIATTR_KPARAM_INFO
	.align		4
.L_631:
        /*0048*/ 	.byte	0x04, 0x17
        /*004a*/ 	.short	(.L_633 - .L_632)
.L_632:
        /*004c*/ 	.word	0x00000000
        /*0050*/ 	.short	0x0001
        /*0052*/ 	.short	0x0008
        /*0054*/ 	.byte	0x00, 0xf5, 0x21, 0x00


	//----- nvinfo : EIATTR_KPARAM_INFO
	.align		4
.L_633:
        /*0058*/ 	.byte	0x04, 0x17
        /*005a*/ 	.short	(.L_635 - .L_634)
.L_634:
        /*005c*/ 	.word	0x00000000
        /*0060*/ 	.short	0x0000
        /*0062*/ 	.short	0x0000
        /*0064*/ 	.byte	0x00, 0xf5, 0x21, 0x00


	//----- nvinfo : EIATTR_SPARSE_MMA_MASK
	.align		4
.L_635:
        /*0068*/ 	.byte	0x03, 0x50
        /*006a*/ 	.short	0x0000


	//----- nvinfo : EIATTR_MAXREG_COUNT
	.align		4
        /*006c*/ 	.byte	0x03, 0x1b
        /*006e*/ 	.short	0x00ff


	//----- nvinfo : EIATTR_NUM_BARRIERS
	.align		4
        /*0070*/ 	.byte	0x02, 0x4c
        /*0072*/ 	.byte	0x01
	.zero		1


	//----- nvinfo : EIATTR_MERCURY_ISA_VERSION
	.align		4
        /*0074*/ 	.byte	0x03, 0x5f
        /*0076*/ 	.short	0x0101


	//----- nvinfo : EIATTR_VRC_CTA_INIT_COUNT
	.align		4
        /*0078*/ 	.byte	0x02, 0x4a
	.zero		1
	.zero		1


	//----- nvinfo : EIATTR_EXIT_INSTR_OFFSETS
	.align		4
        /*007c*/ 	.byte	0x04, 0x1c
        /*007e*/ 	.short	(.L_637 - .L_636)


	//   ....[0]....
.L_636:
        /*0080*/ 	.word	0x000005f0


	//   ....[1]....
        /*0084*/ 	.word	0x00000640


	//----- nvinfo : EIATTR_CBANK_PARAM_SIZE
	.align		4
.L_637:
        /*0088*/ 	.byte	0x03, 0x19
        /*008a*/ 	.short	0x0024


	//----- nvinfo : EIATTR_PARAM_CBANK
	.align		4
        /*008c*/ 	.byte	0x04, 0x0a
        /*008e*/ 	.short	(.L_639 - .L_638)
	.align		4
.L_638:
        /*0090*/ 	.word	index@(.nv.constant0._Z25matrixMulBtrTilesKernelV2ILi24EEvPKfS1_Pfiii)
        /*0094*/ 	.short	0x0380
        /*0096*/ 	.short	0x0024


	//----- nvinfo : EIATTR_SW_WAR
	.align		4
.L_639:
        /*0098*/ 	.byte	0x04, 0x36
        /*009a*/ 	.short	(.L_641 - .L_640)
.L_640:
        /*009c*/ 	.word	0x00000008
.L_641:


//--------------------- .nv.info._Z25matrixMulBtrTilesKernelV2ILi20EEvPKfS1_Pfiii --------------------------
	.section	.nv.info._Z25matrixMulBtrTilesKernelV2ILi20EEvPKfS1_Pfiii,"",@"SHT_CUDA_INFO"
	.sectionflags	@""
	.align	4


	//----- nvinfo : EIATTR_CUDA_API_VERSION
	.align		4
        /*0000*/ 	.byte	0x04, 0x37
        /*0002*/ 	.short	(.L_643 - .L_642)
.L_642:
        /*0004*/ 	.word	0x00000082


	//----- nvinfo : EIATTR_KPARAM_INFO
	.align		4
.L_643:
        /*0008*/ 	.byte	0x04, 0x17
        /*000a*/ 	.short	(.L_645 - .L_644)
.L_644:
        /*000c*/ 	.word	0x00000000
        /*0010*/ 	.short	0x0005
        /*0012*/ 	.short	0x0020
        /*0014*/ 	.byte	0x00, 0xf0, 0x11, 0x00


	//----- nvinfo : EIATTR_KPARAM_INFO
	.align		4
.L_645:
        /*0018*/ 	.byte	0x04, 0x17
        /*001a*/ 	.short	(.L_647 - .L_646)
.L_646:
        /*001c*/ 	.word	0x00000000
        /*0020*/ 	.short	0x0004
        /*0022*/ 	.short	0x001c
        /*0024*/ 	.byte	0x00, 0xf0, 0x11, 0x00


	//----- nvinfo : EIATTR_KPARAM_INFO
	.align		4
.L_647:
        /*0028*/ 	.byte	0x04, 0x17
        /*002a*/ 	.short	(.L_649 - .L_648)
.L_648:
        /*002c*/ 	.word	0x00000000
        /*0030*/ 	.short	0x0003
        /*0032*/ 	.short	0x0018
        /*0034*/ 	.byte	0x00, 0xf0, 0x11, 0x00


	//----- nvinfo : EIATTR_KPARAM_INFO
	.align		4
.L_649:
        /*0038*/ 	.byte	0x04, 0x17
        /*003a*/ 	.short	(.L_651 - .L_650)
.L_650:
        /*003c*/ 	.word	0x00000000
        /*0040*/ 	.short	0x0002
        /*0042*/ 	.short	0x0010
        /*0044*/ 	.byte	0x00, 0xf5, 0x21, 0x00


	//----- nvinfo : EIATTR_KPARAM_INFO
	.align		4
.L_651:
        /*0048*/ 	.byte	0x04, 0x17
        /*004a*/ 	.short	(.L_653 - .L_652)
.L_652:
        /*004c*/ 	.word	0x00000000
        /*0050*/ 	.short	0x0001
        /*0052*/ 	.short	0x0008
        /*0054*/ 	.byte	0x00, 0xf5, 0x21, 0x00


	//----- nvinfo : EIATTR_KPARAM_INFO
	.align		4
.L_653:
        /*0058*/ 	.byte	0x04, 0x17
        /*005a*/ 	.short	(.L_655 - .L_654)
.L_654:
        /*005c*/ 	.word	0x00000000
        /*0060*/ 	.short	0x0000
        /*0062*/ 	.short	0x0000
        /*0064*/ 	.byte	0x00, 0xf5, 0x21, 0x00


	//----- nvinfo : EIATTR_SPARSE_MMA_MASK
	.align		4
.L_655:
        /*0068*/ 	.byte	0x03, 0x50
        /*006a*/ 	.short	0x0000


	//----- nvinfo : EIATTR_MAXREG_COUNT
	.align		4
        /*006c*/ 	.byte	0x03, 0x1b
        /*006e*/ 	.short	0x00ff


	//----- nvinfo : EIATTR_NUM_BARRIERS
	.align		4
        /*0070*/ 	.byte	0x02, 0x4c
        /*0072*/ 	.byte	0x01
	.zero		1


	//----- nvinfo : EIATTR_MERCURY_ISA_VERSION
	.align		4
        /*0074*/ 	.byte	0x03, 0x5f
        /*0076*/ 	.short	0x0101


	//----- nvinfo : EIATTR_VRC_CTA_INIT_COUNT
	.align		4
        /*0078*/ 	.byte	0x02, 0x4a
	.zero		1
	.zero		1


	//----- nvinfo : EIATTR_EXIT_INSTR_OFFSETS
	.align		4
        /*007c*/ 	.byte	0x04, 0x1c
        /*007e*/ 	.short	(.L_657 - .L_656)


	//   ....[0]....
.L_656:
        /*0080*/ 	.word	0x00000590


	//   ....[1]....
        /*0084*/ 	.word	0x000005e0


	//----- nvinfo : EIATTR_CBANK_PARAM_SIZE
	.align		4
.L_657:
        /*0088*/ 	.byte	0x03, 0x19
        /*008a*/ 	.short	0x0024


	//----- nvinfo : EIATTR_PARAM_CBANK
	.align		4
        /*008c*/ 	.byte	0x04, 0x0a
        /*008e*/ 	.short	(.L_659 - .L_658)
	.align		4
.L_658:
        /*0090*/ 	.word	index@(.nv.constant0._Z25matrixMulBtrTilesKernelV2ILi20EEvPKfS1_Pfiii)
        /*0094*/ 	.short	0x0380
        /*0096*/ 	.short	0x0024


	//----- nvinfo : EIATTR_SW_WAR
	.align		4
.L_659:
        /*0098*/ 	.byte	0x04, 0x36
        /*009a*/ 	.short	(.L_661 - .L_660)
.L_660:
        /*009c*/ 	.word	0x00000008
.L_661:


//--------------------- .nv.info._Z25matrixMulBtrTilesKernelV2ILi16EEvPKfS1_Pfiii --------------------------
	.section	.nv.info._Z25matrixMulBtrTilesKernelV2ILi16EEvPKfS1_Pfiii,"",@"SHT_CUDA_INFO"
	.sectionflags	@""
	.align	4


	//----- nvinfo : EIATTR_CUDA_API_VERSION
	.align		4
        /*0000*/ 	.byte	0x04, 0x37
        /*0002*/ 	.short	(.L_663 - .L_662)
.L_662:
        /*0004*/ 	.word	0x00000082


	//----- nvinfo : EIATTR_KPARAM_INFO
	.align		4
.L_663:
        /*0008*/ 	.byte	0x04, 0x17
        /*000a*/ 	.short	(.L_665 - .L_664)
.L_664:
        /*000c*/ 	.word	0x00000000
        /*0010*/ 	.short	0x0005
        /*0012*/ 	.short	0x0020
        /*0014*/ 	.byte	0x00, 0xf0, 0x11, 0x00


	//----- nvinfo : EIATTR_KPARAM_INFO
	.align		4
.L_665:
        /*0018*/ 	.byte	0x04, 0x17
        /*001a*/ 	.short	(.L_667 - .L_666)
.L_666:
        /*001c*/ 	.word	0x00000000
        /*0020*/ 	.short	0x0004
        /*0022*/ 	.short	0x001c
        /*0024*/ 	.byte	0x00, 0xf0, 0x11, 0x00


	//----- nvinfo : EIATTR_KPARAM_INFO
	.align		4
.L_667:
        /*0028*/ 	.byte	0x04, 0x17
        /*002a*/ 	.short	(.L_669 - .L_668)
.L_668:
        /*002c*/ 	.word	0x00000000
        /*0030*/ 	.short	0x0003
        /*0032*/ 	.short	0x0018
        /*0034*/ 	.byte	0x00, 0xf0, 0x11, 0x00


	//----- nvinfo : EIATTR_KPARAM_INFO
	.align		4
.L_669:
        /*0038*/ 	.byte	0x04, 0x17
        /*003a*/ 	.short	(.L_671 - .L_670)
.L_670:
        /*003c*/ 	.word	0x00000000
        /*0040*/ 	.short	0x0002
        /*0042*/ 	.short	0x0010
        /*0044*/ 	.byte	0x00, 0xf5, 0x21, 0x00


	//----- nvinfo : EIATTR_KPARAM_INFO
	.align		4
.L_671:
        /*0048*/ 	.byte	0x04, 0x17
        /*004a*/ 	.short	(.L_673 - .L_672)
.L_672:
        /*004c*/ 	.word	0x00000000
        /*0050*/ 	.short	0x0001
        /*0052*/ 	.short	0x0008
        /*0054*/ 	.byte	0x00, 0xf5, 0x21, 0x00


	//----- nvinfo : EIATTR_KPARAM_INFO
	.align		4
.L_673:
        /*0058*/ 	.byte	0x04, 0x17
        /*005a*/ 	.short	(.L_675 - .L_674)
.L_674:
        /*005c*/ 	.word	0x00000000
        /*0060*/ 	.short	0x0000
        /*0062*/ 	.short	0x0000
        /*0064*/ 	.byte	0x00, 0xf5, 0x21, 0x00


	//----- nvinfo : EIATTR_SPARSE_MMA_MASK
	.align		4
.L_675:
        /*0068*/ 	.byte	0x03, 0x50
        /*006a*/ 	.short	0x0000


	//----- nvinfo : EIATTR_MAXREG_COUNT
	.align		4
        /*006c*/ 	.byte	0x03, 0x1b
        /*006e*/ 	.short	0x00ff


	//----- nvinfo : EIATTR_NUM_BARRIERS
	.align		4
        /*0070*/ 	.byte	0x02, 0x4c
        /*0072*/ 	.byte	0x01
	.zero		1


	//----- nvinfo : EIATTR_MERCURY_ISA_VERSION
	.align		4
        /*0074*/ 	.byte	0x03, 0x5f
        /*0076*/ 	.short	0x0101


	//----- nvinfo : EIATTR_VRC_CTA_INIT_COUNT
	.align		4
        /*0078*/ 	.byte	0x02, 0x4a
	.zero		1
	.zero		1


	//----- nvinfo : EIATTR_EXIT_INSTR_OFFSETS
	.align		4
        /*007c*/ 	.byte	0x04, 0x1c
        /*007e*/ 	.short	(.L_677 - .L_676)


	//   ....[0]....
.L_676:
        /*0080*/ 	.word	0x00000af0


	//   ....[1]....
        /*0084*/ 	.word	0x00000b40


	//----- nvinfo : EIATTR_CBANK_PARAM_SIZE
	.align		4
.L_677:
        /*0088*/ 	.byte	0x03, 0x19
        /*008a*/ 	.short	0x0024


	//----- nvinfo : EIATTR_PARAM_CBANK
	.align		4
        /*008c*/ 	.byte	0x04, 0x0a
        /*008e*/ 	.short	(.L_679 - .L_678)
	.align		4
.L_678:
        /*0090*/ 	.word	index@(.nv.constant0._Z25matrixMulBtrTilesKernelV2ILi16EEvPKfS1_Pfiii)
        /*0094*/ 	.short	0x0380
        /*0096*/ 	.short	0x0024


	//----- nvinfo : EIATTR_SW_WAR
	.align		4
.L_679:
        /*0098*/ 	.byte	0x04, 0x36
        /*009a*/ 	.short	(.L_681 - .L_680)
.L_680:
        /*009c*/ 	.word	0x00000008
.L_681:


//--------------------- .nv.info._Z25matrixMulBtrTilesKernelV2ILi8EEvPKfS1_Pfiii --------------------------
	.section	.nv.info._Z25matrixMulBtrTilesKernelV2ILi8EEvPKfS1_Pfiii,"",@"SHT_CUDA_INFO"
	.sectionflags	@""
	.align	4


	//----- nvinfo : EIATTR_CUDA_API_VERSION
	.align		4
        /*0000*/ 	.byte	0x04, 0x37
        /*0002*/ 	.short	(.L_683 - .L_682)
.L_682:
        /*0004*/ 	.word	0x00000082


	//----- nvinfo : EIATTR_KPARAM_INFO
	.align		4
.L_683:
        /*0008*/ 	.byte	0x04, 0x17
        /*000a*/ 	.short	(.L_685 - .L_684)
.L_684:
        /*000c*/ 	.word	0x00000000
        /*0010*/ 	.short	0x0005
        /*0012*/ 	.short	0x0020
        /*0014*/ 	.byte	0x00, 0xf0, 0x11, 0x00


	//----- nvinfo : EIATTR_KPARAM_INFO
	.align		4
.L_685:
        /*0018*/ 	.byte	0x04, 0x17
        /*001a*/ 	.short	(.L_687 - .L_686)
.L_686:
        /*001c*/ 	.word	0x00000000
        /*0020*/ 	.short	0x0004
        /*0022*/ 	.short	0x001c
        /*0024*/ 	.byte	0x00, 0xf0, 0x11, 0x00


	//----- nvinfo : EIATTR_KPARAM_INFO
	.align		4
.L_687:
        /*0028*/ 	.byte	0x04, 0x17
        /*002a*/ 	.short	(.L_689 - .L_688)
.L_688:
        /*002c*/ 	.word	0x00000000
        /*0030*/ 	.short	0x0003
        /*0032*/ 	.short	0x0018
        /*0034*/ 	.byte	0x00, 0xf0, 0x11, 0x00


	//----- nvinfo : EIATTR_KPARAM_INFO
	.align		4
.L_689:
        /*0038*/ 	.byte	0x04, 0x17
        /*003a*/ 	.short	(.L_691 - .L_690)
.L_690:
        /*003c*/ 	.word	0x00000000
        /*0040*/ 	.short	0x0002
        /*0042*/ 	.short	0x0010
        /*0044*/ 	.byte	0x00, 0xf5, 0x21, 0x00


	//----- nvinfo : EIATTR_KPARAM_INFO
	.align		4
.L_691:
        /*0048*/ 	.byte	0x04, 0x17
        /*004a*/ 	.short	(.L_693 - .L_692)
.L_692:
        /*004c*/ 	.word	0x00000000
        /*0050*/ 	.short	0x0001
        /*0052*/ 	.short	0x0008
        /*0054*/ 	.byte	0x00, 0xf5, 0x21, 0x00


	//----- nvinfo : EIATTR_KPARAM_INFO
	.align		4
.L_693:
        /*0058*/ 	.byte	0x04, 0x17
        /*005a*/ 	.short	(.L_695 - .L_694)
.L_694:
        /*005c*/ 	.word	0x00000000
        /*0060*/ 	.short	0x0000
        /*0062*/ 	.short	0x0000
        /*0064*/ 	.byte	0x00, 0xf5, 0x21, 0x00


	//----- nvinfo : EIATTR_SPARSE_MMA_MASK
	.align		4
.L_695:
        /*0068*/ 	.byte	0x03, 0x50
        /*006a*/ 	.short	0x0000


	//----- nvinfo : EIATTR_MAXREG_COUNT
	.align		4
        /*006c*/ 	.byte	0x03, 0x1b
        /*006e*/ 	.short	0x00ff


	//----- nvinfo : EIATTR_NUM_BARRIERS
	.align		4
        /*0070*/ 	.byte	0x02, 0x4c
        /*0072*/ 	.byte	0x01
	.zero		1


	//----- nvinfo : EIATTR_MERCURY_ISA_VERSION
	.align		4
        /*0074*/ 	.byte	0x03, 0x5f
        /*0076*/ 	.short	0x0101


	//----- nvinfo : EIATTR_VRC_CTA_INIT_COUNT
	.align		4
        /*0078*/ 	.byte	0x02, 0x4a
	.zero		1
	.zero		1


	//----- nvinfo : EIATTR_EXIT_INSTR_OFFSETS
	.align		4
        /*007c*/ 	.byte	0x04, 0x1c
        /*007e*/ 	.short	(.L_697 - .L_696)


	//   ....[0]....
.L_696:
        /*0080*/ 	.word	0x000008c0


	//   ....[1]....
        /*0084*/ 	.word	0x00000910


	//----- nvinfo : EIATTR_CBANK_PARAM_SIZE
	.align		4
.L_697:
        /*0088*/ 	.byte	0x03, 0x19
        /*008a*/ 	.short	0x0024


	//----- nvinfo : EIATTR_PARAM_CBANK
	.align		4
        /*008c*/ 	.byte	0x04, 0x0a
        /*008e*/ 	.short	(.L_699 - .L_698)
	.align		4
.L_698:
        /*0090*/ 	.word	index@(.nv.constant0._Z25matrixMulBtrTilesKernelV2ILi8EEvPKfS1_Pfiii)
        /*0094*/ 	.short	0x0380
        /*0096*/ 	.short	0x0024


	//----- nvinfo : EIATTR_SW_WAR
	.align		4
.L_699:
        /*0098*/ 	.byte	0x04, 0x36
        /*009a*/ 	.short	(.L_701 - .L_700)
.L_700:
        /*009c*/ 	.word	0x00000008
.L_701:


//--------------------- .nv.info._Z25matrixMulBtrTilesKernelV1ILi32EEvPKfS1_Pfiii --------------------------
	.section	.nv.info._Z25matrixMulBtrTilesKernelV1ILi32EEvPKfS1_Pfiii,"",@"SHT_CUDA_INFO"
	.sectionflags	@""
	.align	4


	//----- nvinfo : EIATTR_CUDA_API_VERSION
	.align		4
        /*0000*/ 	.byte	0x04, 0x37
        /*0002*/ 	.short	(.L_703 - .L_702)
.L_702:
        /*0004*/ 	.word	0x00000082


	//----- nvinfo : EIATTR_KPARAM_INFO
	.align		4
.L_703:
        /*0008*/ 	.byte	0x04, 0x17
        /*000a*/ 	.short	(.L_705 - .L_704)
.L_704:
        /*000c*/ 	.word	0x00000000
        /*0010*/ 	.short	0x0005
        /*0012*/ 	.short	0x0020
        /*0014*/ 	.byte	0x00, 0xf0, 0x11, 0x00


	//----- nvinfo : EIATTR_KPARAM_INFO
	.align		4
.L_705:
        /*0018*/ 	.byte	0x04, 0x17
        /*001a*/ 	.short	(.L_707 - .L_706)
.L_706:
        /*001c*/ 	.word	0x00000000
        /*0020*/ 	.short	0x0004
        /*0022*/ 	.short	0x001c
        /*0024*/ 	.byte	0x00, 0xf0, 0x11, 0x00


	//----- nvinfo : EIATTR_KPARAM_INFO
	.align		4
.L_707:
        /*0028*/ 	.byte	0x04, 0x17
        /*002a*/ 	.short	(.L_709 - .L_708)
.L_708:
        /*002c*/ 	.word	0x00000000
        /*0030*/ 	.short	0x0003
        /*0032*/ 	.short	0x0018
        /*0034*/ 	.byte	0x00, 0xf0, 0x11, 0x00


	//----- nvinfo : EIATTR_KPARAM_INFO
	.align		4
.L_709:
        /*0038*/ 	.byte	0x04, 0x17
        /*003a*/ 	.short	(.L_711 - .L_710)
.L_710:
        /*003c*/ 	.word	0x00000000
        /*0040*/ 	.short	0x0002
        /*0042*/ 	.short	0x0010
        /*0044*/ 	.byte	0x00, 0xf5, 0x21, 0x00


	//----- nvinfo : EIATTR_KPARAM_INFO
	.align		4
.L_711:
        /*0048*/ 	.byte	0x04, 0x17
        /*004a*/ 	.short	(.L_713 - .L_712)
.L_712:
        /*004c*/ 	.word	0x00000000
        /*0050*/ 	.short	0x0001
        /*0052*/ 	.short	0x0008
        /*0054*/ 	.byte	0x00, 0xf5, 0x21, 0x00


	//----- nvinfo : EIATTR_KPARAM_INFO
	.align		4
.L_713:
        /*0058*/ 	.byte	0x04, 0x17
        /*005a*/ 	.short	(.L_715 - .L_714)
.L_714:
        /*005c*/ 	.word	0x00000000
        /*0060*/ 	.short	0x0000
        /*0062*/ 	.short	0x0000
        /*0064*/ 	.byte	0x00, 0xf5, 0x21, 0x00


	//----- nvinfo : EIATTR_SPARSE_MMA_MASK
	.align		4
.L_715:
        /*0068*/ 	.byte	0x03, 0x50
        /*006a*/ 	.short	0x0000


	//----- nvinfo : EIATTR_MAXREG_COUNT
	.align		4
        /*006c*/ 	.byte	0x03, 0x1b
        /*006e*/ 	.short	0x00ff


	//----- nvinfo : EIATTR_NUM_BARRIERS
	.align		4
        /*0070*/ 	.byte	0x02, 0x4c
        /*0072*/ 	.byte	0x01
	.zero		1


	//----- nvinfo : EIATTR_MERCURY_ISA_VERSION
	.align		4
        /*0074*/ 	.byte	0x03, 0x5f
        /*0076*/ 	.short	0x0101


	//----- nvinfo : EIATTR_VRC_CTA_INIT_COUNT
	.align		4
        /*0078*/ 	.byte	0x02, 0x4a
	.zero		1
	.zero		1


	//----- nvinfo : EIATTR_EXIT_INSTR_OFFSETS
	.align		4
        /*007c*/ 	.byte	0x04, 0x1c
        /*007e*/ 	.short	(.L_717 - .L_716)


	//   ....[0]....
.L_716:
        /*0080*/ 	.word	0x00000820


	//   ....[1]....
        /*0084*/ 	.word	0x00000870


	//----- nvinfo : EIATTR_CBANK_PARAM_SIZE
	.align		4
.L_717:
        /*0088*/ 	.byte	0x03, 0x19
        /*008a*/ 	.short	0x0024


	//----- nvinfo : EIATTR_PARAM_CBANK
	.align		4
        /*008c*/ 	.byte	0x04, 0x0a
        /*008e*/ 	.short	(.L_719 - .L_718)
	.align		4
.L_718:
        /*0090*/ 	.word	index@(.nv.constant0._Z25matrixMulBtrTilesKernelV1ILi32EEvPKfS1_Pfiii)
        /*0094*/ 	.short	0x0380
        /*0096*/ 	.short	0x0024


	//----- nvinfo : EIATTR_SW_WAR
	.align		4
.L_719:
        /*0098*/ 	.byte	0x04, 0x36
        /*009a*/ 	.short	(.L_721 - .L_720)
.L_720:
        /*009c*/ 	.word	0x00000008
.L_721:


//--------------------- .nv.info._Z25matrixMulBtrTilesKernelV1ILi28EEvPKfS1_Pfiii --------------------------
	.section	.nv.info._Z25matrixMulBtrTilesKernelV1ILi28EEvPKfS1_Pfiii,"",@"SHT_CUDA_INFO"
	.sectionflags	@""
	.align	4


	//----- nvinfo : EIATTR_CUDA_API_VERSION
	.align		4
        /*0000*/ 	.byte	0x04, 0x37
        /*0002*/ 	.short	(.L_723 - .L_722)
.L_722:
        /*0004*/ 	.word	0x00000082


	//----- nvinfo : EIATTR_KPARAM_INFO
	.align		4
.L_723:
        /*0008*/ 	.byte	0x04, 0x17
        /*000a*/ 	.short	(.L_725 - .L_724)
.L_724:
        /*000c*/ 	.word	0x00000000
        /*0010*/ 	.short	0x0005
        /*0012*/ 	.short	0x0020
        /*0014*/ 	.byte	0x00, 0xf0, 0x11, 0x00


	//----- nvinfo : EIATTR_KPARAM_INFO
	.align		4
.L_725:
        /*0018*/ 	.byte	0x04, 0x17
        /*001a*/ 	.short	(.L_727 - .L_726)
.L_726:
        /*001c*/ 	.word	0x00000000
        /*0020*/ 	.short	0x0004
        /*0022*/ 	.short	0x001c
        /*0024*/ 	.byte	0x00, 0xf0, 0x11, 0x00


	//----- nvinfo : EIATTR_KPARAM_INFO
	.align		4
.L_727:
        /*0028*/ 	.byte	0x04, 0x17
        /*002a*/ 	.short	(.L_729 - .L_728)
.L_728:
        /*002c*/ 	.word	0x00000000
        /*0030*/ 	.short	0x0003
        /*0032*/ 	.short	0x0018
        /*0034*/ 	.byte	0x00, 0xf0, 0x11, 0x00


	//----- nvinfo : EIATTR_KPARAM_INFO
	.align		4
.L_729:
        /*0038*/ 	.byte	0x04, 0x17
        /*003a*/ 	.short	(.L_731 - .L_730)
.L_730:
        /*003c*/ 	.word	0x00000000
        /*0040*/ 	.short	0x0002
        /*0042*/ 	.short	0x0010
        /*0044*/ 	.byte	0x00, 0xf5, 0x21, 0x00


	//----- nvinfo : EIATTR_KPARAM_INFO
	.align		4
.L_731:
        /*0048*/ 	.byte	0x04, 0x17
        /*004a*/ 	.short	(.L_733 - .L_732)
.L_732:
        /*004c*/ 	.word	0x00000000
        /*0050*/ 	.short	0x0001
        /*0052*/ 	.short	0x0008
        /*0054*/ 	.byte	0x00, 0xf5, 0x21, 0x00


	//----- nvinfo : EIATTR_KPARAM_INFO
	.align		4
.L_733:
        /*0058*/ 	.byte	0x04, 0x17
        /*005a*/ 	.short	(.L_735 - .L_734)
.L_734:
        /*005c*/ 	.word	0x00000000
        /*0060*/ 	.short	0x0000
        /*0062*/ 	.short	0x0000
        /*0064*/ 	.byte	0x00, 0xf5, 0x21, 0x00


	//----- nvinfo : EIATTR_SPARSE_MMA_MASK
	.align		4
.L_735:
        /*0068*/ 	.byte	0x03, 0x50
        /*006a*/ 	.short	0x0000


	//----- nvinfo : EIATTR_MAXREG_COUNT
	.align		4
        /*006c*/ 	.byte	0x03, 0x1b
        /*006e*/ 	.short	0x00ff


	//----- nvinfo : EIATTR_NUM_BARRIERS
	.align		4
        /*0070*/ 	.byte	0x02, 0x4c
        /*0072*/ 	.byte	0x01
	.zero		1


	//----- nvinfo : EIATTR_MERCURY_ISA_VERSION
	.align		4
        /*0074*/ 	.byte	0x03, 0x5f
        /*0076*/ 	.short	0x0101


	//----- nvinfo : EIATTR_VRC_CTA_INIT_COUNT
	.align		4
        /*0078*/ 	.byte	0x02, 0x4a
	.zero		1
	.zero		1


	//----- nvinfo : EIATTR_EXIT_INSTR_OFFSETS
	.align		4
        /*007c*/ 	.byte	0x04, 0x1c
        /*007e*/ 	.short	(.L_737 - .L_736)


	//   ....[0]....
.L_736:
        /*0080*/ 	.word	0x000007a0


	//   ....[1]....
        /*0084*/ 	.word	0x000007f0


	//----- nvinfo : EIATTR_CBANK_PARAM_SIZE
	.align		4
.L_737:
        /*0088*/ 	.byte	0x03, 0x19
        /*008a*/ 	.short	0x0024


	//----- nvinfo : EIATTR_PARAM_CBANK
	.align		4
        /*008c*/ 	.byte	0x04, 0x0a
        /*008e*/ 	.short	(.L_739 - .L_738)
	.align		4
.L_738:
        /*0090*/ 	.word	index@(.nv.constant0._Z25matrixMulBtrTilesKernelV1ILi28EEvPKfS1_Pfiii)
        /*0094*/ 	.short	0x0380
        /*0096*/ 	.short	0x0024


	//----- nvinfo : EIATTR_SW_WAR
	.align		4
.L_739:
        /*0098*/ 	.byte	0x04, 0x36
        /*009a*/ 	.short	(.L_741 - .L_740)
.L_740:
        /*009c*/ 	.word	0x00000008
.L_741:


//--------------------- .nv.info._Z25matrixMulBtrTilesKernelV1ILi24EEvPKfS1_Pfiii --------------------------
	.section	.nv.info._Z25matrixMulBtrTilesKernelV1ILi24EEvPKfS1_Pfiii,"",@"SHT_CUDA_INFO"
	.sectionflags	@""
	.align	4


	//----- nvinfo : EIATTR_CUDA_API_VERSION
	.align		4
        /*0000*/ 	.byte	0x04, 0x37
        /*0002*/ 	.short	(.L_743 - .L_742)
.L_742:
        /*0004*/ 	.word	0x00000082


	//----- nvinfo : EIATTR_KPARAM_INFO
	.align		4
.L_743:
        /*0008*/ 	.byte	0x04, 0x17
        /*000a*/ 	.short	(.L_745 - .L_744)
.L_744:
        /*000c*/ 	.word	0x00000000
        /*0010*/ 	.short	0x0005
        /*0012*/ 	.short	0x0020
        /*0014*/ 	.byte	0x00, 0xf0, 0x11, 0x00


	//----- nvinfo : EIATTR_KPARAM_INFO
	.align		4
.L_745:
        /*0018*/ 	.byte	0x04, 0x17
        /*001a*/ 	.short	(.L_747 - .L_746)
.L_746:
        /*001c*/ 	.word	0x00000000
        /*0020*/ 	.short	0x0004
        /*0022*/ 	.short	0x001c
        /*0024*/ 	.byte	0x00, 0xf0, 0x11, 0x00


	//----- nvinfo : EIATTR_KPARAM_INFO
	.align		4
.L_747:
        /*0028*/ 	.byte	0x04, 0x17
        /*002a*/ 	.short	(.L_749 - .L_748)
.L_748:
        /*002c*/ 	.word	0x00000000
        /*0030*/ 	.short	0x0003
        /*0032*/ 	.short	0x0018
        /*0034*/ 	.byte	0x00, 0xf0, 0x11, 0x00


	//----- nvinfo : EIATTR_KPARAM_INFO
	.align		4
.L_749:
        /*0038*/ 	.byte	0x04, 0x17
        /*003a*/ 	.short	(.L_751 - .L_750)
.L_750:
        /*003c*/ 	.word	0x00000000
        /*0040*/ 	.short	0x0002
        /*0042*/ 	.short	0x0010
        /*0044*/ 	.byte	0x00, 0xf5, 0x21, 0x00


	//----- nvinfo : EIATTR_KPARAM_INFO
	.align		4
.L_751:
        /*0048*/ 	.byte	0x04, 0x17
        /*004a*/ 	.short	(.L_753 - .L_752)
.L_752:
        /*004c*/ 	.word	0x00000000
        /*0050*/ 	.short	0x0001
        /*0052*/ 	.short	0x0008
        /*0054*/ 	.byte	0x00, 0xf5, 0x21, 0x00


	//----- nvinfo : EIATTR_KPARAM_INFO
	.align		4
.L_753:
        /*0058*/ 	.byte	0x04, 0x17
        /*005a*/ 	.short	(.L_755 - .L_754)
.L_754:
        /*005c*/ 	.word	0x00000000
        /*0060*/ 	.short	0x0000
        /*0062*/ 	.short	0x0000
        /*0064*/ 	.byte	0x00, 0xf5, 0x21, 0x00


	//----- nvinfo : EIATTR_SPARSE_MMA_MASK
	.align		4
.L_755:
        /*0068*/ 	.byte	0x03, 0x50
        /*006a*/ 	.short	0x0000


	//----- nvinfo : EIATTR_MAXREG_COUNT
	.align		4
        /*006c*/ 	.byte	0x03, 0x1b
        /*006e*/ 	.short	0x00ff


	//----- nvinfo : EIATTR_NUM_BARRIERS
	.align		4
        /*0070*/ 	.byte	0x02, 0x4c
        /*0072*/ 	.byte	0x01
	.zero		1


	//----- nvinfo : EIATTR_MERCURY_ISA_VERSION
	.align		4
        /*0074*/ 	.byte	0x03, 0x5f
        /*0076*/ 	.short	0x0101


	//----- nvinfo : EIATTR_VRC_CTA_INIT_COUNT
	.align		4
        /*0078*/ 	.byte	0x02, 0x4a
	.zero		1
	.zero		1


	//----- nvinfo : EIATTR_EXIT_INSTR_OFFSETS
	.align		4
        /*007c*/ 	.byte	0x04, 0x1c
        /*007e*/ 	.short	(.L_757 - .L_756)


	//   ....[0]....
.L_756:
        /*0080*/ 	.word	0x00000710


	//   ....[1]....
        /*0084*/ 	.word	0x00000760


	//----- nvinfo : EIATTR_CBANK_PARAM_SIZE
	.align		4
.L_757:
        /*0088*/ 	.byte	0x03, 0x19
        /*008a*/ 	.short	0x0024


	//----- nvinfo : EIATTR_PARAM_CBANK
	.align		4
        /*008c*/ 	.byte	0x04, 0x0a
        /*008e*/ 	.short	(.L_759 - .L_758)
	.align		4
.L_758:
        /*0090*/ 	.word	index@(.nv.constant0._Z25matrixMulBtrTilesKernelV1ILi24EEvPKfS1_Pfiii)
        /*0094*/ 	.short	0x0380
        /*0096*/ 	.short	0x0024


	//----- nvinfo : EIATTR_SW_WAR
	.align		4
.L_759:
        /*0098*/ 	.byte	0x04, 0x36
        /*009a*/ 	.short	(.L_761 - .L_760)
.L_760:
        /*009c*/ 	.word	0x00000008
.L_761:


//--------------------- .nv.info._Z25matrixMulBtrTilesKernelV1ILi20EEvPKfS1_Pfiii --------------------------
	.section	.nv.info._Z25matrixMulBtrTilesKernelV1ILi20EEvPKfS1_Pfiii,"",@"SHT_CUDA_INFO"
	.sectionflags	@""
	.align	4


	//----- nvinfo : EIATTR_CUDA_API_VERSION
	.align		4
        /*0000*/ 	.byte	0x04, 0x37
        /*0002*/ 	.short	(.L_763 - .L_762)
.L_762:
        /*0004*/ 	.word	0x00000082


	//----- nvinfo : EIATTR_KPARAM_INFO
	.align		4
.L_763:
        /*0008*/ 	.byte	0x04, 0x17
        /*000a*/ 	.short	(.L_765 - .L_764)
.L_764:
        /*000c*/ 	.word	0x00000000
        /*0010*/ 	.short	0x0005
        /*0012*/ 	.short	0x0020
        /*0014*/ 	.byte	0x00, 0xf0, 0x11, 0x00


	//----- nvinfo : EIATTR_KPARAM_INFO
	.align		4
.L_765:
        /*0018*/ 	.byte	0x04, 0x17
        /*001a*/ 	.short	(.L_767 - .L_766)
.L_766:
        /*001c*/ 	.word	0x00000000
        /*0020*/ 	.short	0x0004
        /*0022*/ 	.short	0x001c
        /*0024*/ 	.byte	0x00, 0xf0, 0x11, 0x00


	//----- nvinfo : EIATTR_KPARAM_INFO
	.align		4
.L_767:
        /*0028*/ 	.byte	0x04, 0x17
        /*002a*/ 	.short	(.L_769 - .L_768)
.L_768:
        /*002c*/ 	.word	0x00000000
        /*0030*/ 	.short	0x0003
        /*0032*/ 	.short	0x0018
        /*0034*/ 	.byte	0x00, 0xf0, 0x11, 0x00


	//----- nvinfo : EIATTR_KPARAM_INFO
	.align		4
.L_769:
        /*0038*/ 	.byte	0x04, 0x17
        /*003a*/ 	.short	(.L_771 - .L_770)
.L_770:
        /*003c*/ 	.word	0x00000000
        /*0040*/ 	.short	0x0002
        /*0042*/ 	.short	0x0010
        /*0044*/ 	.byte	0x00, 0xf5, 0x21, 0x00


	//----- nvinfo : EIATTR_KPARAM_INFO
	.align		4
.L_771:
        /*0048*/ 	.byte	0x04, 0x17
        /*004a*/ 	.short	(.L_773 - .L_772)
.L_772:
        /*004c*/ 	.word	0x00000000
        /*0050*/ 	.short	0x0001
        /*0052*/ 	.short	0x0008
        /*0054*/ 	.byte	0x00, 0xf5, 0x21, 0x00


	//----- nvinfo : EIATTR_KPARAM_INFO
	.align		4
.L_773:
        /*0058*/ 	.byte	0x04, 0x17
        /*005a*/ 	.short	(.L_775 - .L_774)
.L_774:
        /*005c*/ 	.word	0x00000000
        /*0060*/ 	.short	0x0000
        /*0062*/ 	.short	0x0000
        /*0064*/ 	.byte	0x00, 0xf5, 0x21, 0x00


	//----- nvinfo : EIATTR_SPARSE_MMA_MASK
	.align		4
.L_775:
        /*0068*/ 	.byte	0x03, 0x50
        /*006a*/ 	.short	0x0000


	//----- nvinfo : EIATTR_MAXREG_COUNT
	.align		4
        /*006c*/ 	.byte	0x03, 0x1b
        /*006e*/ 	.short	0x00ff


	//----- nvinfo : EIATTR_NUM_BARRIERS
	.align		4
        /*0070*/ 	.byte	0x02, 0x4c
        /*0072*/ 	.byte	0x01
	.zero		1


	//----- nvinfo : EIATTR_MERCURY_ISA_VERSION
	.align		4
        /*0074*/ 	.byte	0x03, 0x5f
        /*0076*/ 	.short	0x0101


	//----- nvinfo : EIATTR_VRC_CTA_INIT_COUNT
	.align		4
        /*0078*/ 	.byte	0x02, 0x4a
	.zero		1
	.zero		1


	//----- nvinfo : EIATTR_EXIT_INSTR_OFFSETS
	.align		4
        /*007c*/ 	.byte	0x04, 0x1c
        /*007e*/ 	.short	(.L_777 - .L_776)


	//   ....[0]....
.L_776:
        /*0080*/ 	.word	0x000006a0


	//   ....[1]....
        /*0084*/ 	.word	0x000006f0


	//----- nvinfo : EIATTR_CBANK_PARAM_SIZE
	.align		4
.L_777:
        /*0088*/ 	.byte	0x03, 0x19
        /*008a*/ 	.short	0x0024


	//----- nvinfo : EIATTR_PARAM_CBANK
	.align		4
        /*008c*/ 	.byte	0x04, 0x0a
        /*008e*/ 	.short	(.L_779 - .L_778)
	.align		4
.L_778:
        /*0090*/ 	.word	index@(.nv.constant0._Z25matrixMulBtrTilesKernelV1ILi20EEvPKfS1_Pfiii)
        /*0094*/ 	.short	0x0380
        /*0096*/ 	.short	0x0024


	//----- nvinfo : EIATTR_SW_WAR
	.align		4
.L_779:
        /*0098*/ 	.byte	0x04, 0x36
        /*009a*/ 	.short	(.L_781 - .L_780)
.L_780:
        /*009c*/ 	.word	0x00000008
.L_781:


//--------------------- .nv.info._Z25matrixMulBtrTilesKernelV1ILi16EEvPKfS1_Pfiii --------------------------
	.section	.nv.info._Z25matrixMulBtrTilesKernelV1ILi16EEvPKfS1_Pfiii,"",@"SHT_CUDA_INFO"
	.sectionflags	@""
	.align	4


	//----- nvinfo : EIATTR_CUDA_API_VERSION
	.align		4
        /*0000*/ 	.byte	0x04, 0x37
        /*0002*/ 	.short	(.L_783 - .L_782)
.L_782:
        /*0004*/ 	.word	0x00000082


	//----- nvinfo : EIATTR_KPARAM_INFO
	.align		4
.L_783:
        /*0008*/ 	.byte	0x04, 0x17
        /*000a*/ 	.short	(.L_785 - .L_784)
.L_784:
        /*000c*/ 	.word	0x00000000
        /*0010*/ 	.short	0x0005
        /*0012*/ 	.short	0x0020
        /*0014*/ 	.byte	0x00, 0xf0, 0x11, 0x00


	//----- nvinfo : EIATTR_KPARAM_INFO
	.align		4
.L_785:
        /*0018*/ 	.byte	0x04, 0x17
        /*001a*/ 	.short	(.L_787 - .L_786)
.L_786:
        /*001c*/ 	.word	0x00000000
        /*0020*/ 	.short	0x0004
        /*0022*/ 	.short	0x001c
        /*0024*/ 	.byte	0x00, 0xf0, 0x11, 0x00


	//----- nvinfo : EIATTR_KPARAM_INFO
	.align		4
.L_787:
        /*0028*/ 	.byte	0x04, 0x17
        /*002a*/ 	.short	(.L_789 - .L_788)
.L_788:
        /*002c*/ 	.word	0x00000000
        /*0030*/ 	.short	0x0003
        /*0032*/ 	.short	0x0018
        /*0034*/ 	.byte	0x00, 0xf0, 0x11, 0x00


	//----- nvinfo : EIATTR_KPARAM_INFO
	.align		4
.L_789:
        /*0038*/ 	.byte	0x04, 0x17
        /*003a*/ 	.short	(.L_791 - .L_790)
.L_790:
        /*003c*/ 	.word	0x00000000
        /*0040*/ 	.short	0x0002
        /*0042*/ 	.short	0x0010
        /*0044*/ 	.byte	0x00, 0xf5, 0x21, 0x00


	//----- nvinfo : EIATTR_KPARAM_INFO
	.align		4
.L_791:
        /*0048*/ 	.byte	0x04, 0x17
        /*004a*/ 	.short	(.L_793 - .L_792)
.L_792:
        /*004c*/ 	.word	0x00000000
        /*0050*/ 	.short	0x0001
        /*0052*/ 	.short	0x0008
        /*0054*/ 	.byte	0x00, 0xf5, 0x21, 0x00


	//----- nvinfo : EIATTR_KPARAM_INFO
	.align		4
.L_793:
        /*0058*/ 	.byte	0x04, 0x17
        /*005a*/ 	.short	(.L_795 - .L_794)
.L_794:
        /*005c*/ 	.word	0x00000000
        /*0060*/ 	.short	0x0000
        /*0062*/ 	.short	0x0000
        /*0064*/ 	.byte	0x00, 0xf5, 0x21, 0x00


	//----- nvinfo : EIATTR_SPARSE_MMA_MASK
	.align		4
.L_795:
        /*0068*/ 	.byte	0x03, 0x50
        /*006a*/ 	.short	0x0000


	//----- nvinfo : EIATTR_MAXREG_COUNT
	.align		4
        /*006c*/ 	.byte	0x03, 0x1b
        /*006e*/ 	.short	0x00ff


	//----- nvinfo : EIATTR_NUM_BARRIERS
	.align		4
        /*0070*/ 	.byte	0x02, 0x4c
        /*0072*/ 	.byte	0x01
	.zero		1


	//----- nvinfo : EIATTR_MERCURY_ISA_VERSION
	.align		4
        /*0074*/ 	.byte	0x03, 0x5f
        /*0076*/ 	.short	0x0101


	//----- nvinfo : EIATTR_VRC_CTA_INIT_COUNT
	.align		4
        /*0078*/ 	.byte	0x02, 0x4a
	.zero		1
	.zero		1


	//----- nvinfo : EIATTR_EXIT_INSTR_OFFSETS
	.align		4
        /*007c*/ 	.byte	0x04, 0x1c
        /*007e*/ 	.short	(.L_797 - .L_796)


	//   ....[0]....
.L_796:
        /*0080*/ 	.word	0x00000d20


	//   ....[1]....
        /*0084*/ 	.word	0x00000d70


	//----- nvinfo : EIATTR_CBANK_PARAM_SIZE
	.align		4
.L_797:
        /*0088*/ 	.byte	0x03, 0x19
        /*008a*/ 	.short	0x0024


	//----- nvinfo : EIATTR_PARAM_CBANK
	.align		4
        /*008c*/ 	.byte	0x04, 0x0a
        /*008e*/ 	.short	(.L_799 - .L_798)
	.align		4
.L_798:
        /*0090*/ 	.word	index@(.nv.constant0._Z25matrixMulBtrTilesKernelV1ILi16EEvPKfS1_Pfiii)
        /*0094*/ 	.short	0x0380
        /*0096*/ 	.short	0x0024


	//----- nvinfo : EIATTR_SW_WAR
	.align		4
.L_799:
        /*0098*/ 	.byte	0x04, 0x36
        /*009a*/ 	.short	(.L_801 - .L_800)
.L_800:
        /*009c*/ 	.word	0x00000008
.L_801:


//--------------------- .nv.info._Z25matrixMulBtrTilesKernelV1ILi8EEvPKfS1_Pfiii --------------------------
	.section	.nv.info._Z25matrixMulBtrTilesKernelV1ILi8EEvPKfS1_Pfiii,"",@"SHT_CUDA_INFO"
	.sectionflags	@""
	.align	4


	//----- nvinfo : EIATTR_CUDA_API_VERSION
	.align		4
        /*0000*/ 	.byte	0x04, 0x37
        /*0002*/ 	.short	(.L_803 - .L_802)
.L_802:
        /*0004*/ 	.word	0x00000082


	//----- nvinfo : EIATTR_KPARAM_INFO
	.align		4
.L_803:
        /*0008*/ 	.byte	0x04, 0x17
        /*000a*/ 	.short	(.L_805 - .L_804)
.L_804:
        /*000c*/ 	.word	0x00000000
        /*0010*/ 	.short	0x0005
        /*0012*/ 	.short	0x0020
        /*0014*/ 	.byte	0x00, 0xf0, 0x11, 0x00


	//----- nvinfo : EIATTR_KPARAM_INFO
	.align		4
.L_805:
        /*0018*/ 	.byte	0x04, 0x17
        /*001a*/ 	.short	(.L_807 - .L_806)
.L_806:
        /*001c*/ 	.word	0x00000000
        /*0020*/ 	.short	0x0004
        /*0022*/ 	.short	0x001c
        /*0024*/ 	.byte	0x00, 0xf0, 0x11, 0x00


	//----- nvinfo : EIATTR_KPARAM_INFO
	.align		4
.L_807:
        /*0028*/ 	.byte	0x04, 0x17
        /*002a*/ 	.short	(.L_809 - .L_808)
.L_808:
        /*002c*/ 	.word	0x00000000
        /*0030*/ 	.short	0x0003
        /*0032*/ 	.short	0x0018
        /*0034*/ 	.byte	0x00, 0xf0, 0x11, 0x00


	//----- nvinfo : EIATTR_KPARAM_INFO
	.align		4
.L_809:
        /*0038*/ 	.byte	0x04, 0x17
        /*003a*/ 	.short	(.L_811 - .L_810)
.L_810:
        /*003c*/ 	.word	0x00000000
        /*0040*/ 	.short	0x0002
        /*0042*/ 	.short	0x0010
        /*0044*/ 	.byte	0x00, 0xf5, 0x21, 0x00


	//----- nvinfo : EIATTR_KPARAM_INFO
	.align		4
.L_811:
        /*0048*/ 	.byte	0x04, 0x17
        /*004a*/ 	.short	(.L_813 - .L_812)
.L_812:
        /*004c*/ 	.word	0x00000000
        /*0050*/ 	.short	0x0001
        /*0052*/ 	.short	0x0008
        /*0054*/ 	.byte	0x00, 0xf5, 0x21, 0x00


	//----- nvinfo : EIATTR_KPARAM_INFO
	.align		4
.L_813:
        /*0058*/ 	.byte	0x04, 0x17
        /*005a*/ 	.short	(.L_815 - .L_814)
.L_814:
        /*005c*/ 	.word	0x00000000
        /*0060*/ 	.short	0x0000
        /*0062*/ 	.short	0x0000
        /*0064*/ 	.byte	0x00, 0xf5, 0x21, 0x00


	//----- nvinfo : EIATTR_SPARSE_MMA_MASK
	.align		4
.L_815:
        /*0068*/ 	.byte	0x03, 0x50
        /*006a*/ 	.short	0x0000


	//----- nvinfo : EIATTR_MAXREG_COUNT
	.align		4
        /*006c*/ 	.byte	0x03, 0x1b
        /*006e*/ 	.short	0x00ff


	//----- nvinfo : EIATTR_NUM_BARRIERS
	.align		4
        /*0070*/ 	.byte	0x02, 0x4c
        /*0072*/ 	.byte	0x01
	.zero		1


	//----- nvinfo : EIATTR_MERCURY_ISA_VERSION
	.align		4
        /*0074*/ 	.byte	0x03, 0x5f
        /*0076*/ 	.short	0x0101


	//----- nvinfo : EIATTR_VRC_CTA_INIT_COUNT
	.align		4
        /*0078*/ 	.byte	0x02, 0x4a
	.zero		1
	.zero		1


	//----- nvinfo : EIATTR_EXIT_INSTR_OFFSETS
	.align		4
        /*007c*/ 	.byte	0x04, 0x1c
        /*007e*/ 	.short	(.L_817 - .L_816)


	//   ....[0]....
.L_816:
        /*0080*/ 	.word	0x000009e0


	//   ....[1]....
        /*0084*/ 	.word	0x00000a30


	//----- nvinfo : EIATTR_CBANK_PARAM_SIZE
	.align		4
.L_817:
        /*0088*/ 	.byte	0x03, 0x19
        /*008a*/ 	.short	0x0024


	//----- nvinfo : EIATTR_PARAM_CBANK
	.align		4
        /*008c*/ 	.byte	0x04, 0x0a
        /*008e*/ 	.short	(.L_819 - .L_818)
	.align		4
.L_818:
        /*0090*/ 	.word	index@(.nv.constant0._Z25matrixMulBtrTilesKernelV1ILi8EEvPKfS1_Pfiii)
        /*0094*/ 	.short	0x0380
        /*0096*/ 	.short	0x0024


	//----- nvinfo : EIATTR_SW_WAR
	.align		4
.L_819:
        /*0098*/ 	.byte	0x04, 0x36
        /*009a*/ 	.short	(.L_821 - .L_820)
.L_820:
        /*009c*/ 	.word	0x00000008
.L_821:


//--------------------- .nv.info._Z34matixMulTilesInsideTransposeKernelILi12EEvPKfS1_Pfiii --------------------------
	.section	.nv.info._Z34matixMulTilesInsideTransposeKernelILi12EEvPKfS1_Pfiii,"",@"SHT_CUDA_INFO"
	.sectionflags	@""
	.align	4


	//----- nvinfo : EIATTR_CUDA_API_VERSION
	.align		4
        /*0000*/ 	.byte	0x04, 0x37
        /*0002*/ 	.short	(.L_823 - .L_822)
.L_822:
        /*0004*/ 	.word	0x00000082


	//----- nvinfo : EIATTR_KPARAM_INFO
	.align		4
.L_823:
        /*0008*/ 	.byte	0x04, 0x17
        /*000a*/ 	.short	(.L_825 - .L_824)
.L_824:
        /*000c*/ 	.word	0x00000000
        /*0010*/ 	.short	0x0005
        /*0012*/ 	.short	0x0020
        /*0014*/ 	.byte	0x00, 0xf0, 0x11, 0x00


	//----- nvinfo : EIATTR_KPARAM_INFO
	.align		4
.L_825:
        /*0018*/ 	.byte	0x04, 0x17
        /*001a*/ 	.short	(.L_827 - .L_826)
.L_826:
        /*001c*/ 	.word	0x00000000
        /*0020*/ 	.short	0x0004
        /*0022*/ 	.short	0x001c
        /*0024*/ 	.byte	0x00, 0xf0, 0x11, 0x00


	//----- nvinfo : EIATTR_KPARAM_INFO
	.align		4
.L_827:
        /*0028*/ 	.byte	0x04, 0x17
        /*002a*/ 	.short	(.L_829 - .L_828)
.L_828:
        /*002c*/ 	.word	0x00000000
        /*0030*/ 	.short	0x0003
        /*0032*/ 	.short	0x0018
        /*0034*/ 	.byte	0x00, 0xf0, 0x11, 0x00


	//----- nvinfo : EIATTR_KPARAM_INFO
	.align		4
.L_829:
        /*0038*/ 	.byte	0x04, 0x17
        /*003a*/ 	.short	(.L_831 - .L_830)
.L_830:
        /*003c*/ 	.word	0x00000000
        /*0040*/ 	.short	0x0002
        /*0042*/ 	.short	0x0010
        /*0044*/ 	.byte	0x00, 0xf5, 0x21, 0x00


	//----- nvinfo : EIATTR_KPARAM_INFO
	.align		4
.L_831:
        /*0048*/ 	.byte	0x04, 0x17
        /*004a*/ 	.short	(.L_833 - .L_832)
.L_832:
        /*004c*/ 	.word	0x00000000
        /*0050*/ 	.short	0x0001
        /*0052*/ 	.short	0x0008
        /*0054*/ 	.byte	0x00, 0xf5, 0x21, 0x00


	//----- nvinfo : EIATTR_KPARAM_INFO
	.align		4
.L_833:
        /*0058*/ 	.byte	0x04, 0x17
        /*005a*/ 	.short	(.L_835 - .L_834)
.L_834:
        /*005c*/ 	.word	0x00000000
        /*0060*/ 	.short	0x0000
        /*0062*/ 	.short	0x0000
        /*0064*/ 	.byte	0x00, 0xf5, 0x21, 0x00


	//----- nvinfo : EIATTR_SPARSE_MMA_MASK
	.align		4
.L_835:
        /*0068*/ 	.byte	0x03, 0x50
        /*006a*/ 	.short	0x0000


	//----- nvinfo : EIATTR_MAXREG_COUNT
	.align		4
        /*006c*/ 	.byte	0x03, 0x1b
        /*006e*/ 	.short	0x00ff


	//----- nvinfo : EIATTR_NUM_BARRIERS
	.align		4
        /*0070*/ 	.byte	0x02, 0x4c
        /*0072*/ 	.byte	0x01
	.zero		1


	//----- nvinfo : EIATTR_MERCURY_ISA_VERSION
	.align		4
        /*0074*/ 	.byte	0x03, 0x5f
        /*0076*/ 	.short	0x0101


	//----- nvinfo : EIATTR_VRC_CTA_INIT_COUNT
	.align		4
        /*0078*/ 	.byte	0x02, 0x4a
	.zero		1
	.zero		1


	//----- nvinfo : EIATTR_EXIT_INSTR_OFFSETS
	.align		4
        /*007c*/ 	.byte	0x04, 0x1c
        /*007e*/ 	.short	(.L_837 - .L_836)


	//   ....[0]....
.L_836:
        /*0080*/ 	.word	0x00000aa0


	//   ....[1]....
        /*0084*/ 	.word	0x00000af0


	//----- nvinfo : EIATTR_CBANK_PARAM_SIZE
	.align		4
.L_837:
        /*0088*/ 	.byte	0x03, 0x19
        /*008a*/ 	.short	0x0024


	//----- nvinfo : EIATTR_PARAM_CBANK
	.align		4
        /*008c*/ 	.byte	0x04, 0x0a
        /*008e*/ 	.short	(.L_839 - .L_838)
	.align		4
.L_838:
        /*0090*/ 	.word	index@(.nv.constant0._Z34matixMulTilesInsideTransposeKernelILi12EEvPKfS1_Pfiii)
        /*0094*/ 	.short	0x0380
        /*0096*/ 	.short	0x0024


	//----- nvinfo : EIATTR_SW_WAR
	.align		4
.L_839:
        /*0098*/ 	.byte	0x04, 0x36
        /*009a*/ 	.short	(.L_841 - .L_840)
.L_840:
        /*009c*/ 	.word	0x00000008
.L_841:


//--------------------- .nv.info._Z25matrixMulBtrTilesKernelV4ILi12EEvPKfS1_Pfiii --------------------------
	.section	.nv.info._Z25matrixMulBtrTilesKernelV4ILi12EEvPKfS1_Pfiii,"",@"SHT_CUDA_INFO"
	.sectionflags	@""
	.align	4


	//----- nvinfo : EIATTR_CUDA_API_VERSION
	.align		4
        /*0000*/ 	.byte	0x04, 0x37
        /*0002*/ 	.short	(.L_843 - .L_842)
.L_842:
        /*0004*/ 	.word	0x00000082


	//----- nvinfo : EIATTR_KPARAM_INFO
	.align		4
.L_843:
        /*0008*/ 	.byte	0x04, 0x17
        /*000a*/ 	.short	(.L_845 - .L_844)
.L_844:
        /*000c*/ 	.word	0x00000000
        /*0010*/ 	.short	0x0005
        /*0012*/ 	.short	0x0020
        /*0014*/ 	.byte	0x00, 0xf0, 0x11, 0x00


	//----- nvinfo : EIATTR_KPARAM_INFO
	.align		4
.L_845:
        /*0018*/ 	.byte	0x04, 0x17
        /*001a*/ 	.short	(.L_847 - .L_846)
.L_846:
        /*001c*/ 	.word	0x00000000
        /*0020*/ 	.short	0x0004
        /*0022*/ 	.short	0x001c
        /*0024*/ 	.byte	0x00, 0xf0, 0x11, 0x00


	//----- nvinfo : EIATTR_KPARAM_INFO
	.align		4
.L_847:
        /*0028*/ 	.byte	0x04, 0x17
        /*002a*/ 	.short	(.L_849 - .L_848)
.L_848:
        /*002c*/ 	.word	0x00000000
        /*0030*/ 	.short	0x0003
        /*0032*/ 	.short	0x0018
        /*0034*/ 	.byte	0x00, 0xf0, 0x11, 0x00


	//----- nvinfo : EIATTR_KPARAM_INFO
	.align		4
.L_849:
        /*0038*/ 	.byte	0x04, 0x17
        /*003a*/ 	.short	(.L_851 - .L_850)
.L_850:
        /*003c*/ 	.word	0x00000000
        /*0040*/ 	.short	0x0002
        /*0042*/ 	.short	0x0010
        /*0044*/ 	.byte	0x00, 0xf5, 0x21, 0x00


	//----- nvinfo : EIATTR_KPARAM_INFO
	.align		4
.L_851:
        /*0048*/ 	.byte	0x04, 0x17
        /*004a*/ 	.short	(.L_853 - .L_852)
.L_852:
        /*004c*/ 	.word	0x00000000
        /*0050*/ 	.short	0x0001
        /*0052*/ 	.short	0x0008
        /*0054*/ 	.byte	0x00, 0xf5, 0x21, 0x00


	//----- nvinfo : EIATTR_KPARAM_INFO
	.align		4
.L_853:
        /*0058*/ 	.byte	0x04, 0x17
        /*005a*/ 	.short	(.L_855 - .L_854)
.L_854:
        /*005c*/ 	.word	0x00000000
        /*0060*/ 	.short	0x0000
        /*0062*/ 	.short	0x0000
        /*0064*/ 	.byte	0x00, 0xf5, 0x21, 0x00


	//----- nvinfo : EIATTR_SPARSE_MMA_MASK
	.align		4
.L_855:
        /*0068*/ 	.byte	0x03, 0x50
        /*006a*/ 	.short	0x0000


	//----- nvinfo : EIATTR_MAXREG_COUNT
	.align		4
        /*006c*/ 	.byte	0x03, 0x1b
        /*006e*/ 	.short	0x00ff


	//----- nvinfo : EIATTR_NUM_BARRIERS
	.align		4
        /*0070*/ 	.byte	0x02, 0x4c
        /*0072*/ 	.byte	0x01
	.zero		1


	//----- nvinfo : EIATTR_MERCURY_ISA_VERSION
	.align		4
        /*0074*/ 	.byte	0x03, 0x5f
        /*0076*/ 	.short	0x0101


	//----- nvinfo : EIATTR_VRC_CTA_INIT_COUNT
	.align		4
        /*0078*/ 	.byte	0x02, 0x4a
	.zero		1
	.zero		1


	//----- nvinfo : EIATTR_EXIT_INSTR_OFFSETS
	.align		4
        /*007c*/ 	.byte	0x04, 0x1c
        /*007e*/ 	.short	(.L_857 - .L_856)


	//   ....[0]....
.L_856:
        /*0080*/ 	.word	0x00000bb0


	//   ....[1]....
        /*0084*/ 	.word	0x00000c00


	//----- nvinfo : EIATTR_CBANK_PARAM_SIZE
	.align		4
.L_857:
        /*0088*/ 	.byte	0x03, 0x19
        /*008a*/ 	.short	0x0024


	//----- nvinfo : EIATTR_PARAM_CBANK
	.align		4
        /*008c*/ 	.byte	0x04, 0x0a
        /*008e*/ 	.short	(.L_859 - .L_858)
	.align		4
.L_858:
        /*0090*/ 	.word	index@(.nv.constant0._Z25matrixMulBtrTilesKernelV4ILi12EEvPKfS1_Pfiii)
        /*0094*/ 	.short	0x0380
        /*0096*/ 	.short	0x0024


	//----- nvinfo : EIATTR_SW_WAR
	.align		4
.L_859:
        /*0098*/ 	.byte	0x04, 0x36
        /*009a*/ 	.short	(.L_861 - .L_860)
.L_860:
        /*009c*/ 	.word	0x00000008
.L_861:


//--------------------- .nv.info._Z25matrixMulBtrTilesKernelV3ILi12EEvPKfS1_Pfiii --------------------------
	.section	.nv.info._Z25matrixMulBtrTilesKernelV3ILi12EEvPKfS1_Pfiii,"",@"SHT_CUDA_INFO"
	.sectionflags	@""
	.align	4


	//----- nvinfo : EIATTR_CUDA_API_VERSION
	.align		4
        /*0000*/ 	.byte	0x04, 0x37
        /*0002*/ 	.short	(.L_863 - .L_862)
.L_862:
        /*0004*/ 	.word	0x00000082


	//----- nvinfo : EIATTR_KPARAM_INFO
	.align		4
.L_863:
        /*0008*/ 	.byte	0x04, 0x17
        /*000a*/ 	.short	(.L_865 - .L_864)
.L_864:
        /*000c*/ 	.word	0x00000000
        /*0010*/ 	.short	0x0005
        /*0012*/ 	.short	0x0020
        /*0014*/ 	.byte	0x00, 0xf0, 0x11, 0x00


	//----- nvinfo : EIATTR_KPARAM_INFO
	.align		4
.L_865:
        /*0018*/ 	.byte	0x04, 0x17
        /*001a*/ 	.short	(.L_867 - .L_866)
.L_866:
        /*001c*/ 	.word	0x00000000
        /*0020*/ 	.short	0x0004
        /*0022*/ 	.short	0x001c
        /*0024*/ 	.byte	0x00, 0xf0, 0x11, 0x00


	//----- nvinfo : EIATTR_KPARAM_INFO
	.align		4
.L_867:
        /*0028*/ 	.byte	0x04, 0x17
        /*002a*/ 	.short	(.L_869 - .L_868)
.L_868:
        /*002c*/ 	.word	0x00000000
        /*0030*/ 	.short	0x0003
        /*0032*/ 	.short	0x0018
        /*0034*/ 	.byte	0x00, 0xf0, 0x11, 0x00


	//----- nvinfo : EIATTR_KPARAM_INFO
	.align		4
.L_869:
        /*0038*/ 	.byte	0x04, 0x17
        /*003a*/ 	.short	(.L_871 - .L_870)
.L_870:
        /*003c*/ 	.word	0x00000000
        /*0040*/ 	.short	0x0002
        /*0042*/ 	.short	0x0010
        /*0044*/ 	.byte	0x00, 0xf5, 0x21, 0x00


	//----- nvinfo : EIATTR_KPARAM_INFO
	.align		4
.L_871:
        /*0048*/ 	.byte	0x04, 0x17
        /*004a*/ 	.short	(.L_873 - .L_872)
.L_872:
        /*004c*/ 	.word	0x00000000
        /*0050*/ 	.short	0x0001
        /*0052*/ 	.short	0x0008
        /*0054*/ 	.byte	0x00, 0xf5, 0x21, 0x00


	//----- nvinfo : EIATTR_KPARAM_INFO
	.align		4
.L_873:
        /*0058*/ 	.byte	0x04, 0x17
        /*005a*/ 	.short	(.L_875 - .L_874)
.L_874:
        /*005c*/ 	.word	0x00000000
        /*0060*/ 	.short	0x0000
        /*0062*/ 	.short	0x0000
        /*0064*/ 	.byte	0x00, 0xf5, 0x21, 0x00


	//----- nvinfo : EIATTR_SPARSE_MMA_MASK
	.align		4
.L_875:
        /*0068*/ 	.byte	0x03, 0x50
        /*006a*/ 	.short	0x0000


	//----- nvinfo : EIATTR_MAXREG_COUNT
	.align		4
        /*006c*/ 	.byte	0x03, 0x1b
        /*006e*/ 	.short	0x00ff


	//----- nvinfo : EIATTR_NUM_BARRIERS
	.align		4
        /*0070*/ 	.byte	0x02, 0x4c
        /*0072*/ 	.byte	0x01
	.zero		1


	//----- nvinfo : EIATTR_MERCURY_ISA_VERSION
	.align		4
        /*0074*/ 	.byte	0x03, 0x5f
        /*0076*/ 	.short	0x0101


	//----- nvinfo : EIATTR_VRC_CTA_INIT_COUNT
	.align		4
        /*0078*/ 	.byte	0x02, 0x4a
	.zero		1
	.zero		1


	//----- nvinfo : EIATTR_EXIT_INSTR_OFFSETS
	.align		4
        /*007c*/ 	.byte	0x04, 0x1c
        /*007e*/ 	.short	(.L_877 - .L_876)


	//   ....[0]....
.L_876:
        /*0080*/ 	.word	0x00000a00


	//   ....[1]....
        /*0084*/ 	.word	0x00000a50


	//----- nvinfo : EIATTR_CBANK_PARAM_SIZE
	.align		4
.L_877:
        /*0088*/ 	.byte	0x03, 0x19
        /*008a*/ 	.short	0x0024


	//----- nvinfo : EIATTR_PARAM_CBANK
	.align		4
        /*008c*/ 	.byte	0x04, 0x0a
        /*008e*/ 	.short	(.L_879 - .L_878)
	.align		4
.L_878:
        /*0090*/ 	.word	index@(.nv.constant0._Z25matrixMulBtrTilesKernelV3ILi12EEvPKfS1_Pfiii)
        /*0094*/ 	.short	0x0380
        /*0096*/ 	.short	0x0024


	//----- nvinfo : EIATTR_SW_WAR
	.align		4
.L_879:
        /*0098*/ 	.byte	0x04, 0x36
        /*009a*/ 	.short	(.L_881 - .L_880)
.L_880:
        /*009c*/ 	.word	0x00000008
.L_881:


//--------------------- .nv.info._Z25matrixMulBtrTilesKernelV2ILi12EEvPKfS1_Pfiii --------------------------
	.section	.nv.info._Z25matrixMulBtrTilesKernelV2ILi12EEvPKfS1_Pfiii,"",@"SHT_CUDA_INFO"
	.sectionflags	@""
	.align	4


	//----- nvinfo : EIATTR_CUDA_API_VERSION
	.align		4
        /*0000*/ 	.byte	0x04, 0x37
        /*0002*/ 	.short	(.L_883 - .L_882)
.L_882:
        /*0004*/ 	.word	0x00000082


	//----- nvinfo : EIATTR_KPARAM_INFO
	.align		4
.L_883:
        /*0008*/ 	.byte	0x04, 0x17
        /*000a*/ 	.short	(.L_885 - .L_884)
.L_884:
        /*000c*/ 	.word	0x00000000
        /*0010*/ 	.short	0x0005
        /*0012*/ 	.short	0x0020
        /*0014*/ 	.byte	0x00, 0xf0, 0x11, 0x00


	//----- nvinfo : EIATTR_KPARAM_INFO
	.align		4
.L_885:
        /*0018*/ 	.byte	0x04, 0x17
        /*001a*/ 	.short	(.L_887 - .L_886)
.L_886:
        /*001c*/ 	.word	0x00000000
        /*0020*/ 	.short	0x0004
        /*0022*/ 	.short	0x001c
        /*0024*/ 	.byte	0x00, 0xf0, 0x11, 0x00


	//----- nvinfo : EIATTR_KPARAM_INFO
	.align		4
.L_887:
        /*0028*/ 	.byte	0x04, 0x17
        /*002a*/ 	.short	(.L_889 - .L_888)
.L_888:
        /*002c*/ 	.word	0x00000000
        /*0030*/ 	.short	0x0003
        /*0032*/ 	.short	0x0018
        /*0034*/ 	.byte	0x00, 0xf0, 0x11, 0x00


	//----- nvinfo : EIATTR_KPARAM_INFO
	.align		4
.L_889:
        /*0038*/ 	.byte	0x04, 0x17
        /*003a*/ 	.short	(.L_891 - .L_890)
.L_890:
        /*003c*/ 	.word	0x00000000
        /*0040*/ 	.short	0x0002
        /*0042*/ 	.short	0x0010
        /*0044*/ 	.byte	0x00, 0xf5, 0x21, 0x00


	//----- nvinfo : EIATTR_KPARAM_INFO
	.align		4
.L_891:
        /*0048*/ 	.byte	0x04, 0x17
        /*004a*/ 	.short	(.L_893 - .L_892)
.L_892:
        /*004c*/ 	.word	0x00000000
        /*0050*/ 	.short	0x0001
        /*0052*/ 	.short	0x0008
        /*0054*/ 	.byte	0x00, 0xf5, 0x21, 0x00


	//----- nvinfo : EIATTR_KPARAM_INFO
	.align		4
.L_893:
        /*0058*/ 	.byte	0x04, 0x17
        /*005a*/ 	.short	(.L_895 - .L_894)
.L_894:
        /*005c*/ 	.word	0x00000000
        /*0060*/ 	.short	0x0000
        /*0062*/ 	.short	0x0000
        /*0064*/ 	.byte	0x00, 0xf5, 0x21, 0x00


	//----- nvinfo : EIATTR_SPARSE_MMA_MASK
	.align		4
.L_895:
        /*0068*/ 	.byte	0x03, 0x50
        /*006a*/ 	.short	0x0000


	//----- nvinfo : EIATTR_MAXREG_COUNT
	.align		4
        /*006c*/ 	.byte	0x03, 0x1b
        /*006e*/ 	.short	0x00ff


	//----- nvinfo : EIATTR_NUM_BARRIERS
	.align		4
        /*0070*/ 	.byte	0x02, 0x4c
        /*0072*/ 	.byte	0x01
	.zero		1


	//----- nvinfo : EIATTR_MERCURY_ISA_VERSION
	.align		4
        /*0074*/ 	.byte	0x03, 0x5f
        /*0076*/ 	.short	0x0101


	//----- nvinfo : EIATTR_VRC_CTA_INIT_COUNT
	.align		4
        /*0078*/ 	.byte	0x02, 0x4a
	.zero		1
	.zero		1


	//----- nvinfo : EIATTR_EXIT_INSTR_OFFSETS
	.align		4
        /*007c*/ 	.byte	0x04, 0x1c
        /*007e*/ 	.short	(.L_897 - .L_896)


	//   ....[0]....
.L_896:
        /*0080*/ 	.word	0x00000a20


	//   ....[1]....
        /*0084*/ 	.word	0x00000a70


	//----- nvinfo : EIATTR_CBANK_PARAM_SIZE
	.align		4
.L_897:
        /*0088*/ 	.byte	0x03, 0x19
        /*008a*/ 	.short	0x0024


	//----- nvinfo : EIATTR_PARAM_CBANK
	.align		4
        /*008c*/ 	.byte	0x04, 0x0a
        /*008e*/ 	.short	(.L_899 - .L_898)
	.align		4
.L_898:
        /*0090*/ 	.word	index@(.nv.constant0._Z25matrixMulBtrTilesKernelV2ILi12EEvPKfS1_Pfiii)
        /*0094*/ 	.short	0x0380
        /*0096*/ 	.short	0x0024


	//----- nvinfo : EIATTR_SW_WAR
	.align		4
.L_899:
        /*0098*/ 	.byte	0x04, 0x36
        /*009a*/ 	.short	(.L_901 - .L_900)
.L_900:
        /*009c*/ 	.word	0x00000008
.L_901:


//--------------------- .nv.info._Z25matrixMulBtrTilesKernelV1ILi12EEvPKfS1_Pfiii --------------------------
	.section	.nv.info._Z25matrixMulBtrTilesKernelV1ILi12EEvPKfS1_Pfiii,"",@"SHT_CUDA_INFO"
	.sectionflags	@""
	.align	4


	//----- nvinfo : EIATTR_CUDA_API_VERSION
	.align		4
        /*0000*/ 	.byte	0x04, 0x37
        /*0002*/ 	.short	(.L_903 - .L_902)
.L_902:
        /*0004*/ 	.word	0x00000082


	//----- nvinfo : EIATTR_KPARAM_INFO
	.align		4
.L_903:
        /*0008*/ 	.byte	0x04, 0x17
        /*000a*/ 	.short	(.L_905 - .L_904)
.L_904:
        /*000c*/ 	.word	0x00000000
        /*0010*/ 	.short	0x0005
        /*0012*/ 	.short	0x0020
        /*0014*/ 	.byte	0x00, 0xf0, 0x11, 0x00


	//----- nvinfo : EIATTR_KPARAM_INFO
	.align		4
.L_905:
        /*0018*/ 	.byte	0x04, 0x17
        /*001a*/ 	.short	(.L_907 - .L_906)
.L_906:
        /*001c*/ 	.word	0x00000000
        /*0020*/ 	.short	0x0004
        /*0022*/ 	.short	0x001c
        /*0024*/ 	.byte	0x00, 0xf0, 0x11, 0x00


	//----- nvinfo : EIATTR_KPARAM_INFO
	.align		4
.L_907:
        /*0028*/ 	.byte	0x04, 0x17
        /*002a*/ 	.short	(.L_909 - .L_908)
.L_908:
        /*002c*/ 	.word	0x00000000
        /*0030*/ 	.short	0x0003
        /*0032*/ 	.short	0x0018
        /*0034*/ 	.byte	0x00, 0xf0, 0x11, 0x00


	//----- nvinfo : EIATTR_KPARAM_INFO
	.align		4
.L_909:
        /*0038*/ 	.byte	0x04, 0x17
        /*003a*/ 	.short	(.L_911 - .L_910)
.L_910:
        /*003c*/ 	.word	0x00000000
        /*0040*/ 	.short	0x0002
        /*0042*/ 	.short	0x0010
        /*0044*/ 	.byte	0x00, 0xf5, 0x21, 0x00


	//----- nvinfo : EIATTR_KPARAM_INFO
	.align		4
.L_911:
        /*0048*/ 	.byte	0x04, 0x17
        /*004a*/ 	.short	(.L_913 - .L_912)
.L_912:
        /*004c*/ 	.word	0x00000000
        /*0050*/ 	.short	0x0001
        /*0052*/ 	.short	0x0008
        /*0054*/ 	.byte	0x00, 0xf5, 0x21, 0x00


	//----- nvinfo : EIATTR_KPARAM_INFO
	.align		4
.L_913:
        /*0058*/ 	.byte	0x04, 0x17
        /*005a*/ 	.short	(.L_915 - .L_914)
.L_914:
        /*005c*/ 	.word	0x00000000
        /*0060*/ 	.short	0x0000
        /*0062*/ 	.short	0x0000
        /*0064*/ 	.byte	0x00, 0xf5, 0x21, 0x00


	//----- nvinfo : EIATTR_SPARSE_MMA_MASK
	.align		4
.L_915:
        /*0068*/ 	.byte	0x03, 0x50
        /*006a*/ 	.short	0x0000


	//----- nvinfo : EIATTR_MAXREG_COUNT
	.align		4
        /*006c*/ 	.byte	0x03, 0x1b
        /*006e*/ 	.short	0x00ff


	//----- nvinfo : EIATTR_NUM_BARRIERS
	.align		4
        /*0070*/ 	.byte	0x02, 0x4c
        /*0072*/ 	.byte	0x01
	.zero		1


	//----- nvinfo : EIATTR_MERCURY_ISA_VERSION
	.align		4
        /*0074*/ 	.byte	0x03, 0x5f
        /*0076*/ 	.short	0x0101


	//----- nvinfo : EIATTR_VRC_CTA_INIT_COUNT
	.align		4
        /*0078*/ 	.byte	0x02, 0x4a
	.zero		1
	.zero		1


	//----- nvinfo : EIATTR_EXIT_INSTR_OFFSETS
	.align		4
        /*007c*/ 	.byte	0x04, 0x1c
        /*007e*/ 	.short	(.L_917 - .L_916)


	//   ....[0]....
.L_916:
        /*0080*/ 	.word	0x00000bf0


	//   ....[1]....
        /*0084*/ 	.word	0x00000c40


	//----- nvinfo : EIATTR_CBANK_PARAM_SIZE
	.align		4
.L_917:
        /*0088*/ 	.byte	0x03, 0x19
        /*008a*/ 	.short	0x0024


	//----- nvinfo : EIATTR_PARAM_CBANK
	.align		4
        /*008c*/ 	.byte	0x04, 0x0a
        /*008e*/ 	.short	(.L_919 - .L_918)
	.align		4
.L_918:
        /*0090*/ 	.word	index@(.nv.constant0._Z25matrixMulBtrTilesKernelV1ILi12EEvPKfS1_Pfiii)
        /*0094*/ 	.short	0x0380
        /*0096*/ 	.short	0x0024


	//----- nvinfo : EIATTR_SW_WAR
	.align		4
.L_919:
        /*0098*/ 	.byte	0x04, 0x36
        /*009a*/ 	.short	(.L_921 - .L_920)
.L_920:
        /*009c*/ 	.word	0x00000008
.L_921:


//--------------------- .nv.info._Z23matrixMulBtrNaiveKernelPKfS0_Pfiii --------------------------
	.section	.nv.info._Z23matrixMulBtrNaiveKernelPKfS0_Pfiii,"",@"SHT_CUDA_INFO"
	.sectionflags	@""
	.align	4


	//----- nvinfo : EIATTR_CUDA_API_VERSION
	.align		4
        /*0000*/ 	.byte	0x04, 0x37
        /*0002*/ 	.short	(.L_923 - .L_922)
.L_922:
        /*0004*/ 	.word	0x00000082


	//----- nvinfo : EIATTR_KPARAM_INFO
	.align		4
.L_923:
        /*0008*/ 	.byte	0x04, 0x17
        /*000a*/ 	.short	(.L_925 - .L_924)
.L_924:
        /*000c*/ 	.word	0x00000000
        /*0010*/ 	.short	0x0005
        /*0012*/ 	.short	0x0020
        /*0014*/ 	.byte	0x00, 0xf0, 0x11, 0x00


	//----- nvinfo : EIATTR_KPARAM_INFO
	.align		4
.L_925:
        /*0018*/ 	.byte	0x04, 0x17
        /*001a*/ 	.short	(.L_927 - .L_926)
.L_926:
        /*001c*/ 	.word	0x00000000
        /*0020*/ 	.short	0x0004
        /*0022*/ 	.short	0x001c
        /*0024*/ 	.byte	0x00, 0xf0, 0x11, 0x00


	//----- nvinfo : EIATTR_KPARAM_INFO
	.align		4
.L_927:
        /*0028*/ 	.byte	0x04, 0x17
        /*002a*/ 	.short	(.L_929 - .L_928)
.L_928:
        /*002c*/ 	.word	0x00000000
        /*0030*/ 	.short	0x0003
        /*0032*/ 	.short	0x0018
        /*0034*/ 	.byte	0x00, 0xf0, 0x11, 0x00


	//----- nvinfo : EIATTR_KPARAM_INFO
	.align		4
.L_929:
        /*0038*/ 	.byte	0x04, 0x17
        /*003a*/ 	.short	(.L_931 - .L_930)
.L_930:
        /*003c*/ 	.word	0x00000000
        /*0040*/ 	.short	0x0002
        /*0042*/ 	.short	0x0010
        /*0044*/ 	.byte	0x00, 0xf5, 0x21, 0x00


	//----- nvinfo : EIATTR_KPARAM_INFO
	.align		4
.L_931:
        /*0048*/ 	.byte	0x04, 0x17
        /*004a*/ 	.short	(.L_933 - .L_932)
.L_932:
        /*004c*/ 	.word	0x00000000
        /*0050*/ 	.short	0x0001
        /*0052*/ 	.short	0x0008
        /*0054*/ 	.byte	0x00, 0xf5, 0x21, 0x00


	//----- nvinfo : EIATTR_KPARAM_INFO
	.align		4
.L_933:
        /*0058*/ 	.byte	0x04, 0x17
        /*005a*/ 	.short	(.L_935 - .L_934)
.L_934:
        /*005c*/ 	.word	0x00000000
        /*0060*/ 	.short	0x0000
        /*0062*/ 	.short	0x0000
        /*0064*/ 	.byte	0x00, 0xf5, 0x21, 0x00


	//----- nvinfo : EIATTR_SPARSE_MMA_MASK
	.align		4
.L_935:
        /*0068*/ 	.byte	0x03, 0x50
        /*006a*/ 	.short	0x0000


	//----- nvinfo : EIATTR_MAXREG_COUNT
	.align		4
        /*006c*/ 	.byte	0x03, 0x1b
        /*006e*/ 	.short	0x00ff


	//----- nvinfo : EIATTR_MERCURY_ISA_VERSION
	.align		4
        /*0070*/ 	.byte	0x03, 0x5f
        /*0072*/ 	.short	0x0101


	//----- nvinfo : EIATTR_VRC_CTA_INIT_COUNT
	.align		4
        /*0074*/ 	.byte	0x02, 0x4a
	.zero		1
	.zero		1


	//----- nvinfo : EIATTR_EXIT_INSTR_OFFSETS
	.align		4
        /*0078*/ 	.byte	0x04, 0x1c
        /*007a*/ 	.short	(.L_937 - .L_936)


	//   ....[0]....
.L_936:
        /*007c*/ 	.word	0x000000d0


	//   ....[1]....
        /*0080*/ 	.word	0x00000be0


	//----- nvinfo : EIATTR_CBANK_PARAM_SIZE
	.align		4
.L_937:
        /*0084*/ 	.byte	0x03, 0x19
        /*0086*/ 	.short	0x0024


	//----- nvinfo : EIATTR_PARAM_CBANK
	.align		4
        /*0088*/ 	.byte	0x04, 0x0a
        /*008a*/ 	.short	(.L_939 - .L_938)
	.align		4
.L_938:
        /*008c*/ 	.word	index@(.nv.constant0._Z23matrixMulBtrNaiveKernelPKfS0_Pfiii)
        /*0090*/ 	.short	0x0380
        /*0092*/ 	.short	0x0024


	//----- nvinfo : EIATTR_SW_WAR
	.align		4
.L_939:
        /*0094*/ 	.byte	0x04, 0x36
        /*0096*/ 	.short	(.L_941 - .L_940)
.L_940:
        /*0098*/ 	.word	0x00000008
.L_941:


//--------------------- .nv.info._Z31transposeFullParralel2DBlockingPfS_ii --------------------------
	.section	.nv.info._Z31transposeFullParralel2DBlockingPfS_ii,"",@"SHT_CUDA_INFO"
	.sectionflags	@""
	.align	4


	//----- nvinfo : EIATTR_CUDA_API_VERSION
	.align		4
        /*0000*/ 	.byte	0x04, 0x37
        /*0002*/ 	.short	(.L_943 - .L_942)
.L_942:
        /*0004*/ 	.word	0x00000082


	//----- nvinfo : EIATTR_KPARAM_INFO
	.align		4
.L_943:
        /*0008*/ 	.byte	0x04, 0x17
        /*000a*/ 	.short	(.L_945 - .L_944)
.L_944:
        /*000c*/ 	.word	0x00000000
        /*0010*/ 	.short	0x0003
        /*0012*/ 	.short	0x0014
        /*0014*/ 	.byte	0x00, 0xf0, 0x11, 0x00


	//----- nvinfo : EIATTR_KPARAM_INFO
	.align		4
.L_945:
        /*0018*/ 	.byte	0x04, 0x17
        /*001a*/ 	.short	(.L_947 - .L_946)
.L_946:
        /*001c*/ 	.word	0x00000000
        /*0020*/ 	.short	0x0002
        /*0022*/ 	.short	0x0010
        /*0024*/ 	.byte	0x00, 0xf0, 0x11, 0x00


	//----- nvinfo : EIATTR_KPARAM_INFO
	.align		4
.L_947:
        /*0028*/ 	.byte	0x04, 0x17
        /*002a*/ 	.short	(.L_949 - .L_948)
.L_948:
        /*002c*/ 	.word	0x00000000
        /*0030*/ 	.short	0x0001
        /*0032*/ 	.short	0x0008
        /*0034*/ 	.byte	0x00, 0xf5, 0x21, 0x00


	//----- nvinfo : EIATTR_KPARAM_INFO
	.align		4
.L_949:
        /*0038*/ 	.byte	0x04, 0x17
        /*003a*/ 	.short	(.L_951 - .L_950)
.L_950:
        /*003c*/ 	.word	0x00000000
        /*0040*/ 	.short	0x0000
        /*0042*/ 	.short	0x0000
        /*0044*/ 	.byte	0x00, 0xf5, 0x21, 0x00


	//----- nvinfo : EIATTR_SPARSE_MMA_MASK
	.align		4
.L_951:
        /*0048*/ 	.byte	0x03, 0x50
        /*004a*/ 	.short	0x0000


	//----- nvinfo : EIATTR_MAXREG_COUNT
	.align		4
        /*004c*/ 	.byte	0x03, 0x1b
        /*004e*/ 	.short	0x00ff


	//----- nvinfo : EIATTR_MERCURY_ISA_VERSION
	.align		4
        /*0050*/ 	.byte	0x03, 0x5f
        /*0052*/ 	.short	0x0101


	//----- nvinfo : EIATTR_VRC_CTA_INIT_COUNT
	.align		4
        /*0054*/ 	.byte	0x02, 0x4a
	.zero		1
	.zero		1


	//----- nvinfo : EIATTR_EXIT_INSTR_OFFSETS
	.align		4
        /*0058*/ 	.byte	0x04, 0x1c
        /*005a*/ 	.short	(.L_953 - .L_952)


	//   ....[0]....
.L_952:
        /*005c*/ 	.word	0x000000c0


	//   ....[1]....
        /*0060*/ 	.word	0x00000160


	//----- nvinfo : EIATTR_CBANK_PARAM_SIZE
	.align		4
.L_953:
        /*0064*/ 	.byte	0x03, 0x19
        /*0066*/ 	.short	0x0018


	//----- nvinfo : EIATTR_PARAM_CBANK
	.align		4
        /*0068*/ 	.byte	0x04, 0x0a
        /*006a*/ 	.short	(.L_955 - .L_954)
	.align		4
.L_954:
        /*006c*/ 	.word	index@(.nv.constant0._Z31transposeFullParralel2DBlockingPfS_ii)
        /*0070*/ 	.short	0x0380
        /*0072*/ 	.short	0x0018


	//----- nvinfo : EIATTR_SW_WAR
	.align		4
.L_955:
        /*0074*/ 	.byte	0x04, 0x36
        /*0076*/ 	.short	(.L_957 - .L_956)
.L_956:
        /*0078*/ 	.word	0x00000008
.L_957:


//--------------------- .nv.callgraph             --------------------------
	.section	.nv.callgraph,"",@"SHT_CUDA_CALLGRAPH"
	.align	4
	.sectionentsize	8
	.align		4
        /*0000*/ 	.word	0x00000000
	.align		4
        /*0004*/ 	.word	0xffffffff
	.align		4
        /*0008*/ 	.word	0x00000000
	.align		4
        /*000c*/ 	.word	0xfffffffe
	.align		4
        /*0010*/ 	.word	0x00000000
	.align		4
        /*0014*/ 	.word	0xfffffffd
	.align		4
        /*0018*/ 	.word	0x00000000
	.align		4
        /*001c*/ 	.word	0xfffffffc


//--------------------- .text._Z34matixMulTilesInsideTransposeKernelILi32EEvPKfS1_Pfiii --------------------------
	.section	.text._Z34matixMulTilesInsideTransposeKernelILi32EEvPKfS1_Pfiii,"ax",@progbits
	.align	128
        .global         _Z34matixMulTilesInsideTransposeKernelILi32EEvPKfS1_Pfiii
        .type           _Z34matixMulTilesInsideTransposeKernelILi32EEvPKfS1_Pfiii,@function
        .size           _Z34matixMulTilesInsideTransposeKernelILi32EEvPKfS1_Pfiii,(.L_x_128 - _Z34matixMulTilesInsideTransposeKernelILi32EEvPKfS1_Pfiii)
        .other          _Z34matixMulTilesInsideTransposeKernelILi32EEvPKfS1_Pfiii,@"STO_CUDA_ENTRY STV_DEFAULT"
_Z34matixMulTilesInsideTransposeKernelILi32EEvPKfS1_Pfiii:
.text._Z34matixMulTilesInsideTransposeKernelILi32EEvPKfS1_Pfiii:
[----:B------:R-:W-:Y:S01]  /*0000*/  LDC R1, c[0x0][0x37c] ;  /* 0x0000df00ff017b82 */ /* 0x000fe20000000800 */
[----:B------:R-:W0:Y:S01]  /*0010*/  S2R R27, SR_CTAID.X ;  /* 0x00000000001b7919 */ /* 0x000e220000002500 */
[----:B------:R-:W1:Y:S01]  /*0020*/  LDCU UR10, c[0x0][0x39c] ;  /* 0x00007380ff0a77ac */ /* 0x000e620008000800 */
[----:B------:R-:W-:Y:S01]  /*0030*/  HFMA2 R11, -RZ, RZ, 0, 0 ;  /* 0x00000000ff0b7431 */ /* 0x000fe200000001ff */
[----:B------:R-:W0:Y:S01]  /*0040*/  S2R R26, SR_TID.X ;  /* 0x00000000001a7919 */ /* 0x000e220000002100 */
[----:B------:R-:W0:Y:S01]  /*0050*/  LDCU UR4, c[0x0][0x360] ;  /* 0x00006c00ff0477ac */ /* 0x000e220008000800 */
[----:B------:R-:W2:Y:S01]  /*0060*/  S2R R25, SR_CTAID.Y ;  /* 0x0000000000197919 */ /* 0x000ea20000002600 */
[----:B------:R-:W2:Y:S01]  /*0070*/  LDCU UR5, c[0x0][0x364] ;  /* 0x00006c80ff0577ac */ /* 0x000ea20008000800 */
[----:B------:R-:W2:Y:S01]  /*0080*/  S2R R24, SR_TID.Y ;  /* 0x0000000000187919 */ /* 0x000ea20000002200 */
[----:B------:R-:W3:Y:S01]  /*0090*/  LDCU.64 UR8, c[0x0][0x358] ;  /* 0x00006b00ff0877ac */ /* 0x000ee20008000a00 */
[----:B-1----:R-:W-:Y:S01]  /*00a0*/  UISETP.GE.AND UP0, UPT, UR10, 0x1, UPT ;  /* 0x000000010a00788c */ /* 0x002fe2000bf06270 */
[----:B0-----:R-:W-:-:S02]  /*00b0*/  IMAD R27, R27, UR4, R26 ;  /* 0x000000041b1b7c24 */ /* 0x001fc4000f8e021a */
[----:B--2---:R-:W-:-:S06]  /*00c0*/  IMAD R25, R25, UR5, R24 ;  /* 0x0000000519197c24 */ /* 0x004fcc000f8e0218 */
[----:B---3--:R-:W-:Y:S05]  /*00d0*/  BRA.U !UP0, `(.L_x_0) ;  /* 0x0000000508647547 */ /* 0x008fea000b800000 */
[----:B------:R-:W0:Y:S01]  /*00e0*/  S2UR UR7, SR_CgaCtaId ;  /* 0x00000000000779c3 */ /* 0x000e220000008800 */
[----:B------:R-:W1:Y:S01]  /*00f0*/  LDCU UR11, c[0x0][0x3a0] ;  /* 0x00007400ff0b77ac */ /* 0x000e620008000800 */
[----:B------:R-:W-:Y:S01]  /*0100*/  MOV R11, RZ ;  /* 0x000000ff000b7202 */ /* 0x000fe20000000f00 */
[----:B------:R-:W-:Y:S01]  /*0110*/  IMAD R22, R25, UR10, R26 ;  /* 0x0000000a19167c24 */ /* 0x000fe2000f8e021a */
[----:B------:R-:W-:Y:S01]  /*0120*/  UMOV UR5, 0x400 ;  /* 0x0000040000057882 */ /* 0x000fe20000000000 */
[----:B------:R-:W-:-:S03]  /*0130*/  UIADD3 UR4, UPT, UPT, UR10, 0x1f, URZ ;  /* 0x0000001f0a047890 */ /* 0x000fc6000fffe0ff */
[----:B------:R-:W2:Y:S01]  /*0140*/  LDC R0, c[0x0][0x3a0] ;  /* 0x0000e800ff007b82 */ /* 0x000ea20000000800 */
[----:B------:R-:W-:Y:S02]  /*0150*/  UIADD3 UR6, UPT, UPT, UR5, 0x1000, URZ ;  /* 0x0000100005067890 */ /* 0x000fe4000fffe0ff */
[----:B------:R-:W-:Y:S01]  /*0160*/  USHF.R.U32.HI UR4, URZ, 0x5, UR4 ;  /* 0x00000005ff047899 */ /* 0x000fe20008011604 */
[----:B------:R-:W3:Y:S04]  /*0170*/  LDCU.64 UR12, c[0x0][0x398] ;  /* 0x00007300ff0c77ac */ /* 0x000ee80008000a00 */
[----:B------:R-:W4:Y:S01]  /*0180*/  LDC.64 R28, c[0x0][0x380] ;  /* 0x0000e000ff1c7b82 */ /* 0x000f220000000a00 */
[----:B------:R-:W-:Y:S01]  /*0190*/  UIADD3 UR4, UPT, UPT, -UR4, URZ, URZ ;  /* 0x000000ff04047290 */ /* 0x000fe2000fffe1ff */
[----:B-1----:R-:W-:Y:S01]  /*01a0*/  IMAD R23, R24, UR11, R27 ;  /* 0x0000000b18177c24 */ /* 0x002fe2000f8e021b */
[----:B0-----:R-:W-:-:S02]  /*01b0*/  ULEA UR5, UR7, UR5, 0x18 ;  /* 0x0000000507057291 */ /* 0x001fc4000f8ec0ff */
[----:B------:R-:W-:-:S04]  /*01c0*/  ULEA UR6, UR7, UR6, 0x18 ;  /* 0x0000000607067291 */ /* 0x000fc8000f8ec0ff */
[----:B------:R-:W-:Y:S02]  /*01d0*/  LEA R21, R24, UR5, 0x7 ;  /* 0x0000000518157c11 */ /* 0x000fe4000f8e38ff */
[C---:B------:R-:W-:Y:S02]  /*01e0*/  LEA R3, R26.reuse, UR6, 0x7 ;  /* 0x000000061a037c11 */ /* 0x040fe4000f8e38ff */
[----:B------:R-:W-:Y:S02]  /*01f0*/  LEA R20, R26, R21, 0x2 ;  /* 0x000000151a147211 */ /* 0x000fe400078e10ff */
[----:B---3--:R-:W-:-:S07]  /*0200*/  LEA R2, R24, R3, 0x2 ;  /* 0x0000000318027211 */ /* 0x008fce00078e10ff */
.L_x_1:
[----:B------:R-:W-:Y:S01]  /*0210*/  ISETP.GE.AND P0, PT, R24, UR13, PT ;  /* 0x0000000d18007c0c */ /* 0x000fe2000bf06270 */
[----:B------:R-:W-:Y:S01]  /*0220*/  HFMA2 R13, -RZ, RZ, 0, 0 ;  /* 0x00000000ff0d7431 */ /* 0x000fe200000001ff */
[----:B------:R-:W-:Y:S01]  /*0230*/  ISETP.GE.AND P1, PT, R26, UR13, PT ;  /* 0x0000000d1a007c0c */ /* 0x000fe2000bf26270 */
[----:B----4-:R-:W-:Y:S01]  /*0240*/  IMAD.WIDE R4, R22, 0x4, R28 ;  /* 0x0000000416047825 */ /* 0x010fe200078e021c */
[----:B--2---:R-:W-:Y:S02]  /*0250*/  ISETP.GE.OR P0, PT, R27, R0, P0 ;  /* 0x000000001b00720c */ /* 0x004fe40000706670 */
[----:B------:R-:W-:Y:S02]  /*0260*/  ISETP.GE.OR P1, PT, R25, UR12, P1 ;  /* 0x0000000c19007c0c */ /* 0x000fe40008f26670 */
[----:B------:R-:W-:-:S09]  /*0270*/  MOV R9, RZ ;  /* 0x000000ff00097202 */ /* 0x000fd20000000f00 */
[----:B------:R-:W0:Y:S02]  /*0280*/  @!P0 LDC.64 R6, c[0x0][0x388] ;  /* 0x0000e200ff068b82 */ /* 0x000e240000000a00 */
[----:B------:R-:W2:Y:S01]  /*0290*/  @!P1 LDG.E R9, desc[UR8][R4.64] ;  /* 0x0000000804099981 */ /* 0x000ea2000c1e1900 */
[----:B0-----:R-:W-:-:S05]  /*02a0*/  @!P0 IMAD.WIDE R6, R23, 0x4, R6 ;  /* 0x0000000417068825 */ /* 0x001fca00078e0206 */
[----:B------:R-:W3:Y:S04]  /*02b0*/  @!P0 LDG.E R13, desc[UR8][R6.64] ;  /* 0x00000008060d8981 */ /* 0x000ee8000c1e1900 */
[----:B--2---:R-:W-:Y:S04]  /*02c0*/  STS [R20], R9 ;  /* 0x0000000914007388 */ /* 0x004fe80000000800 */
[----:B---3--:R-:W-:Y:S01]  /*02d0*/  STS [R2], R13 ;  /* 0x0000000d02007388 */ /* 0x008fe20000000800 */
[----:B------:R-:W-:Y:S06]  /*02e0*/  BAR.SYNC.DEFER_BLOCKING 0x0 ;  /* 0x0000000000007b1d */ /* 0x000fec0000010000 */
[----:B------:R-:W-:Y:S04]  /*02f0*/  LDS.128 R12, [R21] ;  /* 0x00000000150c7984 */ /* 0x000fe80000000c00 */
[----:B------:R-:W0:Y:S04]  /*0300*/  LDS.128 R16, [R3] ;  /* 0x0000000003107984 */ /* 0x000e280000000c00 */
[----:B------:R-:W-:Y:S01]  /*0310*/  LDS.128 R4, [R3+0x10] ;  /* 0x0000100003047984 */ /* 0x000fe20000000c00 */
[----:B0-----:R-:W-:-:S03]  /*0320*/  FFMA R12, R12, R16, R11 ;  /* 0x000000100c0c7223 */ /* 0x001fc6000000000b */
[----:B------:R-:W0:Y:S01]  /*0330*/  LDS.128 R8, [R21+0x10] ;  /* 0x0000100015087984 */ /* 0x000e220000000c00 */
[----:B------:R-:W-:-:S04]  /*0340*/  FFMA R17, R13, R17, R12 ;  /* 0x000000110d117223 */ /* 0x000fc8000000000c */
[----:B------:R-:W-:-:S04]  /*0350*/  FFMA R14, R14, R18, R17 ;  /* 0x000000120e0e7223 */ /* 0x000fc80000000011 */
[----:B------:R-:W-:Y:S02]  /*0360*/  FFMA R15, R15, R19, R14 ;  /* 0x000000130f0f7223 */ /* 0x000fe4000000000e */
[----:B------:R-:W-:Y:S02]  /*0370*/  LDS.128 R16, [R21+0x20] ;  /* 0x0000200015107984 */ /* 0x000fe40000000c00 */
[----:B0-----:R-:W-:Y:S02]  /*0380*/  FFMA R4, R8, R4, R15 ;  /* 0x0000000408047223 */ /* 0x001fe4000000000f */
[----:B------:R-:W0:Y:S02]  /*0390*/  LDS.128 R12, [R3+0x20] ;  /* 0x00002000030c7984 */ /* 0x000e240000000c00 */
        /* <DEDUP_REMOVED lines=31> */
[----:B------:R-:W-:Y:S01]  /*0590*/  FFMA R14, R14, R18, R13 ;  /* 0x000000120e0e7223 */ /* 0x000fe2000000000d */
[----:B------:R-:W-:-:S03]  /*05a0*/  UIADD3 UR4, UPT, UPT, UR4, 0x1, URZ ;  /* 0x0000000104047890 */ /* 0x000fc6000fffe0ff */
[----:B------:R-:W-:Y:S01]  /*05b0*/  FFMA R15, R15, R19, R14 ;  /* 0x000000130f0f7223 */ /* 0x000fe2000000000e */
[----:B------:R-:W-:Y:S01]  /*05c0*/  UISETP.NE.AND UP0, UPT, UR4, URZ, UPT ;  /* 0x000000ff0400728c */ /* 0x000fe2000bf05270 */
[----:B------:R-:W-:Y:S02]  /*05d0*/  IADD3 R24, PT, PT, R24, 0x20, RZ ;  /* 0x0000002018187810 */ /* 0x000fe40007ffe0ff */
[----:B------:R-:W-:Y:S02]  /*05e0*/  IADD3 R22, PT, PT, R22, 0x20, RZ ;  /* 0x0000002016167810 */ /* 0x000fe40007ffe0ff */
[----:B------:R-:W-:Y:S02]  /*05f0*/  IADD3 R26, PT, PT, R26, 0x20, RZ ;  /* 0x000000201a1a7810 */ /* 0x000fe40007ffe0ff */
[----:B------:R-:W-:Y:S01]  /*0600*/  LEA R23, R0, R23, 0x5 ;  /* 0x0000001700177211 */ /* 0x000fe200078e28ff */
[----:B0-----:R-:W-:-:S04]  /*0610*/  FFMA R4, R4, R8, R15 ;  /* 0x0000000804047223 */ /* 0x001fc8000000000f */
[----:B------:R-:W-:-:S04]  /*0620*/  FFMA R5, R5, R9, R4 ;  /* 0x0000000905057223 */ /* 0x000fc80000000004 */
[----:B------:R-:W-:-:S04]  /*0630*/  FFMA R6, R6, R10, R5 ;  /* 0x0000000a06067223 */ /* 0x000fc80000000005 */
[----:B------:R-:W-:Y:S01]  /*0640*/  FFMA R11, R7, R11, R6 ;  /* 0x0000000b070b7223 */ /* 0x000fe20000000006 */
[----:B------:R-:W-:Y:S06]  /*0650*/  BAR.SYNC.DEFER_BLOCKING 0x0 ;  /* 0x0000000000007b1d */ /* 0x000fec0000010000 */
[----:B------:R-:W-:Y:S05]  /*0660*/  BRA.U UP0, `(.L_x_1) ;  /* 0xfffffff900e87547 */ /* 0x000fea000b83ffff */
.L_x_0:
[----:B------:R-:W0:Y:S01]  /*0670*/  LDCU UR4, c[0x0][0x398] ;  /* 0x00007300ff0477ac */ /* 0x000e220008000800 */
[----:B------:R-:W1:Y:S01]  /*0680*/  LDCU UR5, c[0x0][0x3a0] ;  /* 0x00007400ff0577ac */ /* 0x000e620008000800 */
[----:B0-----:R-:W-:-:S04]  /*0690*/  ISETP.GE.AND P0, PT, R25, UR4, PT ;  /* 0x0000000419007c0c */ /* 0x001fc8000bf06270 */
[----:B-1----:R-:W-:-:S13]  /*06a0*/  ISETP.GE.OR P0, PT, R27, UR5, P0 ;  /* 0x000000051b007c0c */ /* 0x002fda0008706670 */
[----:B------:R-:W-:Y:S05]  /*06b0*/  @P0 EXIT ;  /* 0x000000000000094d */ /* 0x000fea0003800000 */
[----:B------:R-:W0:Y:S01]  /*06c0*/  LDC.64 R2, c[0x0][0x390] ;  /* 0x0000e400ff027b82 */ /* 0x000e220000000a00 */
[----:B------:R-:W-:-:S04]  /*06d0*/  IMAD R25, R25, UR5, R27 ;  /* 0x0000000519197c24 */ /* 0x000fc8000f8e021b */
[----:B0-----:R-:W-:-:S05]  /*06e0*/  IMAD.WIDE R2, R25, 0x4, R2 ;  /* 0x0000000419027825 */ /* 0x001fca00078e0202 */
[----:B------:R-:W-:Y:S01]  /*06f0*/  STG.E desc[UR8][R2.64], R11 ;  /* 0x0000000b02007986 */ /* 0x000fe2000c101908 */
[----:B------:R-:W-:Y:S05]  /*0700*/  EXIT ;  /* 0x000000000000794d */ /* 0x000fea0003800000 */
.L_x_2:
[----:B------:R-:W-:-:S00]  /*0710*/  BRA `(.L_x_2) ;  /* 0xfffffffc00fc7947 */ /* 0x000fc0000383ffff */
[----:B------:R-:W-:-:S00]  /*0720*/  NOP ;  /* 0x0000000000007918 */ /* 0x000fc00000000000 */
        /* <DEDUP_REMOVED lines=13> */
.L_x_128:


//--------------------- .text._Z34matixMulTilesInsideTransposeKernelILi28EEvPKfS1_Pfiii --------------------------
	.section	.text._Z34matixMulTilesInsideTransposeKernelILi28EEvPKfS1_Pfiii,"ax",@progbits
	.align	128
        .global         _Z34matixMulTilesInsideTransposeKernelILi28EEvPKfS1_Pfiii
        .type           _Z34matixMulTilesInsideTransposeKernelILi28EEvPKfS1_Pfiii,@function
        .size           _Z34matixMulTilesInsideTransposeKernelILi28EEvPKfS1_Pfiii,(.L_x_129 - _Z34matixMulTilesInsideTransposeKernelILi28EEvPKfS1_Pfiii)
        .other          _Z34matixMulTilesInsideTransposeKernelILi28EEvPKfS1_Pfiii,@"STO_CUDA_ENTRY STV_DEFAULT"
_Z34matixMulTilesInsideTransposeKernelILi28EEvPKfS1_Pfiii:
.text._Z34matixMulTilesInsideTransposeKernelILi28EEvPKfS1_Pfiii:
        /* <DEDUP_REMOVED lines=14> */
[----:B------:R-:W0:Y:S01]  /*00e0*/  S2R R4, SR_CgaCtaId ;  /* 0x0000000000047919 */ /* 0x000e220000008800 */
[----:B------:R-:W1:Y:S01]  /*00f0*/  LDC R0, c[0x0][0x3a0] ;  /* 0x0000e800ff007b82 */ /* 0x000e620000000800 */
[----:B------:R-:W-:Y:S01]  /*0100*/  MOV R2, 0x400 ;  /* 0x0000040000027802 */ /* 0x000fe20000000f00 */
[----:B------:R-:W2:Y:S01]  /*0110*/  LDCU UR9, c[0x0][0x3a0] ;  /* 0x00007400ff0977ac */ /* 0x000ea20008000800 */
[----:B------:R-:W-:Y:S01]  /*0120*/  MOV R9, RZ ;  /* 0x000000ff00097202 */ /* 0x000fe20000000f00 */
[----:B------:R-:W-:Y:S01]  /*0130*/  IMAD R22, R25, UR8, R26 ;  /* 0x0000000819167c24 */ /* 0x000fe2000f8e021a */
[----:B------:R-:W-:Y:S01]  /*0140*/  IADD3 R3, PT, PT, R2, 0xc40, RZ ;  /* 0x00000c4002037810 */ /* 0x000fe20007ffe0ff */
[----:B------:R-:W-:Y:S02]  /*0150*/  UIADD3 UR4, UPT, UPT, UR8, 0x1b, URZ ;  /* 0x0000001b08047890 */ /* 0x000fe4000fffe0ff */
[----:B------:R-:W3:Y:S01]  /*0160*/  LDC.64 R28, c[0x0][0x380] ;  /* 0x0000e000ff1c7b82 */ /* 0x000ee20000000a00 */
[----:B------:R-:W4:Y:S01]  /*0170*/  LDCU.64 UR10, c[0x0][0x398] ;  /* 0x00007300ff0a77ac */ /* 0x000f220008000a00 */
[----:B------:R-:W-:-:S04]  /*0180*/  USHF.R.U32.HI UR4, URZ, 0x2, UR4 ;  /* 0x00000002ff047899 */ /* 0x000fc80008011604 */
[----:B------:R-:W-:Y:S01]  /*0190*/  UIMAD.WIDE.U32 UR4, UR4, 0x24924925, URZ ;  /* 0x24924925040478a5 */ /* 0x000fe2000f8e00ff */
[----:B--2---:R-:W-:-:S03]  /*01a0*/  IMAD R23, R24, UR9, R27 ;  /* 0x0000000918177c24 */ /* 0x004fc6000f8e021b */
[----:B------:R-:W-:Y:S01]  /*01b0*/  UIADD3 UR5, UPT, UPT, -UR5, URZ, URZ ;  /* 0x000000ff05057290 */ /* 0x000fe2000fffe1ff */
[C---:B0-----:R-:W-:Y:S02]  /*01c0*/  LEA R21, R4.reuse, R2, 0x18 ;  /* 0x0000000204157211 */ /* 0x041fe400078ec0ff */
[----:B------:R-:W-:-:S03]  /*01d0*/  LEA R3, R4, R3, 0x18 ;  /* 0x0000000304037211 */ /* 0x000fc600078ec0ff */
[----:B------:R-:W-:Y:S02]  /*01e0*/  IMAD R21, R24, 0x70, R21 ;  /* 0x0000007018157824 */ /* 0x000fe400078e0215 */
[----:B------:R-:W-:-:S03]  /*01f0*/  IMAD R3, R26, 0x70, R3 ;  /* 0x000000701a037824 */ /* 0x000fc600078e0203 */
[----:B------:R-:W-:Y:S02]  /*0200*/  LEA R20, R26, R21, 0x2 ;  /* 0x000000151a147211 */ /* 0x000fe400078e10ff */
[----:B----4-:R-:W-:-:S07]  /*0210*/  LEA R2, R24, R3, 0x2 ;  /* 0x0000000318027211 */ /* 0x010fce00078e10ff */
.L_x_4:
[----:B------:R-:W-:Y:S01]  /*0220*/  ISETP.GE.AND P0, PT, R24, UR11, PT ;  /* 0x0000000b18007c0c */ /* 0x000fe2000bf06270 */
[----:B------:R-:W-:Y:S01]  /*0230*/  HFMA2 R13, -RZ, RZ, 0, 0 ;  /* 0x00000000ff0d7431 */ /* 0x000fe200000001ff */
[----:B------:R-:W-:Y:S01]  /*0240*/  ISETP.GE.AND P1, PT, R26, UR11, PT ;  /* 0x0000000b1a007c0c */ /* 0x000fe2000bf26270 */
[----:B---3--:R-:W-:Y:S01]  /*0250*/  IMAD.WIDE R4, R22, 0x4, R28 ;  /* 0x0000000416047825 */ /* 0x008fe200078e021c */
[----:B-1----:R-:W-:Y:S02]  /*0260*/  ISETP.GE.OR P0, PT, R27, R0, P0 ;  /* 0x000000001b00720c */ /* 0x002fe40000706670 */
        /* <DEDUP_REMOVED lines=49> */
[----:B------:R-:W-:Y:S01]  /*0580*/  IADD3 R24, PT, PT, R24, 0x1c, RZ ;  /* 0x0000001c18187810 */ /* 0x000fe20007ffe0ff */
[----:B------:R-:W-:Y:S01]  /*0590*/  IMAD R23, R0, 0x1c, R23 ;  /* 0x0000001c00177824 */ /* 0x000fe200078e0217 */
[----:B------:R-:W-:Y:S02]  /*05a0*/  IADD3 R22, PT, PT, R22, 0x1c, RZ ;  /* 0x0000001c16167810 */ /* 0x000fe40007ffe0ff */
[----:B------:R-:W-:Y:S01]  /*05b0*/  IADD3 R26, PT, PT, R26, 0x1c, RZ ;  /* 0x0000001c1a1a7810 */ /* 0x000fe20007ffe0ff */
[----:B0-----:R-:W-:-:S04]  /*05c0*/  FFMA R12, R12, R16, R7 ;  /* 0x000000100c0c7223 */ /* 0x001fc80000000007 */
[----:B------:R-:W-:-:S04]  /*05d0*/  FFMA R13, R13, R17, R12 ;  /* 0x000000110d0d7223 */ /* 0x000fc8000000000c */
[----:B------:R-:W-:-:S04]  /*05e0*/  FFMA R14, R14, R18, R13 ;  /* 0x000000120e0e7223 */ /* 0x000fc8000000000d */
[----:B------:R-:W-:Y:S01]  /*05f0*/  FFMA R9, R15, R19, R14 ;  /* 0x000000130f097223 */ /* 0x000fe2000000000e */
[----:B------:R-:W-:Y:S06]  /*0600*/  BAR.SYNC.DEFER_BLOCKING 0x0 ;  /* 0x0000000000007b1d */ /* 0x000fec0000010000 */
[----:B------:R-:W-:Y:S05]  /*0610*/  BRA.U UP0, `(.L_x_4) ;  /* 0xfffffffd00007547 */ /* 0x000fea000b83ffff */
.L_x_3:
        /* <DEDUP_REMOVED lines=10> */
.L_x_5:
        /* <DEDUP_REMOVED lines=12> */
.L_x_129:


//--------------------- .text._Z34matixMulTilesInsideTransposeKernelILi24EEvPKfS1_Pfiii --------------------------
	.section	.text._Z34matixMulTilesInsideTransposeKernelILi24EEvPKfS1_Pfiii,"ax",@progbits
	.align	128
        .global         _Z34matixMulTilesInsideTransposeKernelILi24EEvPKfS1_Pfiii
        .type           _Z34matixMulTilesInsideTransposeKernelILi24EEvPKfS1_Pfiii,@function
        .size           _Z34matixMulTilesInsideTransposeKernelILi24EEvPKfS1_Pfiii,(.L_x_130 - _Z34matixMulTilesInsideTransposeKernelILi24EEvPKfS1_Pfiii)
        .other          _Z34matixMulTilesInsideTransposeKernelILi24EEvPKfS1_Pfiii,@"STO_CUDA_ENTRY STV_DEFAULT"
_Z34matixMulTilesInsideTransposeKernelILi24EEvPKfS1_Pfiii:
.text._Z34matixMulTilesInsideTransposeKernelILi24EEvPKfS1_Pfiii:
        /* <DEDUP_REMOVED lines=16> */
[----:B------:R-:W2:Y:S01]  /*0100*/  LDCU UR9, c[0x0][0x3a0] ;  /* 0x00007400ff0977ac */ /* 0x000ea20008000800 */
[----:B------:R-:W-:Y:S01]  /*0110*/  MOV R2, 0x400 ;  /* 0x0000040000027802 */ /* 0x000fe20000000f00 */
[----:B------:R-:W-:Y:S01]  /*0120*/  IMAD R30, R33, UR8, R34 ;  /* 0x00000008211e7c24 */ /* 0x000fe2000f8e0222 */
[----:B------:R-:W-:Y:S01]  /*0130*/  MOV R7, RZ ;  /* 0x000000ff00077202 */ /* 0x000fe20000000f00 */
[----:B------:R-:W-:Y:S01]  /*0140*/  UIADD3 UR4, UPT, UPT, UR8, 0x17, URZ ;  /* 0x0000001708047890 */ /* 0x000fe2000fffe0ff */
[----:B------:R-:W-:Y:S01]  /*0150*/  IADD3 R3, PT, PT, R2, 0x900, RZ ;  /* 0x0000090002037810 */ /* 0x000fe20007ffe0ff */
[----:B------:R-:W3:Y:S01]  /*0160*/  LDCU.64 UR10, c[0x0][0x398] ;  /* 0x00007300ff0a77ac */ /* 0x000ee20008000a00 */
[----:B------:R-:W4:Y:S01]  /*0170*/  LDC.64 R36, c[0x0][0x380] ;  /* 0x0000e000ff247b82 */ /* 0x000f220000000a00 */
[----:B------:R-:W-:-:S04]  /*0180*/  UIMAD.WIDE.U32 UR4, UR4, -0x55555555, URZ ;  /* 0xaaaaaaab040478a5 */ /* 0x000fc8000f8e00ff */
[----:B------:R-:W-:Y:S01]  /*0190*/  USHF.R.U32.HI UR5, URZ, 0x4, UR5 ;  /* 0x00000004ff057899 */ /* 0x000fe20008011605 */
[----:B--2---:R-:W-:-:S03]  /*01a0*/  IMAD R31, R32, UR9, R35 ;  /* 0x00000009201f7c24 */ /* 0x004fc6000f8e0223 */
[----:B------:R-:W-:Y:S01]  /*01b0*/  UIADD3 UR5, UPT, UPT, -UR5, URZ, URZ ;  /* 0x000000ff05057290 */ /* 0x000fe2000fffe1ff */
[C---:B0-----:R-:W-:Y:S02]  /*01c0*/  LEA R29, R4.reuse, R2, 0x18 ;  /* 0x00000002041d7211 */ /* 0x041fe400078ec0ff */
[----:B------:R-:W-:-:S03]  /*01d0*/  LEA R3, R4, R3, 0x18 ;  /* 0x0000000304037211 */ /* 0x000fc600078ec0ff */
[----:B------:R-:W-:Y:S02]  /*01e0*/  IMAD R29, R32, 0x60, R29 ;  /* 0x00000060201d7824 */ /* 0x000fe400078e021d */
[----:B------:R-:W-:-:S03]  /*01f0*/  IMAD R3, R34, 0x60, R3 ;  /* 0x0000006022037824 */ /* 0x000fc600078e0203 */
[----:B------:R-:W-:Y:S02]  /*0200*/  LEA R28, R34, R29, 0x2 ;  /* 0x0000001d221c7211 */ /* 0x000fe400078e10ff */
[----:B---3--:R-:W-:-:S07]  /*0210*/  LEA R2, R32, R3, 0x2 ;  /* 0x0000000320027211 */ /* 0x008fce00078e10ff */
.L_x_7:
[----:B------:R-:W-:Y:S01]  /*0220*/  ISETP.GE.AND P0, PT, R32, UR11, PT ;  /* 0x0000000b20007c0c */ /* 0x000fe2000bf06270 */
[----:B------:R-:W-:Y:S01]  /*0230*/  HFMA2 R13, -RZ, RZ, 0, 0 ;  /* 0x00000000ff0d7431 */ /* 0x000fe200000001ff */
[----:B------:R-:W-:Y:S01]  /*0240*/  ISETP.GE.AND P1, PT, R34, UR11, PT ;  /* 0x0000000b22007c0c */ /* 0x000fe2000bf26270 */
[----:B----4-:R-:W-:Y:S01]  /*0250*/  IMAD.WIDE R8, R30, 0x4, R36 ;  /* 0x000000041e087825 */ /* 0x010fe200078e0224 */
[----:B-1----:R-:W-:Y:S02]  /*0260*/  ISETP.GE.OR P0, PT, R35, R0, P0 ;  /* 0x000000002300720c */ /* 0x002fe40000706670 */
[----:B------:R-:W-:Y:S02]  /*0270*/  ISETP.GE.OR P1, PT, R33, UR10, P1 ;  /* 0x0000000a21007c0c */ /* 0x000fe40008f26670 */
[----:B------:R-:W-:-:S09]  /*0280*/  MOV R11, RZ ;  /* 0x000000ff000b7202 */ /* 0x000fd20000000f00 */
[----:B------:R-:W0:Y:S02]  /*0290*/  @!P0 LDC.64 R4, c[0x0][0x388] ;  /* 0x0000e200ff048b82 */ /* 0x000e240000000a00 */
[----:B------:R-:W2:Y:S01]  /*02a0*/  @!P1 LDG.E R11, desc[UR6][R8.64] ;  /* 0x00000006080b9981 */ /* 0x000ea2000c1e1900 */
[----:B0-----:R-:W-:-:S05]  /*02b0*/  @!P0 IMAD.WIDE R4, R31, 0x4, R4 ;  /* 0x000000041f048825 */ /* 0x001fca00078e0204 */
[----:B------:R-:W3:Y:S01]  /*02c0*/  @!P0 LDG.E R13, desc[UR6][R4.64] ;  /* 0x00000006040d8981 */ /* 0x000ee2000c1e1900 */
[----:B------:R-:W-:-:S04]  /*02d0*/  UIADD3 UR5, UPT, UPT, UR5, 0x1, URZ ;  /* 0x0000000105057890 */ /* 0x000fc8000fffe0ff */
[----:B------:R-:W-:Y:S01]  /*02e0*/  UISETP.NE.AND UP0, UPT, UR5, URZ, UPT ;  /* 0x000000ff0500728c */ /* 0x000fe2000bf05270 */
[----:B------:R-:W-:Y:S01]  /*02f0*/  IADD3 R32, PT, PT, R32, 0x18, RZ ;  /* 0x0000001820207810 */ /* 0x000fe20007ffe0ff */
[----:B------:R-:W-:Y:S01]  /*0300*/  IMAD R31, R0, 0x18, R31 ;  /* 0x00000018001f7824 */ /* 0x000fe200078e021f */
[----:B------:R-:W-:Y:S02]  /*0310*/  IADD3 R30, PT, PT, R30, 0x18, RZ ;  /* 0x000000181e1e7810 */ /* 0x000fe40007ffe0ff */
[----:B------:R-:W-:Y:S01]  /*0320*/  IADD3 R34, PT, PT, R34, 0x18, RZ ;  /* 0x0000001822227810 */ /* 0x000fe20007ffe0ff */
[----:B--2---:R-:W-:Y:S04]  /*0330*/  STS [R28], R11 ;  /* 0x0000000b1c007388 */ /* 0x004fe80000000800 */
[----:B---3--:R-:W-:Y:S01]  /*0340*/  STS [R2], R13 ;  /* 0x0000000d02007388 */ /* 0x008fe20000000800 */
[----:B------:R-:W-:Y:S06]  /*0350*/  BAR.SYNC.DEFER_BLOCKING 0x0 ;  /* 0x0000000000007b1d */ /* 0x000fec0000010000 */
[----:B------:R-:W-:Y:S04]  /*0360*/  LDS.128 R12, [R29] ;  /* 0x000000001d0c7984 */ /* 0x000fe80000000c00 */
[----:B------:R-:W0:Y:S04]  /*0370*/  LDS.128 R16, [R3] ;  /* 0x0000000003107984 */ /* 0x000e280000000c00 */
[----:B------:R-:W-:Y:S04]  /*0380*/  LDS.128 R20, [R29+0x10] ;  /* 0x000010001d147984 */ /* 0x000fe80000000c00 */
[----:B------:R-:W1:Y:S04]  /*0390*/  LDS.128 R24, [R3+0x10] ;  /* 0x0000100003187984 */ /* 0x000e680000000c00 */
[----:B------:R-:W-:Y:S01]  /*03a0*/  LDS.128 R8, [R29+0x20] ;  /* 0x000020001d087984 */ /* 0x000fe20000000c00 */
[----:B0-----:R-:W-:-:S03]  /*03b0*/  FFMA R12, R12, R16, R7 ;  /* 0x000000100c0c7223 */ /* 0x001fc60000000007 */
[----:B------:R-:W0:Y:S01]  /*03c0*/  LDS.128 R4, [R3+0x20] ;  /* 0x0000200003047984 */ /* 0x000e220000000c00 */
[----:B------:R-:W-:-:S04]  /*03d0*/  FFMA R17, R13, R17, R12 ;  /* 0x000000110d117223 */ /* 0x000fc8000000000c */
[----:B------:R-:W-:-:S04]  /*03e0*/  FFMA R14, R14, R18, R17 ;  /* 0x000000120e0e7223 */ /* 0x000fc80000000011 */
[----:B------:R-:W-:Y:S02]  /*03f0*/  FFMA R15, R15, R19, R14 ;  /* 0x000000130f0f7223 */ /* 0x000fe4000000000e */
[----:B------:R-:W-:Y:S02]  /*0400*/  LDS.128 R16, [R29+0x30] ;  /* 0x000030001d107984 */ /* 0x000fe40000000c00 */
[----:B-1----:R-:W-:Y:S02]  /*0410*/  FFMA R20, R20, R24, R15 ;  /* 0x0000001814147223 */ /* 0x002fe4000000000f */
[----:B------:R-:W1:Y:S02]  /*0420*/  LDS.128 R12, [R3+0x30] ;  /* 0x00003000030c7984 */ /* 0x000e640000000c00 */
        /* <DEDUP_REMOVED lines=14> */
[----:B------:R-:W-:-:S04]  /*0510*/  FFMA R15, R19, R15, R14 ;  /* 0x0000000f130f7223 */ /* 0x000fc8000000000e */
[----:B0-----:R-:W-:-:S04]  /*0520*/  FFMA R20, R20, R24, R15 ;  /* 0x0000001814147223 */ /* 0x001fc8000000000f */
[----:B------:R-:W-:-:S04]  /*0530*/  FFMA R21, R21, R25, R20 ;  /* 0x0000001915157223 */ /* 0x000fc80000000014 */
[----:B------:R-:W-:-:S04]  /*0540*/  FFMA R22, R22, R26, R21 ;  /* 0x0000001a16167223 */ /* 0x000fc80000000015 */
[----:B------:R-:W-:-:S04]  /*0550*/  FFMA R23, R23, R27, R22 ;  /* 0x0000001b17177223 */ /* 0x000fc80000000016 */
[----:B-1----:R-:W-:-:S04]  /*0560*/  FFMA R4, R4, R8, R23 ;  /* 0x0000000804047223 */ /* 0x002fc80000000017 */
[----:B------:R-:W-:-:S04]  /*0570*/  FFMA R5, R5, R9, R4 ;  /* 0x0000000905057223 */ /* 0x000fc80000000004 */
[----:B------:R-:W-:-:S04]  /*0580*/  FFMA R6, R6, R10, R5 ;  /* 0x0000000a06067223 */ /* 0x000fc80000000005 */
[----:B------:R-:W-:Y:S01]  /*0590*/  FFMA R7, R7, R11, R6 ;  /* 0x0000000b07077223 */ /* 0x000fe20000000006 */
[----:B------:R-:W-:Y:S06]  /*05a0*/  BAR.SYNC.DEFER_BLOCKING 0x0 ;  /* 0x0000000000007b1d */ /* 0x000fec0000010000 */
[----:B------:R-:W-:Y:S05]  /*05b0*/  BRA.U UP0, `(.L_x_7) ;  /* 0xfffffffd00187547 */ /* 0x000fea000b83ffff */
.L_x_6:
        /* <DEDUP_REMOVED lines=10> */
.L_x_8:
        /* <DEDUP_REMOVED lines=10> */
.L_x_130:


//--------------------- .text._Z34matixMulTilesInsideTransposeKernelILi20EEvPKfS1_Pfiii --------------------------
	.section	.text._Z34matixMulTilesInsideTransposeKernelILi20EEvPKfS1_Pfiii,"ax",@progbits
	.align	128
        .global         _Z34matixMulTilesInsideTransposeKernelILi20EEvPKfS1_Pfiii
        .type           _Z34matixMulTilesInsideTransposeKernelILi20EEvPKfS1_Pfiii,@function
        .size           _Z34matixMulTilesInsideTransposeKernelILi20EEvPKfS1_Pfiii,(.L_x_131 - _Z34matixMulTilesInsideTransposeKernelILi20EEvPKfS1_Pfiii)
        .other          _Z34matixMulTilesInsideTransposeKernelILi20EEvPKfS1_Pfiii,@"STO_CUDA_ENTRY STV_DEFAULT"
_Z34matixMulTilesInsideTransposeKernelILi20EEvPKfS1_Pfiii:
.text._Z34matixMulTilesInsideTransposeKernelILi20EEvPKfS1_Pfiii:
        /* <DEDUP_REMOVED lines=34> */
.L_x_10:
        /* <DEDUP_REMOVED lines=45> */
[----:B------:R-:W-:-:S04]  /*04f0*/  FFMA R15, R15, R19, R14 ;  /* 0x000000130f0f7223 */ /* 0x000fc8000000000e */
[----:B0-----:R-:W-:-:S04]  /*0500*/  FFMA R4, R4, R8, R15 ;  /* 0x0000000804047223 */ /* 0x001fc8000000000f */
[----:B------:R-:W-:-:S04]  /*0510*/  FFMA R5, R5, R9, R4 ;  /* 0x0000000905057223 */ /* 0x000fc80000000004 */
[----:B------:R-:W-:-:S04]  /*0520*/  FFMA R6, R6, R10, R5 ;  /* 0x0000000a06067223 */ /* 0x000fc80000000005 */
[----:B------:R-:W-:Y:S01]  /*0530*/  FFMA R13, R7, R11, R6 ;  /* 0x0000000b070d7223 */ /* 0x000fe20000000006 */
[----:B------:R-:W-:Y:S06]  /*0540*/  BAR.SYNC.DEFER_BLOCKING 0x0 ;  /* 0x0000000000007b1d */ /* 0x000fec0000010000 */
[----:B------:R-:W-:Y:S05]  /*0550*/  BRA.U UP0, `(.L_x_10) ;  /* 0xfffffffd00307547 */ /* 0x000fea000b83ffff */
.L_x_9:
        /* <DEDUP_REMOVED lines=10> */
.L_x_11:
        /* <DEDUP_REMOVED lines=16> */
.L_x_131:


//--------------------- .text._Z34matixMulTilesInsideTransposeKernelILi16EEvPKfS1_Pfiii --------------------------
	.section	.text._Z34matixMulTilesInsideTransposeKernelILi16EEvPKfS1_Pfiii,"ax",@progbits
	.align	128
        .global         _Z34matixMulTilesInsideTransposeKernelILi16EEvPKfS1_Pfiii
        .type           _Z34matixMulTilesInsideTransposeKernelILi16EEvPKfS1_Pfiii,@function
        .size           _Z34matixMulTilesInsideTransposeKernelILi16EEvPKfS1_Pfiii,(.L_x_132 - _Z34matixMulTilesInsideTransposeKernelILi16EEvPKfS1_Pfiii)
        .other          _Z34matixMulTilesInsideTransposeKernelILi16EEvPKfS1_Pfiii,@"STO_CUDA_ENTRY STV_DEFAULT"
_Z34matixMulTilesInsideTransposeKernelILi16EEvPKfS1_Pfiii:
.text._Z34matixMulTilesInsideTransposeKernelILi16EEvPKfS1_Pfiii:
        /* <DEDUP_REMOVED lines=15> */
[----:B------:R-:W-:Y:S01]  /*00f0*/  UMOV UR4, 0x400 ;  /* 0x0000040000047882 */ /* 0x000fe20000000000 */
[----:B------:R-:W-:Y:S01]  /*0100*/  UISETP.GE.U32.AND UP0, UPT, UR7, 0x11, UPT ;  /* 0x000000110700788c */ /* 0x000fe2000bf06070 */
[----:B------:R-:W-:Y:S01]  /*0110*/  MOV R17, RZ ;  /* 0x000000ff00117202 */ /* 0x000fe20000000f00 */
[----:B------:R-:W-:Y:S02]  /*0120*/  UIADD3 UR5, UPT, UPT, UR4, 0x400, URZ ;  /* 0x0000040004057890 */ /* 0x000fe4000fffe0ff */
[----:B0-----:R-:W-:Y:S02]  /*0130*/  ULEA UR4, UR6, UR4, 0x18 ;  /* 0x0000000406047291 */ /* 0x001fe4000f8ec0ff */
[----:B------:R-:W-:Y:S02]  /*0140*/  ULEA UR5, UR6, UR5, 0x18 ;  /* 0x0000000506057291 */ /* 0x000fe4000f8ec0ff */
[----:B------:R-:W-:-:S02]  /*0150*/  UIADD3 UR6, UPT, UPT, UR7, 0xf, URZ ;  /* 0x0000000f07067890 */ /* 0x000fc4000fffe0ff */
[----:B------:R-:W-:Y:S01]  /*0160*/  LEA R28, R21, UR4, 0x6 ;  /* 0x00000004151c7c11 */ /* 0x000fe2000f8e30ff */
[----:B------:R-:W-:Y:S01]  /*0170*/  UMOV UR4, URZ ;  /* 0x000000ff00047c82 */ /* 0x000fe20008000000 */
[C---:B------:R-:W-:Y:S02]  /*0180*/  LEA R2, R23.reuse, UR5, 0x6 ;  /* 0x0000000517027c11 */ /* 0x040fe4000f8e30ff */
[----:B------:R-:W-:Y:S02]  /*0190*/  LEA R30, R23, R28, 0x2 ;  /* 0x0000001c171e7211 */ /* 0x000fe400078e10ff */
[----:B------:R-:W-:Y:S01]  /*01a0*/  LEA R26, R21, R2, 0x2 ;  /* 0x00000002151a7211 */ /* 0x000fe200078e10ff */
[----:B------:R-:W-:Y:S06]  /*01b0*/  BRA.U !UP0, `(.L_x_13) ;  /* 0x0000000508987547 */ /* 0x000fec000b800000 */
[----:B------:R-:W0:Y:S01]  /*01c0*/  LDCU UR11, c[0x0][0x398] ;  /* 0x00007300ff0b77ac */ /* 0x000e220008000800 */
[----:B------:R-:W-:Y:S01]  /*01d0*/  IADD3 R4, PT, PT, R21, 0x10, RZ ;  /* 0x0000001015047810 */ /* 0x000fe20007ffe0ff */
[C---:B------:R-:W-:Y:S01]  /*01e0*/  IMAD R25, R0.reuse, UR7, R23 ;  /* 0x0000000700197c24 */ /* 0x040fe2000f8e0217 */
[----:B------:R-:W-:Y:S01]  /*01f0*/  MOV R17, RZ ;  /* 0x000000ff00117202 */ /* 0x000fe20000000f00 */
[----:B------:R-:W1:Y:S01]  /*0200*/  LDCU UR10, c[0x0][0x3a0] ;  /* 0x00007400ff0a77ac */ /* 0x000e620008000800 */
[----:B------:R-:W-:Y:S02]  /*0210*/  MOV R24, R23 ;  /* 0x0000001700187202 */ /* 0x000fe40000000f00 */
[----:B------:R-:W-:Y:S01]  /*0220*/  MOV R22, R21 ;  /* 0x0000001500167202 */ /* 0x000fe20000000f00 */
[----:B------:R-:W-:Y:S01]  /*0230*/  USHF.R.U32.HI UR4, URZ, 0x4, UR6 ;  /* 0x00000004ff047899 */ /* 0x000fe20008011606 */
[----:B------:R-:W2:Y:S03]  /*0240*/  LDCU UR5, c[0x0][0x39c] ;  /* 0x00007380ff0577ac */ /* 0x000ea60008000800 */
[----:B------:R-:W-:Y:S01]  /*0250*/  ULOP3.LUT UR4, UR4, 0x7fffffe, URZ, 0xc0, !UPT ;  /* 0x07fffffe04047892 */ /* 0x000fe2000f8ec0ff */
[----:B0-----:R-:W-:-:S03]  /*0260*/  ISETP.GE.AND P1, PT, R0, UR11, PT ;  /* 0x0000000b00007c0c */ /* 0x001fc6000bf26270 */
[----:B------:R-:W-:Y:S01]  /*0270*/  UIADD3 UR4, UPT, UPT, -UR4, URZ, URZ ;  /* 0x000000ff04047290 */ /* 0x000fe2000fffe1ff */
[--C-:B-1----:R-:W-:Y:S02]  /*0280*/  IMAD R29, R4, UR10, R3.reuse ;  /* 0x0000000a041d7c24 */ /* 0x102fe4000f8e0203 */
[----:B------:R-:W-:-:S09]  /*0290*/  IMAD R27, R21, UR10, R3 ;  /* 0x0000000a151b7c24 */ /* 0x000fd2000f8e0203 */
.L_x_14:
[----:B------:R-:W0:Y:S01]  /*02a0*/  LDC R20, c[0x0][0x3a0] ;  /* 0x0000e800ff147b82 */ /* 0x000e220000000800 */
[----:B--2---:R-:W-:Y:S01]  /*02b0*/  UMOV UR7, UR5 ;  /* 0x0000000500077c82 */ /* 0x004fe20008000000 */
[----:B------:R-:W-:Y:S01]  /*02c0*/  HFMA2 R35, -RZ, RZ, 0, 0 ;  /* 0x00000000ff237431 */ /* 0x000fe200000001ff */
[----:B------:R-:W-:Y:S02]  /*02d0*/  ISETP.GE.OR P2, PT, R24, UR7, P1 ;  /* 0x0000000718007c0c */ /* 0x000fe40008f46670 */
[----:B------:R-:W-:-:S03]  /*02e0*/  MOV R31, RZ ;  /* 0x000000ff001f7202 */ /* 0x000fc60000000f00 */
[----:B------:R-:W1:Y:S01]  /*02f0*/  LDC.64 R18, c[0x0][0x380] ;  /* 0x0000e000ff127b82 */ /* 0x000e620000000a00 */
[----:B0-----:R-:W-:-:S04]  /*0300*/  ISETP.GE.AND P0, PT, R3, R20, PT ;  /* 0x000000140300720c */ /* 0x001fc80003f06270 */
[----:B------:R-:W-:Y:S01]  /*0310*/  ISETP.GE.OR P3, PT, R22, UR7, P0 ;  /* 0x0000000716007c0c */ /* 0x000fe20008766670 */
[----:B-1----:R-:W-:-:S05]  /*0320*/  IMAD.WIDE R18, R25, 0x4, R18 ;  /* 0x0000000419127825 */ /* 0x002fca00078e0212 */
[----:B------:R-:W2:Y:S07]  /*0330*/  @!P2 LDG.E R31, desc[UR8][R18.64] ;  /* 0x00000008121fa981 */ /* 0x000eae000c1e1900 */
[----:B------:R-:W0:Y:S02]  /*0340*/  @!P3 LDC.64 R4, c[0x0][0x388] ;  /* 0x0000e200ff04bb82 */ /* 0x000e240000000a00 */
        /* <DEDUP_REMOVED lines=8> */
[----:B0-----:R-:W-:-:S04]  /*03d0*/  FFMA R8, R8, R12, R17 ;  /* 0x0000000c08087223 */ /* 0x001fc80000000011 */
[----:B------:R-:W-:-:S04]  /*03e0*/  FFMA R9, R9, R13, R8 ;  /* 0x0000000d09097223 */ /* 0x000fc80000000008 */
[----:B------:R-:W-:-:S04]  /*03f0*/  FFMA R10, R10, R14, R9 ;  /* 0x0000000e0a0a7223 */ /* 0x000fc80000000009 */
[----:B------:R-:W-:Y:S02]  /*0400*/  FFMA R15, R11, R15, R10 ;  /* 0x0000000f0b0f7223 */ /* 0x000fe4000000000a */
[----:B------:R-:W0:Y:S02]  /*0410*/  LDS.128 R8, [R2+0x10] ;  /* 0x0000100002087984 */ /* 0x000e240000000c00 */
[----:B0-----:R-:W-:Y:S02]  /*0420*/  FFMA R4, R4, R8, R15 ;  /* 0x0000000804047223 */ /* 0x001fe4000000000f */
[----:B------:R-:W-:Y:S02]  /*0430*/  LDS.128 R12, [R28+0x20] ;  /* 0x000020001c0c7984 */ /* 0x000fe40000000c00 */
[----:B------:R-:W-:-:S04]  /*0440*/  FFMA R5, R5, R9, R4 ;  /* 0x0000000905057223 */ /* 0x000fc80000000004 */
[----:B------:R-:W-:-:S04]  /*0450*/  FFMA R6, R6, R10, R5 ;  /* 0x0000000a06067223 */ /* 0x000fc80000000005 */
[----:B------:R-:W-:Y:S02]  /*0460*/  FFMA R11, R7, R11, R6 ;  /* 0x0000000b070b7223 */ /* 0x000fe40000000006 */
[----:B------:R-:W0:Y:S01]  /*0470*/  LDS.128 R4, [R2+0x20] ;  /* 0x0000200002047984 */ /* 0x000e220000000c00 */
[----:B------:R-:W-:-:S04]  /*0480*/  IADD3 R8, PT, PT, R24, 0x10, RZ ;  /* 0x0000001018087810 */ /* 0x000fc80007ffe0ff */
[----:B------:R-:W-:Y:S01]  /*0490*/  ISETP.GE.OR P2, PT, R8, UR7, P1 ;  /* 0x0000000708007c0c */ /* 0x000fe20008f46670 */
[----:B0-----:R-:W-:Y:S01]  /*04a0*/  FFMA R4, R12, R4, R11 ;  /* 0x000000040c047223 */ /* 0x001fe2000000000b */
[----:B------:R-:W-:Y:S01]  /*04b0*/  IADD3 R12, PT, PT, R22, 0x10, RZ ;  /* 0x00000010160c7810 */ /* 0x000fe20007ffe0ff */
[----:B------:R-:W-:Y:S03]  /*04c0*/  LDS.128 R8, [R2+0x30] ;  /* 0x0000300002087984 */ /* 0x000fe60000000c00 */
[----:B------:R-:W-:Y:S01]  /*04d0*/  ISETP.GE.OR P0, PT, R12, UR7, P0 ;  /* 0x000000070c007c0c */ /* 0x000fe20008706670 */
[----:B------:R-:W-:-:S04]  /*04e0*/  FFMA R5, R13, R5, R4 ;  /* 0x000000050d057223 */ /* 0x000fc80000000004 */
[----:B------:R-:W-:-:S04]  /*04f0*/  FFMA R6, R14, R6, R5 ;  /* 0x000000060e067223 */ /* 0x000fc80000000005 */
[----:B------:R-:W-:Y:S02]  /*0500*/  FFMA R15, R15, R7, R6 ;  /* 0x000000070f0f7223 */ /* 0x000fe40000000006 */
[----:B------:R-:W0:Y:S02]  /*0510*/  LDS.128 R4, [R28+0x30] ;  /* 0x000030001c047984 */ /* 0x000e240000000c00 */
[----:B------:R-:W1:Y:S01]  /*0520*/  @!P0 LDC.64 R12, c[0x0][0x388] ;  /* 0x0000e200ff0c8b82 */ /* 0x000e620000000a00 */
[----:B------:R-:W-:-:S07]  /*0530*/  HFMA2 R31, -RZ, RZ, 0, 0 ;  /* 0x00000000ff1f7431 */ /* 0x000fce00000001ff */
[----:B------:R-:W-:Y:S01]  /*0540*/  BAR.SYNC.DEFER_BLOCKING 0x0 ;  /* 0x0000000000007b1d */ /* 0x000fe20000010000 */
[----:B------:R-:W-:Y:S01]  /*0550*/  MOV R35, RZ ;  /* 0x000000ff00237202 */ /* 0x000fe20000000f00 */
[----:B-1----:R-:W-:-:S04]  /*0560*/  @!P0 IMAD.WIDE R32, R29, 0x4, R12 ;  /* 0x000000041d208825 */ /* 0x002fc800078e020c */
[----:B------:R-:W2:Y:S04]  /*0570*/  @!P2 LDG.E R31, desc[UR8][R18.64+0x40] ;  /* 0x00004008121fa981 */ /* 0x000ea8000c1e1900 */
[----:B------:R-:W3:Y:S01]  /*0580*/  @!P0 LDG.E R35, desc[UR8][R32.64] ;  /* 0x0000000820238981 */ /* 0x000ee2000c1e1900 */
[----:B0-----:R-:W-:-:S04]  /*0590*/  FFMA R4, R4, R8, R15 ;  /* 0x0000000804047223 */ /* 0x001fc8000000000f */
[----:B------:R-:W-:-:S04]  /*05a0*/  FFMA R5, R5, R9, R4 ;  /* 0x0000000905057223 */ /* 0x000fc80000000004 */
[----:B------:R-:W-:-:S04]  /*05b0*/  FFMA R6, R6, R10, R5 ;  /* 0x0000000a06067223 */ /* 0x000fc80000000005 */
[----:B------:R-:W-:Y:S01]  /*05c0*/  FFMA R7, R7, R11, R6 ;  /* 0x0000000b07077223 */ /* 0x000fe20000000006 */
[----:B------:R-:W-:-:S04]  /*05d0*/  UIADD3 UR4, UPT, UPT, UR4, 0x2, URZ ;  /* 0x0000000204047890 */ /* 0x000fc8000fffe0ff */
[----:B------:R-:W-:Y:S01]  /*05e0*/  UISETP.NE.AND UP0, UPT, UR4, URZ, UPT ;  /* 0x000000ff0400728c */ /* 0x000fe2000bf05270 */
[C---:B------:R-:W-:Y:S02]  /*05f0*/  LEA R27, R20.reuse, R27, 0x5 ;  /* 0x0000001b141b7211 */ /* 0x040fe400078e28ff */
[----:B------:R-:W-:Y:S02]  /*0600*/  LEA R29, R20, R29, 0x5 ;  /* 0x0000001d141d7211 */ /* 0x000fe400078e28ff */
[----:B------:R-:W-:Y:S02]  /*0610*/  IADD3 R24, PT, PT, R24, 0x20, RZ ;  /* 0x0000002018187810 */ /* 0x000fe40007ffe0ff */
        /* <DEDUP_REMOVED lines=31> */
[----:B------:R-:W-:-:S12]  /*0810*/  ULOP3.LUT UR4, UR6, 0x7fffffe0, URZ, 0xc0, !UPT ;  /* 0x7fffffe006047892 */ /* 0x000fd8000f8ec0ff */
.L_x_13:
[----:B------:R-:W-:-:S09]  /*0820*/  ULOP3.LUT UP0, URZ, UR6, 0x10, URZ, 0xc0, !UPT ;  /* 0x0000001006ff7892 */ /* 0x000fd2000f80c0ff */
[----:B------:R-:W-:Y:S05]  /*0830*/  BRA.U !UP0, `(.L_x_12) ;  /* 0x0000000108b87547 */ /* 0x000fea000b800000 */
[----:B------:R-:W0:Y:S01]  /*0840*/  LDCU UR5, c[0x0][0x398] ;  /* 0x00007300ff0577ac */ /* 0x000e220008000800 */
[----:B------:R-:W-:Y:S01]  /*0850*/  IADD3 R23, PT, PT, R23, UR4, RZ ;  /* 0x0000000417177c10 */ /* 0x000fe2000fffe0ff */
[----:B------:R-:W-:Y:S01]  /*0860*/  HFMA2 R29, -RZ, RZ, 0, 0 ;  /* 0x00000000ff1d7431 */ /* 0x000fe200000001ff */
[----:B------:R-:W-:Y:S01]  /*0870*/  IADD3 R6, PT, PT, R21, UR4, RZ ;  /* 0x0000000415067c10 */ /* 0x000fe2000fffe0ff */
[----:B------:R-:W1:Y:S01]  /*0880*/  LDCU UR6, c[0x0][0x3a0] ;  /* 0x00007400ff0677ac */ /* 0x000e620008000800 */
[----:B------:R-:W-:Y:S01]  /*0890*/  ISETP.GE.AND P0, PT, R23, UR7, PT ;  /* 0x0000000717007c0c */ /* 0x000fe2000bf06270 */
[----:B------:R-:W-:Y:S01]  /*08a0*/  IMAD R23, R0, UR7, R23 ;  /* 0x0000000700177c24 */ /* 0x000fe2000f8e0217 */
[----:B------:R-:W-:Y:S02]  /*08b0*/  ISETP.GE.AND P1, PT, R6, UR7, PT ;  /* 0x0000000706007c0c */ /* 0x000fe4000bf26270 */
[----:B------:R-:W-:Y:S02]  /*08c0*/  MOV R31, RZ ;  /* 0x000000ff001f7202 */ /* 0x000fe40000000f00 */
[----:B0-----:R-:W-:-:S02]  /*08d0*/  ISETP.GE.OR P0, PT, R0, UR5, P0 ;  /* 0x0000000500007c0c */ /* 0x001fc40008706670 */
[----:B-1----:R-:W-:-:S11]  /*08e0*/  ISETP.GE.OR P1, PT, R3, UR6, P1 ;  /* 0x0000000603007c0c */ /* 0x002fd60008f26670 */
[----:B------:R-:W0:Y:S02]  /*08f0*/  @!P0 LDC.64 R12, c[0x0][0x380] ;  /* 0x0000e000ff0c8b82 */ /* 0x000e240000000a00 */
[----:B------:R-:W-:-:S06]  /*0900*/  @!P1 IMAD R19, R6, UR6, R3 ;  /* 0x0000000606139c24 */ /* 0x000fcc000f8e0203 */
[----:B------:R-:W1:Y:S01]  /*0910*/  @!P1 LDC.64 R4, c[0x0][0x388] ;  /* 0x0000e200ff049b82 */ /* 0x000e620000000a00 */
[----:B0-----:R-:W-:-:S05]  /*0920*/  @!P0 IMAD.WIDE R12, R23, 0x4, R12 ;  /* 0x00000004170c8825 */ /* 0x001fca00078e020c */
[----:B------:R-:W2:Y:S01]  /*0930*/  @!P0 LDG.E R29, desc[UR8][R12.64] ;  /* 0x000000080c1d8981 */ /* 0x000ea2000c1e1900 */
[----:B-1----:R-:W-:-:S05]  /*0940*/  @!P1 IMAD.WIDE R18, R19, 0x4, R4 ;  /* 0x0000000413129825 */ /* 0x002fca00078e0204 */
[----:B------:R-:W3:Y:S04]  /*0950*/  @!P1 LDG.E R31, desc[UR8][R18.64] ;  /* 0x00000008121f9981 */ /* 0x000ee8000c1e1900 */
        /* <DEDUP_REMOVED lines=28> */
.L_x_12:
        /* <DEDUP_REMOVED lines=10> */
.L_x_15:
        /* <DEDUP_REMOVED lines=12> */
.L_x_132:


//--------------------- .text._Z34matixMulTilesInsideTransposeKernelILi8EEvPKfS1_Pfiii --------------------------
	.section	.text._Z34matixMulTilesInsideTransposeKernelILi8EEvPKfS1_Pfiii,"ax",@progbits
	.align	128
        .global         _Z34matixMulTilesInsideTransposeKernelILi8EEvPKfS1_Pfiii
        .type           _Z34matixMulTilesInsideTransposeKernelILi8EEvPKfS1_Pfiii,@function
        .size           _Z34matixMulTilesInsideTransposeKernelILi8EEvPKfS1_Pfiii,(.L_x_133 - _Z34matixMulTilesInsideTransposeKernelILi8EEvPKfS1_Pfiii)
        .other          _Z34matixMulTilesInsideTransposeKernelILi8EEvPKfS1_Pfiii,@"STO_CUDA_ENTRY STV_DEFAULT"
_Z34matixMulTilesInsideTransposeKernelILi8EEvPKfS1_Pfiii:
.text._Z34matixMulTilesInsideTransposeKernelILi8EEvPKfS1_Pfiii:
        /* <DEDUP_REMOVED lines=42> */
.L_x_18:
        /* <DEDUP_REMOVED lines=12> */
[----:B------:R-:W3:Y:S01]  /*0360*/  @!P3 LDG.E R17, desc[UR8][R12.64] ;  /* 0x000000080c11b981 */ /* 0x000ee2000c1e1900 */
[----:B------:R-:W-:-:S03]  /*0370*/  MOV R37, RZ ;  /* 0x000000ff00257202 */ /* 0x000fc60000000f00 */
[----:B--2---:R-:W-:Y:S04]  /*0380*/  STS [R26], R15 ;  /* 0x0000000f1a007388 */ /* 0x004fe80000000800 */
[----:B---3--:R-:W-:Y:S01]  /*0390*/  STS [R24], R17 ;  /* 0x0000001118007388 */ /* 0x008fe20000000800 */
[----:B------:R-:W-:Y:S06]  /*03a0*/  BAR.SYNC.DEFER_BLOCKING 0x0 ;  /* 0x0000000000007b1d */ /* 0x000fec0000010000 */
[----:B------:R-:W-:Y:S04]  /*03b0*/  LDS.128 R4, [R29] ;  /* 0x000000001d047984 */ /* 0x000fe80000000c00 */
[----:B------:R-:W0:Y:S04]  /*03c0*/  LDS.128 R8, [R27] ;  /* 0x000000001b087984 */ /* 0x000e280000000c00 */
[----:B------:R-:W-:Y:S04]  /*03d0*/  LDS.128 R12, [R29+0x10] ;  /* 0x000010001d0c7984 */ /* 0x000fe80000000c00 */
[----:B------:R-:W1:Y:S01]  /*03e0*/  LDS.128 R16, [R27+0x10] ;  /* 0x000010001b107984 */ /* 0x000e620000000c00 */
[----:B0-----:R-:W-:-:S04]  /*03f0*/  FFMA R4, R4, R8, R31 ;  /* 0x0000000804047223 */ /* 0x001fc8000000001f */
[----:B------:R-:W-:Y:S01]  /*0400*/  FFMA R5, R5, R9, R4 ;  /* 0x0000000905057223 */ /* 0x000fe20000000004 */
[----:B------:R-:W-:-:S04]  /*0410*/  IADD3 R4, PT, PT, R3, 0x8, RZ ;  /* 0x0000000803047810 */ /* 0x000fc80007ffe0ff */
[----:B------:R-:W-:Y:S01]  /*0420*/  ISETP.GE.OR P0, PT, R4, UR7, P0 ;  /* 0x0000000704007c0c */ /* 0x000fe20008706670 */
[----:B------:R-:W-:Y:S01]  /*0430*/  FFMA R6, R6, R10, R5 ;  /* 0x0000000a06067223 */ /* 0x000fe20000000005 */
[----:B------:R-:W-:-:S11]  /*0440*/  IADD3 R8, PT, PT, R21, 0x8, RZ ;  /* 0x0000000815087810 */ /* 0x000fd60007ffe0ff */
[----:B------:R-:W0:Y:S01]  /*0450*/  @!P0 LDC.64 R4, c[0x0][0x388] ;  /* 0x0000e200ff048b82 */ /* 0x000e220000000a00 */
[----:B------:R-:W-:Y:S01]  /*0460*/  ISETP.GE.OR P2, PT, R8, UR7, P1 ;  /* 0x0000000708007c0c */ /* 0x000fe20008f46670 */
[----:B------:R-:W-:-:S06]  /*0470*/  HFMA2 R31, -RZ, RZ, 0, 0 ;  /* 0x00000000ff1f7431 */ /* 0x000fcc00000001ff */
[----:B------:R-:W-:Y:S01]  /*0480*/  BAR.SYNC.DEFER_BLOCKING 0x0 ;  /* 0x0000000000007b1d */ /* 0x000fe20000010000 */
[----:B0-----:R-:W-:-:S05]  /*0490*/  @!P0 IMAD.WIDE R34, R25, 0x4, R4 ;  /* 0x0000000419228825 */ /* 0x001fca00078e0204 */
[----:B------:R-:W2:Y:S04]  /*04a0*/  @!P2 LDG.E R31, desc[UR8][R32.64+0x20] ;  /* 0x00002008201fa981 */ /* 0x000ea8000c1e1900 */
[----:B------:R-:W3:Y:S01]  /*04b0*/  @!P0 LDG.E R37, desc[UR8][R34.64] ;  /* 0x0000000822258981 */ /* 0x000ee2000c1e1900 */
[----:B------:R-:W-:-:S04]  /*04c0*/  FFMA R7, R7, R11, R6 ;  /* 0x0000000b07077223 */ /* 0x000fc80000000006 */
[----:B-1----:R-:W-:-:S04]  /*04d0*/  FFMA R12, R12, R16, R7 ;  /* 0x000000100c0c7223 */ /* 0x002fc80000000007 */
        /* <DEDUP_REMOVED lines=28> */
.L_x_17:
        /* <DEDUP_REMOVED lines=8> */
[C---:B------:R-:W-:Y:S01]  /*0720*/  IMAD R7, R28.reuse, UR7, R5 ;  /* 0x000000071c077c24 */ /* 0x040fe2000f8e0205 */
        /* <DEDUP_REMOVED lines=27> */
.L_x_16:
        /* <DEDUP_REMOVED lines=10> */
.L_x_19:
        /* <DEDUP_REMOVED lines=16> */
.L_x_133:


//--------------------- .text._Z25matrixMulBtrTilesKernelV4ILi32EEvPKfS1_Pfiii --------------------------
	.section	.text._Z25matrixMulBtrTilesKernelV4ILi32EEvPKfS1_Pfiii,"ax",@progbits
	.align	128
        .global         _Z25matrixMulBtrTilesKernelV4ILi32EEvPKfS1_Pfiii
        .type           _Z25matrixMulBtrTilesKernelV4ILi32EEvPKfS1_Pfiii,@function
        .size           _Z25matrixMulBtrTilesKernelV4ILi32EEvPKfS1_Pfiii,(.L_x_134 - _Z25matrixMulBtrTilesKernelV4ILi32EEvPKfS1_Pfiii)
        .other          _Z25matrixMulBtrTilesKernelV4ILi32EEvPKfS1_Pfiii,@"STO_CUDA_ENTRY STV_DEFAULT"
_Z25matrixMulBtrTilesKernelV4ILi32EEvPKfS1_Pfiii:
.text._Z25matrixMulBtrTilesKernelV4ILi32EEvPKfS1_Pfiii:
[----:B------:R-:W-:Y:S01]  /*0000*/  LDC R1, c[0x0][0x37c] ;  /* 0x0000df00ff017b82 */ /* 0x000fe20000000800 */
[----:B------:R-:W0:Y:S07]  /*0010*/  S2R R17, SR_CTAID.Y ;  /* 0x0000000000117919 */ /* 0x000e2e0000002600 */
[----:B------:R-:W1:Y:S01]  /*0020*/  S2UR UR5, SR_CTAID.X ;  /* 0x00000000000579c3 */ /* 0x000e620000002500 */
[----:B------:R-:W2:Y:S01]  /*0030*/  LDCU UR9, c[0x0][0x39c] ;  /* 0x00007380ff0977ac */ /* 0x000ea20008000800 */
[----:B------:R-:W-:Y:S01]  /*0040*/  HFMA2 R19, -RZ, RZ, 0, 0 ;  /* 0x00000000ff137431 */ /* 0x000fe200000001ff */
[----:B------:R-:W0:Y:S01]  /*0050*/  S2R R4, SR_TID.Y ;  /* 0x0000000000047919 */ /* 0x000e220000002200 */
[----:B------:R-:W1:Y:S01]  /*0060*/  LDCU UR4, c[0x0][0x360] ;  /* 0x00006c00ff0477ac */ /* 0x000e620008000800 */
[----:B------:R-:W3:Y:S01]  /*0070*/  S2R R16, SR_TID.X ;  /* 0x0000000000107919 */ /* 0x000ee20000002100 */
[----:B------:R-:W0:Y:S01]  /*0080*/  LDCU UR6, c[0x0][0x364] ;  /* 0x00006c80ff0677ac */ /* 0x000e220008000800 */
[----:B------:R-:W4:Y:S01]  /*0090*/  LDCU.64 UR10, c[0x0][0x358] ;  /* 0x00006b00ff0a77ac */ /* 0x000f220008000a00 */
[----:B--2---:R-:W-:-:S02]  /*00a0*/  UISETP.GE.AND UP0, UPT, UR9, 0x1, UPT ;  /* 0x000000010900788c */ /* 0x004fc4000bf06270 */
[----:B-1----:R-:W-:Y:S01]  /*00b0*/  UIMAD UR4, UR4, UR5, URZ ;  /* 0x00000005040472a4 */ /* 0x002fe2000f8e02ff */
[----:B0-----:R-:W-:-:S05]  /*00c0*/  IMAD R17, R17, UR6, R4 ;  /* 0x0000000611117c24 */ /* 0x001fca000f8e0204 */
[----:B---3--:R-:W-:Y:S01]  /*00d0*/  IADD3 R18, PT, PT, R16, UR4, RZ ;  /* 0x0000000410127c10 */ /* 0x008fe2000fffe0ff */
[----:B----4-:R-:W-:Y:S06]  /*00e0*/  BRA.U !UP0, `(.L_x_20) ;  /* 0x0000000508c07547 */ /* 0x010fec000b800000 */
[----:B------:R-:W0:Y:S01]  /*00f0*/  S2UR UR8, SR_CgaCtaId ;  /* 0x00000000000879c3 */ /* 0x000e220000008800 */
[----:B------:R-:W-:Y:S01]  /*0100*/  UMOV UR6, 0x400 ;  /* 0x0000040000067882 */ /* 0x000fe20000000000 */
[----:B------:R-:W-:Y:S01]  /*0110*/  UIADD3 UR5, UPT, UPT, UR9, 0x1f, URZ ;  /* 0x0000001f09057890 */ /* 0x000fe2000fffe0ff */
[----:B------:R-:W-:Y:S01]  /*0120*/  IADD3 R7, PT, PT, R4, UR4, RZ ;  /* 0x0000000404077c10 */ /* 0x000fe2000fffe0ff */
[----:B------:R-:W-:Y:S01]  /*0130*/  UIADD3 UR7, UPT, UPT, UR6, 0x1000, URZ ;  /* 0x0000100006077890 */ /* 0x000fe2000fffe0ff */
[----:B------:R-:W-:Y:S01]  /*0140*/  MOV R19, RZ ;  /* 0x000000ff00137202 */ /* 0x000fe20000000f00 */
[----:B------:R-:W-:Y:S01]  /*0150*/  USHF.R.U32.HI UR5, URZ, 0x5, UR5 ;  /* 0x00000005ff057899 */ /* 0x000fe20008011605 */
[--C-:B------:R-:W-:Y:S01]  /*0160*/  IMAD R5, R17, UR9, R16.reuse ;  /* 0x0000000911057c24 */ /* 0x100fe2000f8e0210 */
[----:B------:R-:W1:Y:S01]  /*0170*/  LDC.64 R22, c[0x0][0x380] ;  /* 0x0000e000ff167b82 */ /* 0x000e620000000a00 */
[----:B------:R-:W-:Y:S01]  /*0180*/  IMAD R2, R7, UR9, R16 ;  /* 0x0000000907027c24 */ /* 0x000fe2000f8e0210 */
[----:B------:R-:W2:Y:S01]  /*0190*/  LDCU UR14, c[0x0][0x3a0] ;  /* 0x00007400ff0e77ac */ /* 0x000ea20008000800 */
[----:B------:R-:W3:Y:S05]  /*01a0*/  LDCU.64 UR12, c[0x0][0x398] ;  /* 0x00007300ff0c77ac */ /* 0x000eea0008000a00 */
[----:B------:R-:W4:Y:S01]  /*01b0*/  LDC.64 R20, c[0x0][0x388] ;  /* 0x0000e200ff147b82 */ /* 0x000f220000000a00 */
[----:B------:R-:W-:-:S02]  /*01c0*/  UIADD3 UR5, UPT, UPT, -UR5, URZ, URZ ;  /* 0x000000ff05057290 */ /* 0x000fc4000fffe1ff */
[----:B0-----:R-:W-:Y:S02]  /*01d0*/  ULEA UR7, UR8, UR7, 0x18 ;  /* 0x0000000708077291 */ /* 0x001fe4000f8ec0ff */
[----:B------:R-:W-:-:S04]  /*01e0*/  ULEA UR6, UR8, UR6, 0x18 ;  /* 0x0000000608067291 */ /* 0x000fc8000f8ec0ff */
[----:B------:R-:W-:Y:S02]  /*01f0*/  LEA R9, R16, UR7, 0x7 ;  /* 0x0000000710097c11 */ /* 0x000fe4000f8e38ff */
[C---:B------:R-:W-:Y:S02]  /*0200*/  LEA R6, R4.reuse, UR6, 0x7 ;  /* 0x0000000604067c11 */ /* 0x040fe4000f8e38ff */
[----:B------:R-:W-:Y:S01]  /*0210*/  LEA R4, R4, R9, 0x2 ;  /* 0x0000000904047211 */ /* 0x000fe200078e10ff */
[C---:B------:R-:W-:Y:S01]  /*0220*/  IMAD R0, R16.reuse, -0x7c, R9 ;  /* 0xffffff8410007824 */ /* 0x040fe200078e0209 */
[----:B--23--:R-:W-:-:S07]  /*0230*/  LEA R3, R16, R6, 0x2 ;  /* 0x0000000610037211 */ /* 0x00cfce00078e10ff */
.L_x_21:
[----:B------:R-:W-:Y:S01]  /*0240*/  ISETP.GE.AND P0, PT, R16, UR13, PT ;  /* 0x0000000d10007c0c */ /* 0x000fe2000bf06270 */
[----:B------:R-:W-:Y:S01]  /*0250*/  HFMA2 R27, -RZ, RZ, 0, 0 ;  /* 0x00000000ff1b7431 */ /* 0x000fe200000001ff */
[----:B------:R-:W-:Y:S01]  /*0260*/  MOV R24, RZ ;  /* 0x000000ff00187202 */ /* 0x000fe20000000f00 */
[----:B-1----:R-:W-:Y:S01]  /*0270*/  IMAD.WIDE R8, R5, 0x4, R22 ;  /* 0x0000000405087825 */ /* 0x002fe200078e0216 */
[----:B------:R-:W-:Y:S02]  /*0280*/  ISETP.GE.OR P1, PT, R17, UR12, P0 ;  /* 0x0000000c11007c0c */ /* 0x000fe40008726670 */
[----:B------:R-:W-:Y:S01]  /*0290*/  ISETP.GE.OR P0, PT, R7, UR14, P0 ;  /* 0x0000000e07007c0c */ /* 0x000fe20008706670 */
[----:B----4-:R-:W-:-:S10]  /*02a0*/  IMAD.WIDE R10, R2, 0x4, R20 ;  /* 0x00000004020a7825 */ /* 0x010fd400078e0214 */
[----:B------:R-:W2:Y:S04]  /*02b0*/  @!P1 LDG.E R24, desc[UR10][R8.64] ;  /* 0x0000000a08189981 */ /* 0x000ea8000c1e1900 */
[----:B------:R-:W3:Y:S01]  /*02c0*/  @!P0 LDG.E R27, desc[UR10][R10.64] ;  /* 0x0000000a0a1b8981 */ /* 0x000ee2000c1e1900 */
[----:B------:R-:W-:Y:S01]  /*02d0*/  UIADD3 UR5, UPT, UPT, UR5, 0x1, URZ ;  /* 0x0000000105057890 */ /* 0x000fe2000fffe0ff */
[----:B------:R-:W-:Y:S02]  /*02e0*/  IADD3 R5, PT, PT, R5, 0x20, RZ ;  /* 0x0000002005057810 */ /* 0x000fe40007ffe0ff */
[----:B------:R-:W-:Y:S01]  /*02f0*/  IADD3 R2, PT, PT, R2, 0x20, RZ ;  /* 0x0000002002027810 */ /* 0x000fe20007ffe0ff */
[----:B------:R-:W-:Y:S01]  /*0300*/  UISETP.NE.AND UP0, UPT, UR5, URZ, UPT ;  /* 0x000000ff0500728c */ /* 0x000fe2000bf05270 */
[----:B------:R-:W-:Y:S01]  /*0310*/  IADD3 R16, PT, PT, R16, 0x20, RZ ;  /* 0x0000002010107810 */ /* 0x000fe20007ffe0ff */
[----:B--2---:R-:W-:Y:S04]  /*0320*/  STS [R3], R24 ;  /* 0x0000001803007388 */ /* 0x004fe80000000800 */
[----:B---3--:R-:W-:Y:S01]  /*0330*/  STS [R4], R27 ;  /* 0x0000001b04007388 */ /* 0x008fe20000000800 */
[----:B------:R-:W-:Y:S06]  /*0340*/  BAR.SYNC.DEFER_BLOCKING 0x0 ;  /* 0x0000000000007b1d */ /* 0x000fec0000010000 */
[----:B------:R-:W-:Y:S04]  /*0350*/  LDS R26, [R0] ;  /* 0x00000000001a7984 */ /* 0x000fe80000000800 */
[----:B------:R-:W0:Y:S04]  /*0360*/  LDS.128 R12, [R6] ;  /* 0x00000000060c7984 */ /* 0x000e280000000c00 */
[----:B------:R-:W1:Y:S04]  /*0370*/  LDS R29, [R0+0x80] ;  /* 0x00008000001d7984 */ /* 0x000e680000000800 */
[----:B------:R-:W2:Y:S04]  /*0380*/  LDS R25, [R0+0x100] ;  /* 0x0001000000197984 */ /* 0x000ea80000000800 */
[----:B------:R-:W-:Y:S01]  /*0390*/  LDS.128 R8, [R6+0x10] ;  /* 0x0000100006087984 */ /* 0x000fe20000000c00 */
[----:B0-----:R-:W-:-:S03]  /*03a0*/  FFMA R12, R12, R26, R19 ;  /* 0x0000001a0c0c7223 */ /* 0x001fc60000000013 */
[----:B------:R-:W0:Y:S01]  /*03b0*/  LDS R19, [R0+0x180] ;  /* 0x0001800000137984 */ /* 0x000e220000000800 */
[----:B-1----:R-:W-:-:S03]  /*03c0*/  FFMA R26, R29, R13, R12 ;  /* 0x0000000d1d1a7223 */ /* 0x002fc6000000000c */
[----:B------:R-:W1:Y:S01]  /*03d0*/  LDS R13, [R0+0x200] ;  /* 0x00020000000d7984 */ /* 0x000e620000000800 */
[----:B--2---:R-:W-:-:S03]  /*03e0*/  FFMA R14, R25, R14, R26 ;  /* 0x0000000e190e7223 */ /* 0x004fc6000000001a */
[----:B------:R-:W2:Y:S04]  /*03f0*/  LDS R12, [R0+0x280] ;  /* 0x00028000000c7984 */ /* 0x000ea80000000800 */
[----:B------:R-:W-:Y:S01]  /*0400*/  LDS R25, [R0+0x380] ;  /* 0x0003800000197984 */ /* 0x000fe20000000800 */
[----:B0-----:R-:W-:-:S03]  /*0410*/  FFMA R15, R19, R15, R14 ;  /* 0x0000000f130f7223 */ /* 0x001fc6000000000e */
[----:B------:R-:W0:Y:S01]  /*0420*/  LDS R19, [R0+0x300] ;  /* 0x0003000000137984 */ /* 0x000e220000000800 */
[----:B-1----:R-:W-:-:S03]  /*0430*/  FFMA R13, R8, R13, R15 ;  /* 0x0000000d080d7223 */ /* 0x002fc6000000000f */
[----:B------:R-:W-:Y:S01]  /*0440*/  LDS R8, [R0+0x480] ;  /* 0x0004800000087984 */ /* 0x000fe20000000800 */
[----:B--2---:R-:W-:-:S03]  /*0450*/  FFMA R24, R12, R9, R13 ;  /* 0x000000090c187223 */ /* 0x004fc6000000000d */
[----:B------:R-:W-:Y:S04]  /*0460*/  LDS R9, [R0+0x400] ;  /* 0x0004000000097984 */ /* 0x000fe80000000800 */
[----:B------:R-:W1:Y:S01]  /*0470*/  LDS.128 R12, [R6+0x20] ;  /* 0x00002000060c7984 */ /* 0x000e620000000c00 */
[----:B0-----:R-:W-:-:S03]  /*0480*/  FFMA R10, R19, R10, R24 ;  /* 0x0000000a130a7223 */ /* 0x001fc60000000018 */
[----:B------:R-:W0:Y:S01]  /*0490*/  LDS R19, [R0+0x500] ;  /* 0x0005000000137984 */ /* 0x000e220000000800 */
[----:B------:R-:W-:-:S03]  /*04a0*/  FFMA R11, R25, R11, R10 ;  /* 0x0000000b190b7223 */ /* 0x000fc6000000000a */
[----:B------:R-:W2:Y:S01]  /*04b0*/  LDS R25, [R0+0x580] ;  /* 0x0005800000197984 */ /* 0x000ea20000000800 */
[----:B-1----:R-:W-:-:S03]  /*04c0*/  FFMA R9, R12, R9, R11 ;  /* 0x000000090c097223 */ /* 0x002fc6000000000b */
[----:B------:R-:W-:Y:S01]  /*04d0*/  LDS R12, [R0+0x680] ;  /* 0x00068000000c7984 */ /* 0x000fe20000000800 */
[----:B------:R-:W-:-:S03]  /*04e0*/  FFMA R24, R8, R13, R9 ;  /* 0x0000000d08187223 */ /* 0x000fc60000000009 */
[----:B------:R-:W-:Y:S04]  /*04f0*/  LDS R13, [R0+0x600] ;  /* 0x00060000000d7984 */ /* 0x000fe80000000800 */
[----:B------:R-:W1:Y:S01]  /*0500*/  LDS.128 R8, [R6+0x30] ;  /* 0x0000300006087984 */ /* 0x000e620000000c00 */
[----:B0-----:R-:W-:-:S03]  /*0510*/  FFMA R14, R19, R14, R24 ;  /* 0x0000000e130e7223 */ /* 0x001fc60000000018 */
[----:B------:R-:W0:Y:S01]  /*0520*/  LDS R19, [R0+0x700] ;  /* 0x0007000000137984 */ /* 0x000e220000000800 */
[----:B--2---:R-:W-:-:S03]  /*0530*/  FFMA R15, R25, R15, R14 ;  /* 0x0000000f190f7223 */ /* 0x004fc6000000000e */
        /* <DEDUP_REMOVED lines=16> */
[----:B------:R-:W-:Y:S01]  /*0640*/  LDS R24, [R0+0xc80] ;  /* 0x000c800000187984 */ /* 0x000fe20000000800 */
[----:B--2---:R-:W-:-:S03]  /*0650*/  FFMA R15, R25, R15, R14 ;  /* 0x0000000f190f7223 */ /* 0x004fc6000000000e */
[----:B------:R-:W0:Y:S04]  /*0660*/  LDS R25, [R0+0xb00] ;  /* 0x000b000000197984 */ /* 0x000e280000000800 */
[----:B------:R-:W-:Y:S01]  /*0670*/  LDS R19, [R0+0xd00] ;  /* 0x000d000000137984 */ /* 0x000fe20000000800 */
[----:B-1----:R-:W-:-:S03]  /*0680*/  FFMA R13, R8, R13, R15 ;  /* 0x0000000d080d7223 */ /* 0x002fc6000000000f */
[----:B------:R-:W1:Y:S01]  /*0690*/  LDS R8, [R0+0xb80] ;  /* 0x000b800000087984 */ /* 0x000e620000000800 */
[----:B------:R-:W-:-:S03]  /*06a0*/  FFMA R26, R12, R9, R13 ;  /* 0x000000090c1a7223 */ /* 0x000fc6000000000d */
[----:B------:R-:W-:Y:S04]  /*06b0*/  LDS R9, [R0+0xc00] ;  /* 0x000c000000097984 */ /* 0x000fe80000000800 */
[----:B------:R-:W2:Y:S01]  /*06c0*/  LDS.128 R12, [R6+0x60] ;  /* 0x00006000060c7984 */ /* 0x000ea20000000c00 */
[----:B0-----:R-:W-:-:S04]  /*06d0*/  FFMA R25, R25, R10, R26 ;  /* 0x0000000a19197223 */ /* 0x001fc8000000001a */
[----:B-1----:R-:W-:Y:S02]  /*06e0*/  FFMA R11, R8, R11, R25 ;  /* 0x0000000b080b7223 */ /* 0x002fe40000000019 */
[----:B------:R-:W-:Y:S02]  /*06f0*/  LDS R25, [R0+0xf80] ;  /* 0x000f800000197984 */ /* 0x000fe40000000800 */
[----:B--2---:R-:W-:Y:S02]  /*0700*/  FFMA R9, R12, R9, R11 ;  /* 0x000000090c097223 */ /* 0x004fe4000000000b */
[----:B------:R-:W0:Y:S02]  /*0710*/  LDS R12, [R0+0xd80] ;  /* 0x000d8000000c7984 */ /* 0x000e240000000800 */
[----:B------:R-:W-:Y:S02]  /*0720*/  FFMA R26, R24, R13, R9 ;  /* 0x0000000d181a7223 */ /* 0x000fe40000000009 */
[----:B------:R-:W-:Y:S02]  /*0730*/  LDS R13, [R0+0xe00] ;  /* 0x000e0000000d7984 */ /* 0x000fe40000000800 */
[----:B------:R-:W-:-:S02]  /*0740*/  FFMA R19, R19, R14, R26 ;  /* 0x0000000e13137223 */ /* 0x000fc4000000001a */
[----:B------:R-:W1:Y:S04]  /*0750*/  LDS.128 R8, [R6+0x70] ;  /* 0x0000700006087984 */ /* 0x000e680000000c00 */
[----:B------:R-:W2:Y:S04]  /*0760*/  LDS R24, [R0+0xe80] ;  /* 0x000e800000187984 */ /* 0x000ea80000000800 */
[----:B------:R-:W3:Y:S01]  /*0770*/  LDS R14, [R0+0xf00] ;  /* 0x000f0000000e7984 */ /* 0x000ee20000000800 */
[----:B0-----:R-:W-:-:S04]  /*0780*/  FFMA R15, R12, R15, R19 ;  /* 0x0000000f0c0f7223 */ /* 0x001fc80000000013 */
[----:B-1----:R-:W-:-:S04]  /*0790*/  FFMA R13, R8, R13, R15 ;  /* 0x0000000d080d7223 */ /* 0x002fc8000000000f */
[----:B--2---:R-:W-:-:S04]  /*07a0*/  FFMA R9, R24, R9, R13 ;  /* 0x0000000918097223 */ /* 0x004fc8000000000d */
[----:B---3--:R-:W-:-:S04]  /*07b0*/  FFMA R10, R14, R10, R9 ;  /* 0x0000000a0e0a7223 */ /* 0x008fc80000000009 */
[----:B------:R-:W-:Y:S01]  /*07c0*/  FFMA R19, R25, R11, R10 ;  /* 0x0000000b19137223 */ /* 0x000fe2000000000a */
[----:B------:R-:W-:Y:S06]  /*07d0*/  BAR.SYNC.DEFER_BLOCKING 0x0 ;  /* 0x0000000000007b1d */ /* 0x000fec0000010000 */
[----:B------:R-:W-:Y:S05]  /*07e0*/  BRA.U UP0, `(.L_x_21) ;  /* 0xfffffff900947547 */ /* 0x000fea000b83ffff */
.L_x_20:
        /* <DEDUP_REMOVED lines=10> */
.L_x_22:
        /* <DEDUP_REMOVED lines=15> */
.L_x_134:


//--------------------- .text._Z25matrixMulBtrTilesKernelV4ILi28EEvPKfS1_Pfiii --------------------------
	.section	.text._Z25matrixMulBtrTilesKernelV4ILi28EEvPKfS1_Pfiii,"ax",@progbits
	.align	128
        .global         _Z25matrixMulBtrTilesKernelV4ILi28EEvPKfS1_Pfiii
        .type           _Z25matrixMulBtrTilesKernelV4ILi28EEvPKfS1_Pfiii,@function
        .size           _Z25matrixMulBtrTilesKernelV4ILi28EEvPKfS1_Pfiii,(.L_x_135 - _Z25matrixMulBtrTilesKernelV4ILi28EEvPKfS1_Pfiii)
        .other          _Z25matrixMulBtrTilesKernelV4ILi28EEvPKfS1_Pfiii,@"STO_CUDA_ENTRY STV_DEFAULT"
_Z25matrixMulBtrTilesKernelV4ILi28EEvPKfS1_Pfiii:
.text._Z25matrixMulBtrTilesKernelV4ILi28EEvPKfS1_Pfiii:
        /* <DEDUP_REMOVED lines=15> */
[----:B------:R-:W0:Y:S01]  /*00f0*/  S2R R3, SR_CgaCtaId ;  /* 0x0000000000037919 */ /* 0x000e220000008800 */
[----:B------:R-:W1:Y:S01]  /*0100*/  LDC.64 R22, c[0x0][0x380] ;  /* 0x0000e000ff167b82 */ /* 0x000e620000000a00 */
[----:B------:R-:W-:Y:S01]  /*0110*/  MOV R0, 0x400 ;  /* 0x0000040000007802 */ /* 0x000fe20000000f00 */
[----:B------:R-:W-:Y:S01]  /*0120*/  UIADD3 UR4, UPT, UPT, UR7, 0x1b, URZ ;  /* 0x0000001b07047890 */ /* 0x000fe2000fffe0ff */
[----:B------:R-:W-:Y:S01]  /*0130*/  IADD3 R7, PT, PT, R4, UR6, RZ ;  /* 0x0000000604077c10 */ /* 0x000fe2000fffe0ff */
[----:B------:R-:W-:Y:S01]  /*0140*/  IMAD R5, R17, UR7, R16 ;  /* 0x0000000711057c24 */ /* 0x000fe2000f8e0210 */
[----:B------:R-:W-:Y:S01]  /*0150*/  IADD3 R2, PT, PT, R0, 0xc40, RZ ;  /* 0x00000c4000027810 */ /* 0x000fe20007ffe0ff */
[----:B------:R-:W-:Y:S01]  /*0160*/  USHF.R.U32.HI UR4, URZ, 0x2, UR4 ;  /* 0x00000002ff047899 */ /* 0x000fe20008011604 */
[----:B------:R-:W-:Y:S01]  /*0170*/  MOV R19, RZ ;  /* 0x000000ff00137202 */ /* 0x000fe20000000f00 */
[----:B------:R-:W2:Y:S01]  /*0180*/  LDC.64 R20, c[0x0][0x388] ;  /* 0x0000e200ff147b82 */ /* 0x000ea20000000a00 */
[----:B------:R-:W3:Y:S01]  /*0190*/  LDCU UR12, c[0x0][0x3a0] ;  /* 0x00007400ff0c77ac */ /* 0x000ee20008000800 */
[----:B------:R-:W-:Y:S01]  /*01a0*/  UIMAD.WIDE.U32 UR4, UR4, 0x24924925, URZ ;  /* 0x24924925040478a5 */ /* 0x000fe2000f8e00ff */
[----:B------:R-:W4:Y:S03]  /*01b0*/  LDCU.64 UR10, c[0x0][0x398] ;  /* 0x00007300ff0a77ac */ /* 0x000f260008000a00 */
[----:B------:R-:W-:Y:S01]  /*01c0*/  UIADD3 UR5, UPT, UPT, -UR5, URZ, URZ ;  /* 0x000000ff05057290 */ /* 0x000fe2000fffe1ff */
[----:B0-----:R-:W-:-:S02]  /*01d0*/  LEA R6, R3, R0, 0x18 ;  /* 0x0000000003067211 */ /* 0x001fc400078ec0ff */
[----:B------:R-:W-:Y:S01]  /*01e0*/  LEA R3, R3, R2, 0x18 ;  /* 0x0000000203037211 */ /* 0x000fe200078ec0ff */
[----:B------:R-:W-:Y:S02]  /*01f0*/  IMAD R2, R7, UR7, R16 ;  /* 0x0000000707027c24 */ /* 0x000fe4000f8e0210 */
[----:B------:R-:W-:Y:S02]  /*0200*/  IMAD R6, R4, 0x70, R6 ;  /* 0x0000007004067824 */ /* 0x000fe400078e0206 */
[----:B------:R-:W-:-:S03]  /*0210*/  IMAD R9, R16, 0x70, R3 ;  /* 0x0000007010097824 */ /* 0x000fc600078e0203 */
[C---:B------:R-:W-:Y:S01]  /*0220*/  LEA R3, R16.reuse, R6, 0x2 ;  /* 0x0000000610037211 */ /* 0x040fe200078e10ff */
[----:B------:R-:W-:Y:S01]  /*0230*/  IMAD R0, R16, -0x6c, R9 ;  /* 0xffffff9410007824 */ /* 0x000fe200078e0209 */
[----:B---34-:R-:W-:-:S07]  /*0240*/  LEA R4, R4, R9, 0x2 ;  /* 0x0000000904047211 */ /* 0x018fce00078e10ff */
.L_x_24:
[----:B------:R-:W-:Y:S01]  /*0250*/  ISETP.GE.AND P0, PT, R16, UR11, PT ;  /* 0x0000000b10007c0c */ /* 0x000fe2000bf06270 */
[----:B------:R-:W-:Y:S01]  /*0260*/  HFMA2 R27, -RZ, RZ, 0, 0 ;  /* 0x00000000ff1b7431 */ /* 0x000fe200000001ff */
[----:B------:R-:W-:Y:S01]  /*0270*/  MOV R24, RZ ;  /* 0x000000ff00187202 */ /* 0x000fe20000000f00 */
[----:B-1----:R-:W-:Y:S01]  /*0280*/  IMAD.WIDE R8, R5, 0x4, R22 ;  /* 0x0000000405087825 */ /* 0x002fe200078e0216 */
[----:B------:R-:W-:Y:S02]  /*0290*/  ISETP.GE.OR P1, PT, R17, UR10, P0 ;  /* 0x0000000a11007c0c */ /* 0x000fe40008726670 */
[----:B------:R-:W-:Y:S01]  /*02a0*/  ISETP.GE.OR P0, PT, R7, UR12, P0 ;  /* 0x0000000c07007c0c */ /* 0x000fe20008706670 */
[----:B--2---:R-:W-:-:S10]  /*02b0*/  IMAD.WIDE R10, R2, 0x4, R20 ;  /* 0x00000004020a7825 */ /* 0x004fd400078e0214 */
        /* <DEDUP_REMOVED lines=75> */
.L_x_23:
        /* <DEDUP_REMOVED lines=10> */
.L_x_25:
        /* <DEDUP_REMOVED lines=15> */
.L_x_135:


//--------------------- .text._Z25matrixMulBtrTilesKernelV4ILi24EEvPKfS1_Pfiii --------------------------
	.section	.text._Z25matrixMulBtrTilesKernelV4ILi24EEvPKfS1_Pfiii,"ax",@progbits
	.align	128
        .global         _Z25matrixMulBtrTilesKernelV4ILi24EEvPKfS1_Pfiii
        .type           _Z25matrixMulBtrTilesKernelV4ILi24EEvPKfS1_Pfiii,@function
        .size           _Z25matrixMulBtrTilesKernelV4ILi24EEvPKfS1_Pfiii,(.L_x_136 - _Z25matrixMulBtrTilesKernelV4ILi24EEvPKfS1_Pfiii)
        .other          _Z25matrixMulBtrTilesKernelV4ILi24EEvPKfS1_Pfiii,@"STO_CUDA_ENTRY STV_DEFAULT"
_Z25matrixMulBtrTilesKernelV4ILi24EEvPKfS1_Pfiii:
.text._Z25matrixMulBtrTilesKernelV4ILi24EEvPKfS1_Pfiii:
        /* <DEDUP_REMOVED lines=20> */
[----:B------:R-:W2:Y:S01]  /*0140*/  LDCU UR12, c[0x0][0x3a0] ;  /* 0x00007400ff0c77ac */ /* 0x000ea20008000800 */
[----:B------:R-:W-:Y:S02]  /*0150*/  IADD3 R2, PT, PT, R0, 0x900, RZ ;  /* 0x0000090000027810 */ /* 0x000fe40007ffe0ff */
[----:B------:R-:W-:Y:S01]  /*0160*/  MOV R19, RZ ;  /* 0x000000ff00137202 */ /* 0x000fe20000000f00 */
[----:B------:R-:W3:Y:S01]  /*0170*/  LDC.64 R20, c[0x0][0x388] ;  /* 0x0000e200ff147b82 */ /* 0x000ee20000000a00 */
[----:B------:R-:W-:Y:S01]  /*0180*/  UIMAD.WIDE.U32 UR4, UR4, -0x55555555, URZ ;  /* 0xaaaaaaab040478a5 */ /* 0x000fe2000f8e00ff */
[----:B------:R-:W4:Y:S03]  /*0190*/  LDCU.64 UR10, c[0x0][0x398] ;  /* 0x00007300ff0a77ac */ /* 0x000f260008000a00 */
[----:B------:R-:W-:-:S04]  /*01a0*/  USHF.R.U32.HI UR5, URZ, 0x4, UR5 ;  /* 0x00000004ff057899 */ /* 0x000fc80008011605 */
[----:B------:R-:W-:Y:S01]  /*01b0*/  UIADD3 UR5, UPT, UPT, -UR5, URZ, URZ ;  /* 0x000000ff05057290 */ /* 0x000fe2000fffe1ff */
[----:B0-----:R-:W-:Y:S01]  /*01c0*/  LEA R6, R3, R0, 0x18 ;  /* 0x0000000003067211 */ /* 0x001fe200078ec0ff */
[--C-:B------:R-:W-:Y:S01]  /*01d0*/  IMAD R0, R17, UR7, R16.reuse ;  /* 0x0000000711007c24 */ /* 0x100fe2000f8e0210 */
[----:B------:R-:W-:Y:S01]  /*01e0*/  LEA R3, R3, R2, 0x18 ;  /* 0x0000000203037211 */ /* 0x000fe200078ec0ff */
[----:B------:R-:W-:Y:S02]  /*01f0*/  IMAD R2, R7, UR7, R16 ;  /* 0x0000000707027c24 */ /* 0x000fe4000f8e0210 */
[----:B------:R-:W-:Y:S02]  /*0200*/  IMAD R6, R4, 0x60, R6 ;  /* 0x0000006004067824 */ /* 0x000fe400078e0206 */
[----:B------:R-:W-:-:S03]  /*0210*/  IMAD R5, R16, 0x60, R3 ;  /* 0x0000006010057824 */ /* 0x000fc600078e0203 */
[----:B------:R-:W-:Y:S02]  /*0220*/  LEA R3, R16, R6, 0x2 ;  /* 0x0000000610037211 */ /* 0x000fe400078e10ff */
[----:B------:R-:W-:Y:S01]  /*0230*/  LEA R4, R4, R5, 0x2 ;  /* 0x0000000504047211 */ /* 0x000fe200078e10ff */
[----:B--2-4-:R-:W-:-:S07]  /*0240*/  IMAD R5, R16, -0x5c, R5 ;  /* 0xffffffa410057824 */ /* 0x014fce00078e0205 */
.L_x_27:
[----:B------:R-:W-:Y:S01]  /*0250*/  ISETP.GE.AND P0, PT, R16, UR11, PT ;  /* 0x0000000b10007c0c */ /* 0x000fe2000bf06270 */
[----:B------:R-:W-:Y:S01]  /*0260*/  HFMA2 R27, -RZ, RZ, 0, 0 ;  /* 0x00000000ff1b7431 */ /* 0x000fe200000001ff */
[----:B------:R-:W-:Y:S01]  /*0270*/  MOV R24, RZ ;  /* 0x000000ff00187202 */ /* 0x000fe20000000f00 */
[----:B-1----:R-:W-:Y:S01]  /*0280*/  IMAD.WIDE R12, R0, 0x4, R22 ;  /* 0x00000004000c7825 */ /* 0x002fe200078e0216 */
[----:B------:R-:W-:Y:S02]  /*0290*/  ISETP.GE.OR P1, PT, R17, UR10, P0 ;  /* 0x0000000a11007c0c */ /* 0x000fe40008726670 */
[----:B------:R-:W-:Y:S01]  /*02a0*/  ISETP.GE.OR P0, PT, R7, UR12, P0 ;  /* 0x0000000c07007c0c */ /* 0x000fe20008706670 */
[----:B---3--:R-:W-:-:S10]  /*02b0*/  IMAD.WIDE R14, R2, 0x4, R20 ;  /* 0x00000004020e7825 */ /* 0x008fd400078e0214 */
        /* <DEDUP_REMOVED lines=66> */
.L_x_26:
        /* <DEDUP_REMOVED lines=10> */
.L_x_28:
        /* <DEDUP_REMOVED lines=16> */
.L_x_136:


//--------------------- .text._Z25matrixMulBtrTilesKernelV4ILi20EEvPKfS1_Pfiii --------------------------
	.section	.text._Z25matrixMulBtrTilesKernelV4ILi20EEvPKfS1_Pfiii,"ax",@progbits
	.align	128
        .global         _Z25matrixMulBtrTilesKernelV4ILi20EEvPKfS1_Pfiii
        .type           _Z25matrixMulBtrTilesKernelV4ILi20EEvPKfS1_Pfiii,@function
        .size           _Z25matrixMulBtrTilesKernelV4ILi20EEvPKfS1_Pfiii,(.L_x_137 - _Z25matrixMulBtrTilesKernelV4ILi20EEvPKfS1_Pfiii)
        .other          _Z25matrixMulBtrTilesKernelV4ILi20EEvPKfS1_Pfiii,@"STO_CUDA_ENTRY STV_DEFAULT"
_Z25matrixMulBtrTilesKernelV4ILi20EEvPKfS1_Pfiii:
.text._Z25matrixMulBtrTilesKernelV4ILi20EEvPKfS1_Pfiii:
        /* <DEDUP_REMOVED lines=19> */
[----:B------:R-:W-:Y:S01]  /*0130*/  MOV R25, RZ ;  /* 0x000000ff00197202 */ /* 0x000fe20000000f00 */
[----:B------:R-:W2:Y:S01]  /*0140*/  LDCU UR12, c[0x0][0x3a0] ;  /* 0x00007400ff0c77ac */ /* 0x000ea20008000800 */
[----:B------:R-:W-:-:S03]  /*0150*/  IADD3 R3, PT, PT, R2, 0x640, RZ ;  /* 0x0000064002037810 */ /* 0x000fc60007ffe0ff */
[----:B------:R-:W3:Y:S01]  /*0160*/  LDC.64 R20, c[0x0][0x388] ;  /* 0x0000e200ff147b82 */ /* 0x000ee20000000a00 */
[----:B------:R-:W-:Y:S01]  /*0170*/  UIMAD.WIDE.U32 UR4, UR4, -0x33333333, URZ ;  /* 0xcccccccd040478a5 */ /* 0x000fe2000f8e00ff */
[----:B------:R-:W4:Y:S03]  /*0180*/  LDCU.64 UR10, c[0x0][0x398] ;  /* 0x00007300ff0a77ac */ /* 0x000f260008000a00 */
[----:B------:R-:W-:-:S04]  /*0190*/  USHF.R.U32.HI UR5, URZ, 0x4, UR5 ;  /* 0x00000004ff057899 */ /* 0x000fc80008011605 */
[----:B------:R-:W-:Y:S01]  /*01a0*/  UIADD3 UR5, UPT, UPT, -UR5, URZ, URZ ;  /* 0x000000ff05057290 */ /* 0x000fe2000fffe1ff */
[C---:B0-----:R-:W-:Y:S02]  /*01b0*/  LEA R4, R6.reuse, R2, 0x18 ;  /* 0x0000000206047211 */ /* 0x041fe400078ec0ff */
[----:B------:R-:W-:Y:S02]  /*01c0*/  LEA R6, R6, R3, 0x18 ;  /* 0x0000000306067211 */ /* 0x000fe400078ec0ff */
[----:B------:R-:W-:Y:S01]  /*01d0*/  MOV R3, R5 ;  /* 0x0000000500037202 */ /* 0x000fe20000000f00 */
[C---:B------:R-:W-:Y:S01]  /*01e0*/  IMAD R4, R9.reuse, 0x50, R4 ;  /* 0x0000005009047824 */ /* 0x040fe200078e0204 */
[----:B------:R-:W-:-:S03]  /*01f0*/  IADD3 R2, PT, PT, R9, UR6, RZ ;  /* 0x0000000609027c10 */ /* 0x000fc6000fffe0ff */
[C---:B------:R-:W-:Y:S01]  /*0200*/  IMAD R8, R3.reuse, 0x50, R6 ;  /* 0x0000005003087824 */ /* 0x040fe200078e0206 */
[----:B------:R-:W-:Y:S01]  /*0210*/  LEA R7, R3, R4, 0x2 ;  /* 0x0000000403077211 */ /* 0x000fe200078e10ff */
[--C-:B------:R-:W-:Y:S02]  /*0220*/  IMAD R5, R0, UR7, R3.reuse ;  /* 0x0000000700057c24 */ /* 0x100fe4000f8e0203 */
[----:B------:R-:W-:Y:S01]  /*0230*/  IMAD R6, R2, UR7, R3 ;  /* 0x0000000702067c24 */ /* 0x000fe2000f8e0203 */
[----:B------:R-:W-:Y:S01]  /*0240*/  LEA R16, R9, R8, 0x2 ;  /* 0x0000000809107211 */ /* 0x000fe200078e10ff */
[----:B--2-4-:R-:W-:-:S07]  /*0250*/  IMAD R17, R3, -0x4c, R8 ;  /* 0xffffffb403117824 */ /* 0x014fce00078e0208 */
.L_x_30:
        /* <DEDUP_REMOVED lines=37> */
[----:B------:R-:W-:Y:S01]  /*04b0*/  LDS R18, [R17+0x410] ;  /* 0x0004100011127984 */ /* 0x000fe20000000800 */
[----:B------:R-:W-:-:S03]  /*04c0*/  FFMA R15, R27, R15, R14 ;  /* 0x0000000f1b0f7223 */ /* 0x000fc6000000000e */
        /* <DEDUP_REMOVED lines=25> */
.L_x_29:
        /* <DEDUP_REMOVED lines=10> */
.L_x_31:
        /* <DEDUP_REMOVED lines=16> */
.L_x_137:


//--------------------- .text._Z25matrixMulBtrTilesKernelV4ILi16EEvPKfS1_Pfiii --------------------------
	.section	.text._Z25matrixMulBtrTilesKernelV4ILi16EEvPKfS1_Pfiii,"ax",@progbits
	.align	128
        .global         _Z25matrixMulBtrTilesKernelV4ILi16EEvPKfS1_Pfiii
        .type           _Z25matrixMulBtrTilesKernelV4ILi16EEvPKfS1_Pfiii,@function
        .size           _Z25matrixMulBtrTilesKernelV4ILi16EEvPKfS1_Pfiii,(.L_x_138 - _Z25matrixMulBtrTilesKernelV4ILi16EEvPKfS1_Pfiii)
        .other          _Z25matrixMulBtrTilesKernelV4ILi16EEvPKfS1_Pfiii,@"STO_CUDA_ENTRY STV_DEFAULT"
_Z25matrixMulBtrTilesKernelV4ILi16EEvPKfS1_Pfiii:
.text._Z25matrixMulBtrTilesKernelV4ILi16EEvPKfS1_Pfiii:
        /* <DEDUP_REMOVED lines=17> */
[----:B------:R-:W-:Y:S01]  /*0110*/  UISETP.GE.U32.AND UP0, UPT, UR8, 0x11, UPT ;  /* 0x000000110800788c */ /* 0x000fe2000bf06070 */
[----:B------:R-:W-:Y:S01]  /*0120*/  IADD3 R20, PT, PT, R17, UR4, RZ ;  /* 0x0000000411147c10 */ /* 0x000fe2000fffe0ff */
[----:B------:R-:W-:Y:S01]  /*0130*/  UIADD3 UR6, UPT, UPT, UR5, 0x400, URZ ;  /* 0x0000040005067890 */ /* 0x000fe2000fffe0ff */
[----:B------:R-:W-:Y:S01]  /*0140*/  MOV R19, RZ ;  /* 0x000000ff00137202 */ /* 0x000fe20000000f00 */
[----:B------:R-:W-:Y:S02]  /*0150*/  UMOV UR4, URZ ;  /* 0x000000ff00047c82 */ /* 0x000fe40008000000 */
[----:B0-----:R-:W-:Y:S02]  /*0160*/  ULEA UR6, UR7, UR6, 0x18 ;  /* 0x0000000607067291 */ /* 0x001fe4000f8ec0ff */
[----:B------:R-:W-:-:S02]  /*0170*/  ULEA UR5, UR7, UR5, 0x18 ;  /* 0x0000000507057291 */ /* 0x000fc4000f8ec0ff */
[----:B------:R-:W-:Y:S02]  /*0180*/  UIADD3 UR7, UPT, UPT, UR8, 0xf, URZ ;  /* 0x0000000f08077890 */ /* 0x000fe4000fffe0ff */
[----:B------:R-:W-:Y:S02]  /*0190*/  LEA R16, R13, UR6, 0x6 ;  /* 0x000000060d107c11 */ /* 0x000fe4000f8e30ff */
[C---:B------:R-:W-:Y:S02]  /*01a0*/  LEA R2, R17.reuse, UR5, 0x6 ;  /* 0x0000000511027c11 */ /* 0x040fe4000f8e30ff */
[----:B------:R-:W-:Y:S01]  /*01b0*/  LEA R17, R17, R16, 0x2 ;  /* 0x0000001011117211 */ /* 0x000fe200078e10ff */
[C---:B------:R-:W-:Y:S01]  /*01c0*/  IMAD R16, R13.reuse, -0x3c, R16 ;  /* 0xffffffc40d107824 */ /* 0x040fe200078e0210 */
[----:B------:R-:W-:Y:S01]  /*01d0*/  LEA R18, R13, R2, 0x2 ;  /* 0x000000020d127211 */ /* 0x000fe200078e10ff */
[----:B------:R-:W-:Y:S06]  /*01e0*/  BRA.U !UP0, `(.L_x_33) ;  /* 0x0000000508cc7547 */ /* 0x000fec000b800000 */
[----:B------:R-:W0:Y:S01]  /*01f0*/  LDC.64 R24, c[0x0][0x380] ;  /* 0x0000e000ff187b82 */ /* 0x000e220000000a00 */
[----:B------:R-:W-:Y:S01]  /*0200*/  USHF.R.U32.HI UR4, URZ, 0x4, UR7 ;  /* 0x00000004ff047899 */ /* 0x000fe20008011607 */
[--C-:B------:R-:W-:Y:S01]  /*0210*/  IMAD R15, R0, UR8, R13.reuse ;  /* 0x00000008000f7c24 */ /* 0x100fe2000f8e020d */
[----:B------:R-:W-:Y:S01]  /*0220*/  MOV R19, RZ ;  /* 0x000000ff00137202 */ /* 0x000fe20000000f00 */
[----:B------:R-:W-:Y:S01]  /*0230*/  IMAD R14, R20, UR8, R13 ;  /* 0x00000008140e7c24 */ /* 0x000fe2000f8e020d */
[----:B------:R-:W-:Y:S01]  /*0240*/  ULOP3.LUT UR4, UR4, 0x7fffffe, URZ, 0xc0, !UPT ;  /* 0x07fffffe04047892 */ /* 0x000fe2000f8ec0ff */
[----:B------:R-:W-:Y:S01]  /*0250*/  MOV R12, R13 ;  /* 0x0000000d000c7202 */ /* 0x000fe20000000f00 */
[----:B------:R-:W1:Y:S01]  /*0260*/  LDCU UR5, c[0x0][0x3a0] ;  /* 0x00007400ff0577ac */ /* 0x000e620008000800 */
[----:B------:R-:W2:Y:S01]  /*0270*/  LDC.64 R22, c[0x0][0x388] ;  /* 0x0000e200ff167b82 */ /* 0x000ea20000000a00 */
[----:B------:R-:W3:Y:S01]  /*0280*/  LDCU.64 UR12, c[0x0][0x398] ;  /* 0x00007300ff0c77ac */ /* 0x000ee20008000a00 */
[----:B------:R-:W-:-:S12]  /*0290*/  UIADD3 UR4, UPT, UPT, -UR4, URZ, URZ ;  /* 0x000000ff04047290 */ /* 0x000fd8000fffe1ff */
.L_x_34:
[----:B---3--:R-:W-:Y:S01]  /*02a0*/  UMOV UR8, UR13 ;  /* 0x0000000d00087c82 */ /* 0x008fe20008000000 */
[----:B------:R-:W-:Y:S02]  /*02b0*/  CS2R R8, SRZ ;  /* 0x0000000000087805 */ /* 0x000fe4000001ff00 */
[----:B------:R-:W-:Y:S01]  /*02c0*/  ISETP.GE.AND P0, PT, R12, UR8, PT ;  /* 0x000000080c007c0c */ /* 0x000fe2000bf06270 */
[----:B0-----:R-:W-:-:S03]  /*02d0*/  IMAD.WIDE R28, R15, 0x4, R24 ;  /* 0x000000040f1c7825 */ /* 0x001fc600078e0218 */
[----:B------:R-:W-:Y:S01]  /*02e0*/  ISETP.GE.OR P1, PT, R0, UR12, P0 ;  /* 0x0000000c00007c0c */ /* 0x000fe20008726670 */
[----:B--2---:R-:W-:Y:S01]  /*02f0*/  IMAD.WIDE R26, R14, 0x4, R22 ;  /* 0x000000040e1a7825 */ /* 0x004fe200078e0216 */
[----:B-1----:R-:W-:-:S11]  /*0300*/  ISETP.GE.OR P0, PT, R20, UR5, P0 ;  /* 0x0000000514007c0c */ /* 0x002fd60008706670 */
[----:B------:R-:W2:Y:S04]  /*0310*/  @!P1 LDG.E R9, desc[UR10][R28.64] ;  /* 0x0000000a1c099981 */ /* 0x000ea8000c1e1900 */
[----:B------:R-:W3:Y:S04]  /*0320*/  @!P0 LDG.E R8, desc[UR10][R26.64] ;  /* 0x0000000a1a088981 */ /* 0x000ee8000c1e1900 */
[----:B--2---:R-:W-:Y:S04]  /*0330*/  STS [R18], R9 ;  /* 0x0000000912007388 */ /* 0x004fe80000000800 */
[----:B---3--:R-:W-:Y:S01]  /*0340*/  STS [R17], R8 ;  /* 0x0000000811007388 */ /* 0x008fe20000000800 */
[----:B------:R-:W-:Y:S06]  /*0350*/  BAR.SYNC.DEFER_BLOCKING 0x0 ;  /* 0x0000000000007b1d */ /* 0x000fec0000010000 */
[----:B------:R-:W-:Y:S04]  /*0360*/  LDS R10, [R16] ;  /* 0x00000000100a7984 */ /* 0x000fe80000000800 */
[----:B------:R-:W0:Y:S04]  /*0370*/  LDS.128 R4, [R2] ;  /* 0x0000000002047984 */ /* 0x000e280000000c00 */
[----:B------:R-:W1:Y:S04]  /*0380*/  LDS R11, [R16+0x40] ;  /* 0x00004000100b7984 */ /* 0x000e680000000800 */
[----:B------:R-:W-:Y:S04]  /*0390*/  LDS R9, [R16+0x100] ;  /* 0x0001000010097984 */ /* 0x000fe80000000800 */
[----:B------:R-:W-:Y:S01]  /*03a0*/  LDS R8, [R16+0x180] ;  /* 0x0001800010087984 */ /* 0x000fe20000000800 */
[----:B0-----:R-:W-:-:S03]  /*03b0*/  FFMA R4, R4, R10, R19 ;  /* 0x0000000a04047223 */ /* 0x001fc60000000013 */
[----:B------:R-:W0:Y:S01]  /*03c0*/  LDS R10, [R16+0x80] ;  /* 0x00008000100a7984 */ /* 0x000e220000000800 */
[----:B-1----:R-:W-:-:S03]  /*03d0*/  FFMA R5, R11, R5, R4 ;  /* 0x000000050b057223 */ /* 0x002fc60000000004 */
[----:B------:R-:W1:Y:S04]  /*03e0*/  LDS R19, [R16+0xc0] ;  /* 0x0000c00010137984 */ /* 0x000e680000000800 */
[----:B------:R-:W-:Y:S01]  /*03f0*/  LDS R11, [R16+0x140] ;  /* 0x00014000100b7984 */ /* 0x000fe20000000800 */
[----:B0-----:R-:W-:Y:S01]  /*0400*/  FFMA R6, R10, R6, R5 ;  /* 0x000000060a067223 */ /* 0x001fe20000000005 */
[----:B------:R-:W-:-:S03]  /*0410*/  MOV R10, RZ ;  /* 0x000000ff000a7202 */ /* 0x000fc60000000f00 */
[----:B-1----:R-:W-:Y:S02]  /*0420*/  FFMA R19, R19, R7, R6 ;  /* 0x0000000713137223 */ /* 0x002fe40000000006 */
[----:B------:R-:W0:Y:S02]  /*0430*/  LDS.128 R4, [R2+0x10] ;  /* 0x0000100002047984 */ /* 0x000e240000000c00 */
[----:B0-----:R-:W-:Y:S02]  /*0440*/  FFMA R4, R4, R9, R19 ;  /* 0x0000000904047223 */ /* 0x001fe40000000013 */
[----:B------:R-:W0:Y:S02]  /*0450*/  LDS R9, [R16+0x1c0] ;  /* 0x0001c00010097984 */ /* 0x000e240000000800 */
[----:B------:R-:W-:Y:S02]  /*0460*/  FFMA R5, R11, R5, R4 ;  /* 0x000000050b057223 */ /* 0x000fe40000000004 */
[----:B------:R-:W-:Y:S02]  /*0470*/  LDS R11, [R16+0x240] ;  /* 0x00024000100b7984 */ /* 0x000fe40000000800 */
[----:B------:R-:W-:-:S02]  /*0480*/  FFMA R6, R8, R6, R5 ;  /* 0x0000000608067223 */ /* 0x000fc40000000005 */
[----:B------:R-:W-:Y:S04]  /*0490*/  LDS R8, [R16+0x200] ;  /* 0x0002000010087984 */ /* 0x000fe80000000800 */
[----:B------:R-:W-:Y:S01]  /*04a0*/  LDS R19, [R16+0x380] ;  /* 0x0003800010137984 */ /* 0x000fe20000000800 */
[----:B0-----:R-:W-:-:S03]  /*04b0*/  FFMA R9, R9, R7, R6 ;  /* 0x0000000709097223 */ /* 0x001fc60000000006 */
[----:B------:R-:W0:Y:S02]  /*04c0*/  LDS.128 R4, [R2+0x20] ;  /* 0x0000200002047984 */ /* 0x000e240000000c00 */
[----:B0-----:R-:W-:Y:S02]  /*04d0*/  FFMA R4, R4, R8, R9 ;  /* 0x0000000804047223 */ /* 0x001fe40000000009 */
[----:B------:R-:W0:Y:S02]  /*04e0*/  LDS R8, [R16+0x280] ;  /* 0x0002800010087984 */ /* 0x000e240000000800 */
[----:B------:R-:W-:Y:S02]  /*04f0*/  FFMA R5, R11, R5, R4 ;  /* 0x000000050b057223 */ /* 0x000fe40000000004 */
[----:B------:R-:W1:Y:S04]  /*0500*/  LDS R9, [R16+0x2c0] ;  /* 0x0002c00010097984 */ /* 0x000e680000000800 */
[----:B------:R-:W-:Y:S01]  /*0510*/  LDS R11, [R16+0x340] ;  /* 0x00034000100b7984 */ /* 0x000fe20000000800 */
[----:B0-----:R-:W-:-:S03]  /*0520*/  FFMA R6, R8, R6, R5 ;  /* 0x0000000608067223 */ /* 0x001fc60000000005 */
[----:B------:R-:W-:Y:S01]  /*0530*/  LDS R8, [R16+0x300] ;  /* 0x0003000010087984 */ /* 0x000fe20000000800 */
[----:B-1----:R-:W-:-:S03]  /*0540*/  FFMA R9, R9, R7, R6 ;  /* 0x0000000709097223 */ /* 0x002fc60000000006 */
[----:B------:R-:W0:Y:S02]  /*0550*/  LDS.128 R4, [R2+0x30] ;  /* 0x0000300002047984 */ /* 0x000e240000000c00 */
[----:B0-----:R-:W-:Y:S01]  /*0560*/  FFMA R4, R4, R8, R9 ;  /* 0x0000000804047223 */ /* 0x001fe20000000009 */
[----:B------:R-:W-:Y:S01]  /*0570*/  IADD3 R8, PT, PT, R12, 0x10, RZ ;  /* 0x000000100c087810 */ /* 0x000fe20007ffe0ff */
[----:B------:R-:W-:Y:S02]  /*0580*/  HFMA2 R9, -RZ, RZ, 0, 0 ;  /* 0x00000000ff097431 */ /* 0x000fe400000001ff */
[----:B------:R-:W-:Y:S01]  /*0590*/  FFMA R5, R11, R5, R4 ;  /* 0x000000050b057223 */ /* 0x000fe20000000004 */
[----:B------:R-:W-:Y:S01]  /*05a0*/  ISETP.GE.AND P0, PT, R8, UR8, PT ;  /* 0x0000000808007c0c */ /* 0x000fe2000bf06270 */
[----:B------:R-:W0:Y:S01]  /*05b0*/  LDS R4, [R16+0x3c0] ;  /* 0x0003c00010047984 */ /* 0x000e220000000800 */
[----:B------:R-:W-:Y:S02]  /*05c0*/  BAR.SYNC.DEFER_BLOCKING 0x0 ;  /* 0x0000000000007b1d */ /* 0x000fe40000010000 */
[----:B------:R-:W-:-:S02]  /*05d0*/  ISETP.GE.OR P1, PT, R0, UR12, P0 ;  /* 0x0000000c00007c0c */ /* 0x000fc40008726670 */
[----:B------:R-:W-:-:S11]  /*05e0*/  ISETP.GE.OR P0, PT, R20, UR5, P0 ;  /* 0x0000000514007c0c */ /* 0x000fd60008706670 */
[----:B------:R-:W2:Y:S04]  /*05f0*/  @!P1 LDG.E R9, desc[UR10][R28.64+0x40] ;  /* 0x0000400a1c099981 */ /* 0x000ea8000c1e1900 */
[----:B------:R-:W3:Y:S01]  /*0600*/  @!P0 LDG.E R10, desc[UR10][R26.64+0x40] ;  /* 0x0000400a1a0a8981 */ /* 0x000ee2000c1e1900 */
[----:B------:R-:W-:Y:S01]  /*0610*/  FFMA R5, R19, R6, R5 ;  /* 0x0000000613057223 */ /* 0x000fe20000000005 */
[----:B------:R-:W-:Y:S01]  /*0620*/  UIADD3 UR4, UPT, UPT, UR4, 0x2, URZ ;  /* 0x0000000204047890 */ /* 0x000fe2000fffe0ff */
[----:B------:R-:W-:Y:S02]  /*0630*/  IADD3 R15, PT, PT, R15, 0x20, RZ ;  /* 0x000000200f0f7810 */ /* 0x000fe40007ffe0ff */
[----:B------:R-:W-:Y:S01]  /*0640*/  IADD3 R14, PT, PT, R14, 0x20, RZ ;  /* 0x000000200e0e7810 */ /* 0x000fe20007ffe0ff */
[----:B------:R-:W-:Y:S01]  /*0650*/  UISETP.NE.AND UP0, UPT, UR4, URZ, UPT ;  /* 0x000000ff0400728c */ /* 0x000fe2000bf05270 */
[----:B------:R-:W-:Y:S01]  /*0660*/  IADD3 R12, PT, PT, R12, 0x20, RZ ;  /* 0x000000200c0c7810 */ /* 0x000fe20007ffe0ff */
[----:B0-----:R-:W-:Y:S01]  /*0670*/  FFMA R5, R4, R7, R5 ;  /* 0x0000000704057223 */ /* 0x001fe20000000005 */
[----:B--2---:R-:W-:Y:S04]  /*0680*/  STS [R18], R9 ;  /* 0x0000000912007388 */ /* 0x004fe80000000800 */
[----:B---3--:R-:W-:Y:S01]  /*0690*/  STS [R17], R10 ;  /* 0x0000000a11007388 */ /* 0x008fe20000000800 */
[----:B------:R-:W-:Y:S06]  /*06a0*/  BAR.SYNC.DEFER_BLOCKING 0x0 ;  /* 0x0000000000007b1d */ /* 0x000fec0000010000 */
[----:B------:R-:W-:Y:S04]  /*06b0*/  LDS R27, [R16] ;  /* 0x00000000101b7984 */ /* 0x000fe80000000800 */
[----:B------:R-:W0:Y:S04]  /*06c0*/  LDS.128 R8, [R2] ;  /* 0x0000000002087984 */ /* 0x000e280000000c00 */
[----:B------:R-:W1:Y:S04]  /*06d0*/  LDS R21, [R16+0x40] ;  /* 0x0000400010157984 */ /* 0x000e680000000800 */
[----:B------:R-:W2:Y:S04]  /*06e0*/  LDS R19, [R16+0x80] ;  /* 0x0000800010137984 */ /* 0x000ea80000000800 */
[----:B------:R-:W-:Y:S01]  /*06f0*/  LDS R26, [R16+0x140] ;  /* 0x00014000101a7984 */ /* 0x000fe20000000800 */
[----:B0-----:R-:W-:-:S03]  /*0700*/  FFMA R4, R8, R27, R5 ;  /* 0x0000001b08047223 */ /* 0x001fc60000000005 */
[----:B------:R-:W0:Y:S01]  /*0710*/  LDS R8, [R16+0xc0] ;  /* 0x0000c00010087984 */ /* 0x000e220000000800 */
[----:B-1----:R-:W-:-:S03]  /*0720*/  FFMA R28, R21, R9, R4 ;  /* 0x00000009151c7223 */ /* 0x002fc60000000004 */
[----:B------:R-:W-:Y:S01]  /*0730*/  LDS R21, [R16+0x100] ;  /* 0x0001000010157984 */ /* 0x000fe20000000800 */
[----:B--2---:R-:W-:-:S03]  /*0740*/  FFMA R9, R19, R10, R28 ;  /* 0x0000000a13097223 */ /* 0x004fc6000000001c */
[----:B------:R-:W1:Y:S04]  /*0750*/  LDS.128 R4, [R2+0x10] ;  /* 0x0000100002047984 */ /* 0x000e680000000c00 */
[----:B------:R-:W2:Y:S01]  /*0760*/  LDS R19, [R16+0x180] ;  /* 0x0001800010137984 */ /* 0x000ea20000000800 */
[----:B0-----:R-:W-:-:S04]  /*0770*/  FFMA R9, R8, R11, R9 ;  /* 0x0000000b08097223 */ /* 0x001fc80000000009 */
[----:B-1----:R-:W-:Y:S02]  /*0780*/  FFMA R9, R4, R21, R9 ;  /* 0x0000001504097223 */ /* 0x002fe40000000009 */
[----:B------:R-:W0:Y:S02]  /*0790*/  LDS R4, [R16+0x1c0] ;  /* 0x0001c00010047984 */ /* 0x000e240000000800 */
[----:B------:R-:W-:Y:S02]  /*07a0*/  FFMA R28, R26, R5, R9 ;  /* 0x000000051a1c7223 */ /* 0x000fe40000000009 */
[----:B------:R-:W-:Y:S02]  /*07b0*/  LDS R21, [R16+0x200] ;  /* 0x0002000010157984 */ /* 0x000fe40000000800 */
[----:B--2---:R-:W-:Y:S02]  /*07c0*/  FFMA R5, R19, R6, R28 ;  /* 0x0000000613057223 */ /* 0x004fe4000000001c */
[----:B------:R-:W1:Y:S04]  /*07d0*/  LDS.128 R8, [R2+0x20] ;  /* 0x0000200002087984 */ /* 0x000e680000000c00 */
[----:B------:R-:W2:Y:S04]  /*07e0*/  LDS R26, [R16+0x240] ;  /* 0x00024000101a7984 */ /* 0x000ea80000000800 */
[----:B------:R-:W3:Y:S01]  /*07f0*/  LDS R19, [R16+0x280] ;  /* 0x0002800010137984 */ /* 0x000ee20000000800 */
[----:B0-----:R-:W-:-:S04]  /*0800*/  FFMA R5, R4, R7, R5 ;  /* 0x0000000704057223 */ /* 0x001fc80000000005 */
[----:B-1----:R-:W-:Y:S02]  /*0810*/  FFMA R5, R8, R21, R5 ;  /* 0x0000001508057223 */ /* 0x002fe40000000005 */
[----:B------:R-:W0:Y:S02]  /*0820*/  LDS R8, [R16+0x2c0] ;  /* 0x0002c00010087984 */ /* 0x000e240000000800 */
[----:B--2---:R-:W-:Y:S02]  /*0830*/  FFMA R26, R26, R9, R5 ;  /* 0x000000091a1a7223 */ /* 0x004fe40000000005 */
[----:B------:R-:W-:Y:S02]  /*0840*/  LDS R9, [R16+0x300] ;  /* 0x0003000010097984 */ /* 0x000fe40000000800 */
[----:B---3--:R-:W-:Y:S02]  /*0850*/  FFMA R19, R19, R10, R26 ;  /* 0x0000000a13137223 */ /* 0x008fe4000000001a */
[----:B------:R-:W1:Y:S04]  /*0860*/  LDS.128 R4, [R2+0x30] ;  /* 0x0000300002047984 */ /* 0x000e680000000c00 */
[----:B------:R-:W2:Y:S04]  /*0870*/  LDS R21, [R16+0x340] ;  /* 0x0003400010157984 */ /* 0x000ea80000000800 */
[----:B------:R-:W3:Y:S04]  /*0880*/  LDS R26, [R16+0x380] ;  /* 0x00038000101a7984 */ /* 0x000ee80000000800 */
[----:B------:R-:W4:Y:S01]  /*0890*/  LDS R10, [R16+0x3c0] ;  /* 0x0003c000100a7984 */ /* 0x000f220000000800 */
[----:B0-----:R-:W-:-:S04]  /*08a0*/  FFMA R11, R8, R11, R19 ;  /* 0x0000000b080b7223 */ /* 0x001fc80000000013 */
[----:B-1----:R-:W-:-:S04]  /*08b0*/  FFMA R4, R4, R9, R11 ;  /* 0x0000000904047223 */ /* 0x002fc8000000000b */
[----:B--2---:R-:W-:-:S04]  /*08c0*/  FFMA R5, R21, R5, R4 ;  /* 0x0000000515057223 */ /* 0x004fc80000000004 */
[----:B---3--:R-:W-:-:S04]  /*08d0*/  FFMA R5, R26, R6, R5 ;  /* 0x000000061a057223 */ /* 0x008fc80000000005 */
[----:B----4-:R-:W-:Y:S01]  /*08e0*/  FFMA R19, R10, R7, R5 ;  /* 0x000000070a137223 */ /* 0x010fe20000000005 */
[----:B------:R-:W-:Y:S06]  /*08f0*/  BAR.SYNC.DEFER_BLOCKING 0x0 ;  /* 0x0000000000007b1d */ /* 0x000fec0000010000 */
[----:B------:R-:W-:Y:S05]  /*0900*/  BRA.U UP0, `(.L_x_34) ;  /* 0xfffffff900647547 */ /* 0x000fea000b83ffff */
[----:B------:R-:W-:-:S12]  /*0910*/  ULOP3.LUT UR4, UR7, 0x7fffffe0, URZ, 0xc0, !UPT ;  /* 0x7fffffe007047892 */ /* 0x000fd8000f8ec0ff */
.L_x_33:
[----:B------:R-:W-:-:S09]  /*0920*/  ULOP3.LUT UP0, URZ, UR7, 0x10, URZ, 0xc0, !UPT ;  /* 0x0000001007ff7892 */ /* 0x000fd2000f80c0ff */
[----:B------:R-:W-:Y:S05]  /*0930*/  BRA.U !UP0, `(.L_x_32) ;  /* 0x0000000108dc7547 */ /* 0x000fea000b800000 */
[----:B------:R-:W0:Y:S01]  /*0940*/  LDCU UR5, c[0x0][0x398] ;  /* 0x00007300ff0577ac */ /* 0x000e220008000800 */
[----:B------:R-:W-:Y:S02]  /*0950*/  IADD3 R13, PT, PT, R13, UR4, RZ ;  /* 0x000000040d0d7c10 */ /* 0x000fe4000fffe0ff */
[----:B------:R-:W-:Y:S01]  /*0960*/  CS2R R14, SRZ ;  /* 0x00000000000e7805 */ /* 0x000fe2000001ff00 */
[----:B------:R-:W1:Y:S01]  /*0970*/  LDCU UR6, c[0x0][0x3a0] ;  /* 0x00007400ff0677ac */ /* 0x000e620008000800 */
[----:B------:R-:W-:-:S04]  /*0980*/  ISETP.GE.AND P0, PT, R13, UR8, PT ;  /* 0x000000080d007c0c */ /* 0x000fc8000bf06270 */
[----:B0-----:R-:W-:Y:S02]  /*0990*/  ISETP.GE.OR P1, PT, R0, UR5, P0 ;  /* 0x0000000500007c0c */ /* 0x001fe40008726670 */
[----:B-1----:R-:W-:-:S11]  /*09a0*/  ISETP.GE.OR P0, PT, R20, UR6, P0 ;  /* 0x0000000614007c0c */ /* 0x002fd60008706670 */
[----:B------:R-:W0:Y:S01]  /*09b0*/  @!P1 LDC.64 R8, c[0x0][0x380] ;  /* 0x0000e000ff089b82 */ /* 0x000e220000000a00 */
[--C-:B------:R-:W-:Y:S02]  /*09c0*/  @!P1 IMAD R7, R0, UR8, R13.reuse ;  /* 0x0000000800079c24 */ /* 0x100fe4000f8e020d */
[----:B------:R-:W-:-:S05]  /*09d0*/  @!P0 IMAD R13, R20, UR8, R13 ;  /* 0x00000008140d8c24 */ /* 0x000fca000f8e020d */
        /* <DEDUP_REMOVED lines=8> */
[----:B------:R-:W-:Y:S04]  /*0a60*/  LDS R22, [R16] ;  /* 0x0000000010167984 */ /* 0x000fe80000000800 */
[----:B------:R-:W0:Y:S04]  /*0a70*/  LDS.128 R4, [R2] ;  /* 0x0000000002047984 */ /* 0x000e280000000c00 */
[----:B------:R-:W1:Y:S04]  /*0a80*/  LDS R27, [R16+0x40] ;  /* 0x00004000101b7984 */ /* 0x000e680000000800 */
[----:B------:R-:W2:Y:S04]  /*0a90*/  LDS R25, [R16+0x80] ;  /* 0x0000800010197984 */ /* 0x000ea80000000800 */
[----:B------:R-:W3:Y:S04]  /*0aa0*/  LDS R26, [R16+0xc0] ;  /* 0x0000c000101a7984 */ /* 0x000ee80000000800 */
[----:B------:R-:W-:Y:S04]  /*0ab0*/  LDS R21, [R16+0x100] ;  /* 0x0001000010157984 */ /* 0x000fe80000000800 */
[----:B------:R-:W4:Y:S04]  /*0ac0*/  LDS.128 R8, [R2+0x10] ;  /* 0x0000100002087984 */ /* 0x000f280000000c00 */
[----:B------:R-:W5:Y:S04]  /*0ad0*/  LDS R20, [R16+0x140] ;  /* 0x0001400010147984 */ /* 0x000f680000000800 */
[----:B------:R-:W5:Y:S04]  /*0ae0*/  LDS R23, [R16+0x180] ;  /* 0x0001800010177984 */ /* 0x000f680000000800 */
[----:B------:R-:W5:Y:S04]  /*0af0*/  LDS R18, [R16+0x1c0] ;  /* 0x0001c00010127984 */ /* 0x000f680000000800 */
[----:B------:R-:W-:Y:S04]  /*0b00*/  LDS R17, [R16+0x200] ;  /* 0x0002000010117984 */ /* 0x000fe80000000800 */
[----:B------:R-:W5:Y:S01]  /*0b10*/  LDS.128 R12, [R2+0x20] ;  /* 0x00002000020c7984 */ /* 0x000f620000000c00 */
[----:B0-----:R-:W-:-:S03]  /*0b20*/  FFMA R4, R4, R22, R19 ;  /* 0x0000001604047223 */ /* 0x001fc60000000013 */
[----:B------:R-:W0:Y:S01]  /*0b30*/  LDS R22, [R16+0x240] ;  /* 0x0002400010167984 */ /* 0x000e220000000800 */
[----:B-1----:R-:W-:-:S03]  /*0b40*/  FFMA R4, R27, R5, R4 ;  /* 0x000000051b047223 */ /* 0x002fc60000000004 */
[----:B------:R-:W1:Y:S01]  /*0b50*/  LDS R19, [R16+0x280] ;  /* 0x0002800010137984 */ /* 0x000e620000000800 */
[----:B--2---:R-:W-:-:S03]  /*0b60*/  FFMA R25, R25, R6, R4 ;  /* 0x0000000619197223 */ /* 0x004fc60000000004 */
[----:B------:R-:W2:Y:S01]  /*0b70*/  LDS R24, [R16+0x2c0] ;  /* 0x0002c00010187984 */ /* 0x000ea20000000800 */
[----:B---3--:R-:W-:-:S03]  /*0b80*/  FFMA R27, R26, R7, R25 ;  /* 0x000000071a1b7223 */ /* 0x008fc60000000019 */
[----:B------:R-:W-:Y:S04]  /*0b90*/  LDS R25, [R16+0x300] ;  /* 0x0003000010197984 */ /* 0x000fe80000000800 */
[----:B------:R-:W3:Y:S01]  /*0ba0*/  LDS.128 R4, [R2+0x30] ;  /* 0x0000300002047984 */ /* 0x000ee20000000c00 */
[----:B----4-:R-:W-:-:S03]  /*0bb0*/  FFMA R27, R8, R21, R27 ;  /* 0x00000015081b7223 */ /* 0x010fc6000000001b */
[----:B------:R-:W4:Y:S04]  /*0bc0*/  LDS R26, [R16+0x340] ;  /* 0x00034000101a7984 */ /* 0x000f280000000800 */
[----:B------:R-:W4:Y:S01]  /*0bd0*/  LDS R21, [R16+0x380] ;  /* 0x0003800010157984 */ /* 0x000f220000000800 */
[----:B-----5:R-:W-:-:S03]  /*0be0*/  FFMA R20, R20, R9, R27 ;  /* 0x0000000914147223 */ /* 0x020fc6000000001b */
[----:B------:R-:W5:Y:S01]  /*0bf0*/  LDS R8, [R16+0x3c0] ;  /* 0x0003c00010087984 */ /* 0x000f620000000800 */
[----:B------:R-:W-:-:S04]  /*0c00*/  FFMA R23, R23, R10, R20 ;  /* 0x0000000a17177223 */ /* 0x000fc80000000014 */
[----:B------:R-:W-:-:S04]  /*0c10*/  FFMA R11, R18, R11, R23 ;  /* 0x0000000b120b7223 */ /* 0x000fc80000000017 */
[----:B------:R-:W-:-:S04]  /*0c20*/  FFMA R11, R12, R17, R11 ;  /* 0x000000110c0b7223 */ /* 0x000fc8000000000b */
[----:B0-----:R-:W-:-:S04]  /*0c30*/  FFMA R22, R22, R13, R11 ;  /* 0x0000000d16167223 */ /* 0x001fc8000000000b */
[----:B-1----:R-:W-:-:S04]  /*0c40*/  FFMA R19, R19, R14, R22 ;  /* 0x0000000e13137223 */ /* 0x002fc80000000016 */
[----:B--2---:R-:W-:-:S04]  /*0c50*/  FFMA R15, R24, R15, R19 ;  /* 0x0000000f180f7223 */ /* 0x004fc80000000013 */
[----:B---3--:R-:W-:-:S04]  /*0c60*/  FFMA R15, R4, R25, R15 ;  /* 0x00000019040f7223 */ /* 0x008fc8000000000f */
[----:B----4-:R-:W-:-:S04]  /*0c70*/  FFMA R26, R26, R5, R15 ;  /* 0x000000051a1a7223 */ /* 0x010fc8000000000f */
[----:B------:R-:W-:-:S04]  /*0c80*/  FFMA R21, R21, R6, R26 ;  /* 0x0000000615157223 */ /* 0x000fc8000000001a */
[----:B-----5:R-:W-:Y:S01]  /*0c90*/  FFMA R19, R8, R7, R21 ;  /* 0x0000000708137223 */ /* 0x020fe20000000015 */
[----:B------:R-:W-:Y:S06]  /*0ca0*/  BAR.SYNC.DEFER_BLOCKING 0x0 ;  /* 0x0000000000007b1d */ /* 0x000fec0000010000 */
.L_x_32:
        /* <DEDUP_REMOVED lines=10> */
.L_x_35:
        /* <DEDUP_REMOVED lines=11> */
.L_x_138:


//--------------------- .text._Z25matrixMulBtrTilesKernelV4ILi8EEvPKfS1_Pfiii --------------------------
	.section	.text._Z25matrixMulBtrTilesKernelV4ILi8EEvPKfS1_Pfiii,"ax",@progbits
	.align	128
        .global         _Z25matrixMulBtrTilesKernelV4ILi8EEvPKfS1_Pfiii
        .type           _Z25matrixMulBtrTilesKernelV4ILi8EEvPKfS1_Pfiii,@function
        .size           _Z25matrixMulBtrTilesKernelV4ILi8EEvPKfS1_Pfiii,(.L_x_139 - _Z25matrixMulBtrTilesKernelV4ILi8EEvPKfS1_Pfiii)
        .other          _Z25matrixMulBtrTilesKernelV4ILi8EEvPKfS1_Pfiii,@"STO_CUDA_ENTRY STV_DEFAULT"
_Z25matrixMulBtrTilesKernelV4ILi8EEvPKfS1_Pfiii:
.text._Z25matrixMulBtrTilesKernelV4ILi8EEvPKfS1_Pfiii:
        /* <DEDUP_REMOVED lines=42> */
.L_x_38:
        /* <DEDUP_REMOVED lines=15> */
[----:B------:R-:W-:Y:S01]  /*0390*/  LDS R28, [R0+0xc0] ;  /* 0x0000c000001c7984 */ /* 0x000fe20000000800 */
[----:B0-----:R-:W-:-:S03]  /*03a0*/  FFMA R8, R8, R14, R15 ;  /* 0x0000000e08087223 */ /* 0x001fc6000000000f */
[----:B------:R-:W0:Y:S01]  /*03b0*/  LDS R14, [R0+0x40] ;  /* 0x00004000000e7984 */ /* 0x000e220000000800 */
[----:B-1----:R-:W-:-:S03]  /*03c0*/  FFMA R9, R29, R9, R8 ;  /* 0x000000091d097223 */ /* 0x002fc60000000008 */
[----:B------:R-:W1:Y:S04]  /*03d0*/  LDS R15, [R0+0x60] ;  /* 0x00006000000f7984 */ /* 0x000e680000000800 */
[----:B------:R-:W-:Y:S01]  /*03e0*/  LDS R8, [R0+0x80] ;  /* 0x0000800000087984 */ /* 0x000fe20000000800 */
[----:B0-----:R-:W-:-:S03]  /*03f0*/  FFMA R10, R14, R10, R9 ;  /* 0x0000000a0e0a7223 */ /* 0x001fc60000000009 */
[----:B------:R-:W-:Y:S01]  /*0400*/  LDS R9, [R0+0xa0] ;  /* 0x0000a00000097984 */ /* 0x000fe20000000800 */
[----:B-1----:R-:W-:Y:S01]  /*0410*/  FFMA R11, R15, R11, R10 ;  /* 0x0000000b0f0b7223 */ /* 0x002fe2000000000a */
[----:B------:R-:W-:Y:S02]  /*0420*/  IADD3 R10, PT, PT, R20, 0x8, RZ ;  /* 0x00000008140a7810 */ /* 0x000fe40007ffe0ff */
[----:B------:R-:W0:Y:S02]  /*0430*/  LDS.128 R12, [R5+0x10] ;  /* 0x00001000050c7984 */ /* 0x000e240000000c00 */
[----:B------:R-:W-:Y:S01]  /*0440*/  ISETP.GE.AND P0, PT, R10, UR8, PT ;  /* 0x000000080a007c0c */ /* 0x000fe2000bf06270 */
[----:B------:R-:W-:-:S03]  /*0450*/  HFMA2 R10, -RZ, RZ, 0, 0 ;  /* 0x00000000ff0a7431 */ /* 0x000fc600000001ff */
[----:B------:R-:W-:Y:S02]  /*0460*/  ISETP.GE.OR P1, PT, R17, UR12, P0 ;  /* 0x0000000c11007c0c */ /* 0x000fe40008726670 */
[----:B------:R-:W-:Y:S01]  /*0470*/  ISETP.GE.OR P0, PT, R4, UR5, P0 ;  /* 0x0000000504007c0c */ /* 0x000fe20008706670 */
[----:B0-----:R-:W-:Y:S02]  /*0480*/  FFMA R8, R12, R8, R11 ;  /* 0x000000080c087223 */ /* 0x001fe4000000000b */
[----:B------:R-:W0:Y:S02]  /*0490*/  LDS R12, [R0+0xe0] ;  /* 0x0000e000000c7984 */ /* 0x000e240000000800 */
[----:B------:R-:W-:Y:S01]  /*04a0*/  FFMA R13, R9, R13, R8 ;  /* 0x0000000d090d7223 */ /* 0x000fe20000000008 */
[----:B------:R-:W-:Y:S01]  /*04b0*/  MOV R9, RZ ;  /* 0x000000ff00097202 */ /* 0x000fe20000000f00 */
[----:B------:R-:W-:Y:S06]  /*04c0*/  BAR.SYNC.DEFER_BLOCKING 0x0 ;  /* 0x0000000000007b1d */ /* 0x000fec0000010000 */
[----:B------:R-:W2:Y:S04]  /*04d0*/  @!P1 LDG.E R10, desc[UR10][R26.64+0x20] ;  /* 0x0000200a1a0a9981 */ /* 0x000ea8000c1e1900 */
[----:B------:R-:W3:Y:S01]  /*04e0*/  @!P0 LDG.E R9, desc[UR10][R24.64+0x20] ;  /* 0x0000200a18098981 */ /* 0x000ee2000c1e1900 */
[----:B------:R-:W-:Y:S01]  /*04f0*/  FFMA R13, R28, R14, R13 ;  /* 0x0000000e1c0d7223 */ /* 0x000fe2000000000d */
[----:B------:R-:W-:Y:S01]  /*0500*/  UIADD3 UR4, UPT, UPT, UR4, 0x2, URZ ;  /* 0x0000000204047890 */ /* 0x000fe2000fffe0ff */
[----:B------:R-:W-:-:S02]  /*0510*/  IADD3 R19, PT, PT, R19, 0x10, RZ ;  /* 0x0000001013137810 */ /* 0x000fc40007ffe0ff */
        /* <DEDUP_REMOVED lines=10> */
[----:B------:R-:W2:Y:S01]  /*05c0*/  LDS R29, [R0+0x40] ;  /* 0x00004000001d7984 */ /* 0x000ea20000000800 */
[----:B0-----:R-:W-:-:S03]  /*05d0*/  FFMA R13, R8, R25, R13 ;  /* 0x00000019080d7223 */ /* 0x001fc6000000000d */
[----:B------:R-:W0:Y:S01]  /*05e0*/  LDS R8, [R0+0x60] ;  /* 0x0000600000087984 */ /* 0x000e220000000800 */
[----:B-1----:R-:W-:-:S03]  /*05f0*/  FFMA R24, R24, R9, R13 ;  /* 0x0000000918187223 */ /* 0x002fc6000000000d */
[----:B------:R-:W-:Y:S01]  /*0600*/  LDS R9, [R0+0x80] ;  /* 0x0000800000097984 */ /* 0x000fe20000000800 */
[----:B--2---:R-:W-:-:S03]  /*0610*/  FFMA R29, R29, R10, R24 ;  /* 0x0000000a1d1d7223 */ /* 0x004fc60000000018 */
        /* <DEDUP_REMOVED lines=12> */
.L_x_37:
[----:B------:R-:W-:-:S09]  /*06e0*/  ULOP3.LUT UP0, URZ, UR7, 0x8, URZ, 0xc0, !UPT ;  /* 0x0000000807ff7892 */ /* 0x000fd2000f80c0ff */
[----:B------:R-:W-:Y:S05]  /*06f0*/  BRA.U !UP0, `(.L_x_36) ;  /* 0x0000000108987547 */ /* 0x000fea000b800000 */
[----:B------:R-:W0:Y:S01]  /*0700*/  LDCU UR5, c[0x0][0x398] ;  /* 0x00007300ff0577ac */ /* 0x000e220008000800 */
[----:B------:R-:W-:Y:S02]  /*0710*/  IADD3 R11, PT, PT, R18, UR4, RZ ;  /* 0x00000004120b7c10 */ /* 0x000fe4000fffe0ff */
[----:B------:R-:W-:Y:S01]  /*0720*/  MOV R19, RZ ;  /* 0x000000ff00137202 */ /* 0x000fe20000000f00 */
[----:B------:R-:W1:Y:S01]  /*0730*/  LDCU UR6, c[0x0][0x3a0] ;  /* 0x00007400ff0677ac */ /* 0x000e620008000800 */
[----:B------:R-:W-:-:S04]  /*0740*/  ISETP.GE.AND P0, PT, R11, UR8, PT ;  /* 0x000000080b007c0c */ /* 0x000fc8000bf06270 */
[----:B0-----:R-:W-:Y:S02]  /*0750*/  ISETP.GE.OR P1, PT, R17, UR5, P0 ;  /* 0x0000000511007c0c */ /* 0x001fe40008726670 */
[----:B-1----:R-:W-:-:S11]  /*0760*/  ISETP.GE.OR P0, PT, R4, UR6, P0 ;  /* 0x0000000604007c0c */ /* 0x002fd60008706670 */
[----:B------:R-:W0:Y:S01]  /*0770*/  @!P1 LDC.64 R12, c[0x0][0x380] ;  /* 0x0000e000ff0c9b82 */ /* 0x000e220000000a00 */
[--C-:B------:R-:W-:Y:S02]  /*0780*/  @!P1 IMAD R9, R17, UR8, R11.reuse ;  /* 0x0000000811099c24 */ /* 0x100fe4000f8e020b */
[----:B------:R-:W-:Y:S02]  /*0790*/  @!P0 IMAD R11, R4, UR8, R11 ;  /* 0x00000008040b8c24 */ /* 0x000fe4000f8e020b */
[----:B------:R-:W-:-:S03]  /*07a0*/  HFMA2 R4, -RZ, RZ, 0, 0 ;  /* 0x00000000ff047431 */ /* 0x000fc600000001ff */
        /* <DEDUP_REMOVED lines=17> */
[----:B------:R-:W5:Y:S01]  /*08c0*/  LDS R3, [R0+0xe0] ;  /* 0x0000e00000037984 */ /* 0x000f620000000800 */
[----:B0-----:R-:W-:-:S04]  /*08d0*/  FFMA R8, R8, R14, R15 ;  /* 0x0000000e08087223 */ /* 0x001fc8000000000f */
[----:B-1----:R-:W-:-:S04]  /*08e0*/  FFMA R9, R25, R9, R8 ;  /* 0x0000000919097223 */ /* 0x002fc80000000008 */
[----:B--2---:R-:W-:-:S04]  /*08f0*/  FFMA R10, R18, R10, R9 ;  /* 0x0000000a120a7223 */ /* 0x004fc80000000009 */
[----:B---3--:R-:W-:-:S04]  /*0900*/  FFMA R11, R27, R11, R10 ;  /* 0x0000000b1b0b7223 */ /* 0x008fc8000000000a */
[----:B----4-:R-:W-:-:S04]  /*0910*/  FFMA R20, R20, R24, R11 ;  /* 0x0000001814147223 */ /* 0x010fc8000000000b */
[----:B-----5:R-:W-:-:S04]  /*0920*/  FFMA R7, R7, R21, R20 ;  /* 0x0000001507077223 */ /* 0x020fc80000000014 */
[----:B------:R-:W-:-:S04]  /*0930*/  FFMA R4, R4, R22, R7 ;  /* 0x0000001604047223 */ /* 0x000fc80000000007 */
[----:B------:R-:W-:Y:S01]  /*0940*/  FFMA R15, R3, R23, R4 ;  /* 0x00000017030f7223 */ /* 0x000fe20000000004 */
[----:B------:R-:W-:Y:S06]  /*0950*/  BAR.SYNC.DEFER_BLOCKING 0x0 ;  /* 0x0000000000007b1d */ /* 0x000fec0000010000 */
.L_x_36:
        /* <DEDUP_REMOVED lines=10> */
.L_x_39:
        /* <DEDUP_REMOVED lines=16> */
.L_x_139:


//--------------------- .text._Z25matrixMulBtrTilesKernelV3ILi32EEvPKfS1_Pfiii --------------------------
	.section	.text._Z25matrixMulBtrTilesKernelV3ILi32EEvPKfS1_Pfiii,"ax",@progbits
	.align	128
        .global         _Z25matrixMulBtrTilesKernelV3ILi32EEvPKfS1_Pfiii
        .type           _Z25matrixMulBtrTilesKernelV3ILi32EEvPKfS1_Pfiii,@function
        .size           _Z25matrixMulBtrTilesKernelV3ILi32EEvPKfS1_Pfiii,(.L_x_140 - _Z25matrixMulBtrTilesKernelV3ILi32EEvPKfS1_Pfiii)
        .other          _Z25matrixMulBtrTilesKernelV3ILi32EEvPKfS1_Pfiii,@"STO_CUDA_ENTRY STV_DEFAULT"
_Z25matrixMulBtrTilesKernelV3ILi32EEvPKfS1_Pfiii:
.text._Z25matrixMulBtrTilesKernelV3ILi32EEvPKfS1_Pfiii:
        /* <DEDUP_REMOVED lines=31> */
[C---:B------:R-:W-:Y:S02]  /*01f0*/  LEA R30, R0.reuse, UR6, 0x7 ;  /* 0x00000006001e7c11 */ /* 0x040fe4000f8e38ff */
[----:B------:R-:W-:Y:S02]  /*0200*/  LEA R5, R0, UR7, 0x7 ;  /* 0x0000000700057c11 */ /* 0x000fe4000f8e38ff */
[C---:B------:R-:W-:Y:S02]  /*0210*/  LEA R3, R32.reuse, R30, 0x2 ;  /* 0x0000001e20037211 */ /* 0x040fe400078e10ff */
[C---:B------:R-:W-:Y:S02]  /*0220*/  LEA R2, R32.reuse, UR7, 0x7 ;  /* 0x0000000720027c11 */ /* 0x040fe4000f8e38ff */
[----:B--23--:R-:W-:-:S07]  /*0230*/  LEA R0, R32, R5, 0x2 ;  /* 0x0000000520007211 */ /* 0x00cfce00078e10ff */
.L_x_41:
        /* <DEDUP_REMOVED lines=67> */
.L_x_40:
        /* <DEDUP_REMOVED lines=10> */
.L_x_42:
        /* <DEDUP_REMOVED lines=15> */
.L_x_140:


//--------------------- .text._Z25matrixMulBtrTilesKernelV3ILi28EEvPKfS1_Pfiii --------------------------
	.section	.text._Z25matrixMulBtrTilesKernelV3ILi28EEvPKfS1_Pfiii,"ax",@progbits
	.align	128
        .global         _Z25matrixMulBtrTilesKernelV3ILi28EEvPKfS1_Pfiii
        .type           _Z25matrixMulBtrTilesKernelV3ILi28EEvPKfS1_Pfiii,@function
        .size           _Z25matrixMulBtrTilesKernelV3ILi28EEvPKfS1_Pfiii,(.L_x_141 - _Z25matrixMulBtrTilesKernelV3ILi28EEvPKfS1_Pfiii)
        .other          _Z25matrixMulBtrTilesKernelV3ILi28EEvPKfS1_Pfiii,@"STO_CUDA_ENTRY STV_DEFAULT"
_Z25matrixMulBtrTilesKernelV3ILi28EEvPKfS1_Pfiii:
.text._Z25matrixMulBtrTilesKernelV3ILi28EEvPKfS1_Pfiii:
        /* <DEDUP_REMOVED lines=20> */
[--C-:B------:R-:W-:Y:S01]  /*0140*/  IMAD R21, R25, UR7, R24.reuse ;  /* 0x0000000719157c24 */ /* 0x100fe2000f8e0218 */
[----:B------:R-:W-:Y:S01]  /*0150*/  IADD3 R2, PT, PT, R0, 0xc40, RZ ;  /* 0x00000c4000027810 */ /* 0x000fe20007ffe0ff */
[----:B------:R-:W-:Y:S01]  /*0160*/  USHF.R.U32.HI UR4, URZ, 0x2, UR4 ;  /* 0x00000002ff047899 */ /* 0x000fe20008011604 */
[----:B------:R-:W-:Y:S01]  /*0170*/  MOV R7, RZ ;  /* 0x000000ff00077202 */ /* 0x000fe20000000f00 */
[----:B------:R-:W2:Y:S01]  /*0180*/  LDC.64 R28, c[0x0][0x388] ;  /* 0x0000e200ff1c7b82 */ /* 0x000ea20000000a00 */
[----:B------:R-:W-:Y:S01]  /*0190*/  IMAD R20, R23, UR7, R24 ;  /* 0x0000000717147c24 */ /* 0x000fe2000f8e0218 */
[----:B------:R-:W-:Y:S01]  /*01a0*/  UIMAD.WIDE.U32 UR4, UR4, 0x24924925, URZ ;  /* 0x24924925040478a5 */ /* 0x000fe2000f8e00ff */
[----:B------:R-:W3:Y:S01]  /*01b0*/  LDCU UR12, c[0x0][0x3a0] ;  /* 0x00007400ff0c77ac */ /* 0x000ee20008000800 */
[----:B------:R-:W4:Y:S02]  /*01c0*/  LDCU.64 UR10, c[0x0][0x398] ;  /* 0x00007300ff0a77ac */ /* 0x000f240008000a00 */
[----:B------:R-:W-:Y:S01]  /*01d0*/  UIADD3 UR5, UPT, UPT, -UR5, URZ, URZ ;  /* 0x000000ff05057290 */ /* 0x000fe2000fffe1ff */
[----:B0-----:R-:W-:-:S02]  /*01e0*/  LEA R22, R3, R0, 0x18 ;  /* 0x0000000003167211 */ /* 0x001fc400078ec0ff */
[----:B------:R-:W-:-:S03]  /*01f0*/  LEA R3, R3, R2, 0x18 ;  /* 0x0000000203037211 */ /* 0x000fc600078ec0ff */
[C---:B------:R-:W-:Y:S02]  /*0200*/  IMAD R22, R4.reuse, 0x70, R22 ;  /* 0x0000007004167824 */ /* 0x040fe400078e0216 */
[--C-:B------:R-:W-:Y:S02]  /*0210*/  IMAD R5, R4, 0x70, R3.reuse ;  /* 0x0000007004057824 */ /* 0x100fe400078e0203 */
[C---:B------:R-:W-:Y:S01]  /*0220*/  IMAD R2, R24.reuse, 0x70, R3 ;  /* 0x0000007018027824 */ /* 0x040fe200078e0203 */
[C---:B------:R-:W-:Y:S02]  /*0230*/  LEA R3, R24.reuse, R22, 0x2 ;  /* 0x0000001618037211 */ /* 0x040fe400078e10ff */
[----:B---34-:R-:W-:-:S07]  /*0240*/  LEA R0, R24, R5, 0x2 ;  /* 0x0000000518007211 */ /* 0x018fce00078e10ff */
.L_x_44:
        /* <DEDUP_REMOVED lines=61> */
.L_x_43:
        /* <DEDUP_REMOVED lines=10> */
.L_x_45:
        /* <DEDUP_REMOVED lines=12> */
.L_x_141:


//--------------------- .text._Z25matrixMulBtrTilesKernelV3ILi24EEvPKfS1_Pfiii --------------------------
	.section	.text._Z25matrixMulBtrTilesKernelV3ILi24EEvPKfS1_Pfiii,"ax",@progbits
	.align	128
        .global         _Z25matrixMulBtrTilesKernelV3ILi24EEvPKfS1_Pfiii
        .type           _Z25matrixMulBtrTilesKernelV3ILi24EEvPKfS1_Pfiii,@function
        .size           _Z25matrixMulBtrTilesKernelV3ILi24EEvPKfS1_Pfiii,(.L_x_142 - _Z25matrixMulBtrTilesKernelV3ILi24EEvPKfS1_Pfiii)
        .other          _Z25matrixMulBtrTilesKernelV3ILi24EEvPKfS1_Pfiii,@"STO_CUDA_ENTRY STV_DEFAULT"
_Z25matrixMulBtrTilesKernelV3ILi24EEvPKfS1_Pfiii:
.text._Z25matrixMulBtrTilesKernelV3ILi24EEvPKfS1_Pfiii:
        /* <DEDUP_REMOVED lines=22> */
[----:B------:R-:W-:Y:S01]  /*0160*/  UIMAD.WIDE.U32 UR4, UR4, -0x55555555, URZ ;  /* 0xaaaaaaab040478a5 */ /* 0x000fe2000f8e00ff */
[----:B------:R-:W-:Y:S01]  /*0170*/  MOV R5, RZ ;  /* 0x000000ff00057202 */ /* 0x000fe20000000f00 */
[----:B------:R-:W2:Y:S01]  /*0180*/  LDC.64 R36, c[0x0][0x388] ;  /* 0x0000e200ff247b82 */ /* 0x000ea20000000a00 */
[----:B------:R-:W-:Y:S01]  /*0190*/  IMAD R28, R31, UR7, R32 ;  /* 0x000000071f1c7c24 */ /* 0x000fe2000f8e0220 */
[----:B------:R-:W-:Y:S01]  /*01a0*/  USHF.R.U32.HI UR5, URZ, 0x4, UR5 ;  /* 0x00000004ff057899 */ /* 0x000fe20008011605 */
        /* <DEDUP_REMOVED lines=10> */
.L_x_47:
        /* <DEDUP_REMOVED lines=34> */
[----:B0-----:R-:W-:-:S04]  /*0470*/  FFMA R4, R4, R8, R15 ;  /* 0x0000000804047223 */ /* 0x001fc8000000000f */
[----:B------:R-:W-:-:S04]  /*0480*/  FFMA R5, R5, R9, R4 ;  /* 0x0000000905057223 */ /* 0x000fc80000000004 */
[----:B------:R-:W-:-:S04]  /*0490*/  FFMA R6, R6, R10, R5 ;  /* 0x0000000a06067223 */ /* 0x000fc80000000005 */
[----:B------:R-:W-:Y:S02]  /*04a0*/  FFMA R13, R7, R11, R6 ;  /* 0x0000000b070d7223 */ /* 0x000fe40000000006 */
[----:B------:R-:W-:Y:S02]  /*04b0*/  LDS.128 R4, [R30+0x40] ;  /* 0x000040001e047984 */ /* 0x000fe40000000c00 */
[----:B-1----:R-:W-:Y:S02]  /*04c0*/  FFMA R20, R20, R24, R13 ;  /* 0x0000001814147223 */ /* 0x002fe4000000000d */
[----:B------:R-:W0:Y:S02]  /*04d0*/  LDS.128 R8, [R2+0x40] ;  /* 0x0000400002087984 */ /* 0x000e240000000c00 */
[----:B------:R-:W-:Y:S02]  /*04e0*/  FFMA R21, R21, R25, R20 ;  /* 0x0000001915157223 */ /* 0x000fe40000000014 */
[----:B------:R-:W1:Y:S02]  /*04f0*/  LDS.128 R12, [R30+0x50] ;  /* 0x000050001e0c7984 */ /* 0x000e640000000c00 */
        /* <DEDUP_REMOVED lines=12> */
.L_x_46:
        /* <DEDUP_REMOVED lines=10> */
.L_x_48:
        /* <DEDUP_REMOVED lines=10> */
.L_x_142:


//--------------------- .text._Z25matrixMulBtrTilesKernelV3ILi20EEvPKfS1_Pfiii --------------------------
	.section	.text._Z25matrixMulBtrTilesKernelV3ILi20EEvPKfS1_Pfiii,"ax",@progbits
	.align	128
        .global         _Z25matrixMulBtrTilesKernelV3ILi20EEvPKfS1_Pfiii
        .type           _Z25matrixMulBtrTilesKernelV3ILi20EEvPKfS1_Pfiii,@function
        .size           _Z25matrixMulBtrTilesKernelV3ILi20EEvPKfS1_Pfiii,(.L_x_143 - _Z25matrixMulBtrTilesKernelV3ILi20EEvPKfS1_Pfiii)
        .other          _Z25matrixMulBtrTilesKernelV3ILi20EEvPKfS1_Pfiii,@"STO_CUDA_ENTRY STV_DEFAULT"
_Z25matrixMulBtrTilesKernelV3ILi20EEvPKfS1_Pfiii:
.text._Z25matrixMulBtrTilesKernelV3ILi20EEvPKfS1_Pfiii:
        /* <DEDUP_REMOVED lines=37> */
.L_x_50:
        /* <DEDUP_REMOVED lines=39> */
[----:B-1----:R-:W-:-:S04]  /*04c0*/  FFMA R12, R12, R16, R7 ;  /* 0x000000100c0c7223 */ /* 0x002fc80000000007 */
        /* <DEDUP_REMOVED lines=9> */
.L_x_49:
        /* <DEDUP_REMOVED lines=10> */
.L_x_51:
        /* <DEDUP_REMOVED lines=16> */
.L_x_143:


//--------------------- .text._Z25matrixMulBtrTilesKernelV3ILi16EEvPKfS1_Pfiii --------------------------
	.section	.text._Z25matrixMulBtrTilesKernelV3ILi16EEvPKfS1_Pfiii,"ax",@progbits
	.align	128
        .global         _Z25matrixMulBtrTilesKernelV3ILi16EEvPKfS1_Pfiii
        .type           _Z25matrixMulBtrTilesKernelV3ILi16EEvPKfS1_Pfiii,@function
        .size           _Z25matrixMulBtrTilesKernelV3ILi16EEvPKfS1_Pfiii,(.L_x_144 - _Z25matrixMulBtrTilesKernelV3ILi16EEvPKfS1_Pfiii)
        .other          _Z25matrixMulBtrTilesKernelV3ILi16EEvPKfS1_Pfiii,@"STO_CUDA_ENTRY STV_DEFAULT"
_Z25matrixMulBtrTilesKernelV3ILi16EEvPKfS1_Pfiii:
.text._Z25matrixMulBtrTilesKernelV3ILi16EEvPKfS1_Pfiii:
        /* <DEDUP_REMOVED lines=18> */
[----:B------:R-:W-:Y:S01]  /*0120*/  MOV R30, RZ ;  /* 0x000000ff001e7202 */ /* 0x000fe20000000f00 */
[----:B------:R-:W-:Y:S01]  /*0130*/  UIADD3 UR6, UPT, UPT, UR5, 0x400, URZ ;  /* 0x0000040005067890 */ /* 0x000fe2000fffe0ff */
[----:B------:R-:W-:Y:S01]  /*0140*/  IADD3 R26, PT, PT, R5, UR4, RZ ;  /* 0x00000004051a7c10 */ /* 0x000fe2000fffe0ff */
[----:B------:R-:W-:Y:S01]  /*0150*/  UMOV UR4, URZ ;  /* 0x000000ff00047c82 */ /* 0x000fe20008000000 */
[----:B0-----:R-:W-:Y:S02]  /*0160*/  ULEA UR5, UR7, UR5, 0x18 ;  /* 0x0000000507057291 */ /* 0x001fe4000f8ec0ff */
[----:B------:R-:W-:Y:S02]  /*0170*/  ULEA UR6, UR7, UR6, 0x18 ;  /* 0x0000000607067291 */ /* 0x000fe4000f8ec0ff */
[----:B------:R-:W-:-:S02]  /*0180*/  UIADD3 UR7, UPT, UPT, UR8, 0xf, URZ ;  /* 0x0000000f08077890 */ /* 0x000fc4000fffe0ff */
[C---:B------:R-:W-:Y:S02]  /*0190*/  LEA R28, R5.reuse, UR5, 0x6 ;  /* 0x00000005051c7c11 */ /* 0x040fe4000f8e30ff */
[----:B------:R-:W-:Y:S02]  /*01a0*/  LEA R4, R5, UR6, 0x6 ;  /* 0x0000000605047c11 */ /* 0x000fe4000f8e30ff */
[C---:B------:R-:W-:Y:S02]  /*01b0*/  LEA R24, R21.reuse, R28, 0x2 ;  /* 0x0000001c15187211 */ /* 0x040fe400078e10ff */
[C---:B------:R-:W-:Y:S02]  /*01c0*/  LEA R2, R21.reuse, UR6, 0x6 ;  /* 0x0000000615027c11 */ /* 0x040fe4000f8e30ff */
[----:B------:R-:W-:Y:S01]  /*01d0*/  LEA R29, R21, R4, 0x2 ;  /* 0x00000004151d7211 */ /* 0x000fe200078e10ff */
[----:B------:R-:W-:Y:S06]  /*01e0*/  BRA.U !UP0, `(.L_x_53) ;  /* 0x0000000508707547 */ /* 0x000fec000b800000 */
[----:B------:R-:W-:Y:S01]  /*01f0*/  USHF.R.U32.HI UR4, URZ, 0x4, UR7 ;  /* 0x00000004ff047899 */ /* 0x000fe20008011607 */
[--C-:B------:R-:W-:Y:S01]  /*0200*/  IMAD R23, R0, UR8, R21.reuse ;  /* 0x0000000800177c24 */ /* 0x100fe2000f8e0215 */
[----:B------:R-:W-:Y:S01]  /*0210*/  MOV R30, RZ ;  /* 0x000000ff001e7202 */ /* 0x000fe20000000f00 */
[----:B------:R-:W-:Y:S01]  /*0220*/  IMAD R22, R26, UR8, R21 ;  /* 0x000000081a167c24 */ /* 0x000fe2000f8e0215 */
[----:B------:R-:W-:Y:S01]  /*0230*/  ULOP3.LUT UR4, UR4, 0x7fffffe, URZ, 0xc0, !UPT ;  /* 0x07fffffe04047892 */ /* 0x000fe2000f8ec0ff */
[----:B------:R-:W-:Y:S01]  /*0240*/  MOV R20, R21 ;  /* 0x0000001500147202 */ /* 0x000fe20000000f00 */
[----:B------:R-:W0:Y:S01]  /*0250*/  LDCU UR5, c[0x0][0x3a0] ;  /* 0x00007400ff0577ac */ /* 0x000e220008000800 */
[----:B------:R-:W1:Y:S01]  /*0260*/  LDCU.64 UR12, c[0x0][0x398] ;  /* 0x00007300ff0c77ac */ /* 0x000e620008000a00 */
[----:B------:R-:W-:-:S12]  /*0270*/  UIADD3 UR4, UPT, UPT, -UR4, URZ, URZ ;  /* 0x000000ff04047290 */ /* 0x000fd8000fffe1ff */
.L_x_54:
[----:B------:R-:W2:Y:S01]  /*0280*/  LDC.64 R34, c[0x0][0x380] ;  /* 0x0000e000ff227b82 */ /* 0x000ea20000000a00 */
[----:B-1----:R-:W-:Y:S01]  /*0290*/  UMOV UR8, UR13 ;  /* 0x0000000d00087c82 */ /* 0x002fe20008000000 */
[----:B------:R-:W-:Y:S01]  /*02a0*/  HFMA2 R25, -RZ, RZ, 0, 0 ;  /* 0x00000000ff197431 */ /* 0x000fe200000001ff */
[----:B------:R-:W-:Y:S02]  /*02b0*/  ISETP.GE.AND P0, PT, R20, UR8, PT ;  /* 0x0000000814007c0c */ /* 0x000fe4000bf06270 */
[----:B------:R-:W-:Y:S02]  /*02c0*/  MOV R36, RZ ;  /* 0x000000ff00247202 */ /* 0x000fe40000000f00 */
[----:B------:R-:W-:Y:S01]  /*02d0*/  ISETP.GE.OR P1, PT, R0, UR12, P0 ;  /* 0x0000000c00007c0c */ /* 0x000fe20008726670 */
[----:B------:R-:W1:Y:S01]  /*02e0*/  LDC.64 R32, c[0x0][0x388] ;  /* 0x0000e200ff207b82 */ /* 0x000e620000000a00 */
[----:B0-----:R-:W-:Y:S01]  /*02f0*/  ISETP.GE.OR P0, PT, R26, UR5, P0 ;  /* 0x000000051a007c0c */ /* 0x001fe20008706670 */
[----:B--2---:R-:W-:-:S10]  /*0300*/  IMAD.WIDE R34, R23, 0x4, R34 ;  /* 0x0000000417227825 */ /* 0x004fd400078e0222 */
[----:B------:R-:W2:Y:S01]  /*0310*/  @!P1 LDG.E R25, desc[UR10][R34.64] ;  /* 0x0000000a22199981 */ /* 0x000ea2000c1e1900 */
[----:B-1----:R-:W-:-:S05]  /*0320*/  IMAD.WIDE R32, R22, 0x4, R32 ;  /* 0x0000000416207825 */ /* 0x002fca00078e0220 */
        /* <DEDUP_REMOVED lines=11> */
[----:B------:R-:W-:Y:S02]  /*03e0*/  FFMA R15, R15, R19, R14 ;  /* 0x000000130f0f7223 */ /* 0x000fe4000000000e */
[----:B------:R-:W-:Y:S02]  /*03f0*/  LDS.128 R16, [R2+0x20] ;  /* 0x0000200002107984 */ /* 0x000fe40000000c00 */
[----:B-1----:R-:W-:Y:S02]  /*0400*/  FFMA R4, R8, R4, R15 ;  /* 0x0000000408047223 */ /* 0x002fe4000000000f */
[----:B------:R-:W0:Y:S02]  /*0410*/  LDS.128 R12, [R28+0x20] ;  /* 0x000020001c0c7984 */ /* 0x000e240000000c00 */
[----:B------:R-:W-:-:S04]  /*0420*/  FFMA R5, R9, R5, R4 ;  /* 0x0000000509057223 */ /* 0x000fc80000000004 */
[----:B------:R-:W-:Y:S01]  /*0430*/  FFMA R6, R10, R6, R5 ;  /* 0x000000060a067223 */ /* 0x000fe20000000005 */
[----:B------:R-:W-:-:S03]  /*0440*/  IADD3 R4, PT, PT, R20, 0x10, RZ ;  /* 0x0000001014047810 */ /* 0x000fc60007ffe0ff */
[----:B------:R-:W-:Y:S01]  /*0450*/  FFMA R7, R11, R7, R6 ;  /* 0x000000070b077223 */ /* 0x000fe20000000006 */
[----:B------:R-:W-:Y:S01]  /*0460*/  ISETP.GE.AND P0, PT, R4, UR8, PT ;  /* 0x0000000804007c0c */ /* 0x000fe2000bf06270 */
[----:B------:R-:W-:Y:S03]  /*0470*/  LDS.128 R8, [R2+0x30] ;  /* 0x0000300002087984 */ /* 0x000fe60000000c00 */
[----:B------:R-:W-:Y:S02]  /*0480*/  ISETP.GE.OR P1, PT, R0, UR12, P0 ;  /* 0x0000000c00007c0c */ /* 0x000fe40008726670 */
[----:B------:R-:W-:Y:S01]  /*0490*/  ISETP.GE.OR P0, PT, R26, UR5, P0 ;  /* 0x000000051a007c0c */ /* 0x000fe20008706670 */
[----:B------:R-:W-:Y:S01]  /*04a0*/  HFMA2 R25, -RZ, RZ, 0, 0 ;  /* 0x00000000ff197431 */ /* 0x000fe200000001ff */
[----:B------:R-:W-:Y:S01]  /*04b0*/  MOV R30, RZ ;  /* 0x000000ff001e7202 */ /* 0x000fe20000000f00 */
[----:B0-----:R-:W-:-:S02]  /*04c0*/  FFMA R12, R12, R16, R7 ;  /* 0x000000100c0c7223 */ /* 0x001fc40000000007 */
[----:B------:R-:W0:Y:S01]  /*04d0*/  LDS.128 R4, [R28+0x30] ;  /* 0x000030001c047984 */ /* 0x000e220000000c00 */
[----:B------:R-:W-:Y:S06]  /*04e0*/  BAR.SYNC.DEFER_BLOCKING 0x0 ;  /* 0x0000000000007b1d */ /* 0x000fec0000010000 */
[----:B------:R-:W2:Y:S04]  /*04f0*/  @!P1 LDG.E R25, desc[UR10][R34.64+0x40] ;  /* 0x0000400a22199981 */ /* 0x000ea8000c1e1900 */
[----:B------:R-:W3:Y:S01]  /*0500*/  @!P0 LDG.E R30, desc[UR10][R32.64+0x40] ;  /* 0x0000400a201e8981 */ /* 0x000ee2000c1e1900 */
[----:B------:R-:W-:-:S04]  /*0510*/  FFMA R13, R13, R17, R12 ;  /* 0x000000110d0d7223 */ /* 0x000fc8000000000c */
[----:B------:R-:W-:-:S04]  /*0520*/  FFMA R14, R14, R18, R13 ;  /* 0x000000120e0e7223 */ /* 0x000fc8000000000d */
[----:B------:R-:W-:-:S04]  /*0530*/  FFMA R15, R15, R19, R14 ;  /* 0x000000130f0f7223 */ /* 0x000fc8000000000e */
[----:B0-----:R-:W-:-:S04]  /*0540*/  FFMA R4, R4, R8, R15 ;  /* 0x0000000804047223 */ /* 0x001fc8000000000f */
[----:B------:R-:W-:-:S04]  /*0550*/  FFMA R5, R5, R9, R4 ;  /* 0x0000000905057223 */ /* 0x000fc80000000004 */
[----:B------:R-:W-:-:S04]  /*0560*/  FFMA R6, R6, R10, R5 ;  /* 0x0000000a06067223 */ /* 0x000fc80000000005 */
[----:B------:R-:W-:Y:S01]  /*0570*/  FFMA R11, R7, R11, R6 ;  /* 0x0000000b070b7223 */ /* 0x000fe20000000006 */
[----:B------:R-:W-:-:S04]  /*0580*/  UIADD3 UR4, UPT, UPT, UR4, 0x2, URZ ;  /* 0x0000000204047890 */ /* 0x000fc8000fffe0ff */
[----:B------:R-:W-:Y:S01]  /*0590*/  UISETP.NE.AND UP0, UPT, UR4, URZ, UPT ;  /* 0x000000ff0400728c */ /* 0x000fe2000bf05270 */
        /* <DEDUP_REMOVED lines=33> */
.L_x_53:
[----:B------:R-:W-:-:S09]  /*07b0*/  ULOP3.LUT UP0, URZ, UR7, 0x10, URZ, 0xc0, !UPT ;  /* 0x0000001007ff7892 */ /* 0x000fd2000f80c0ff */
[----:B------:R-:W-:Y:S05]  /*07c0*/  BRA.U !UP0, `(.L_x_52) ;  /* 0x0000000108b07547 */ /* 0x000fea000b800000 */
[----:B------:R-:W0:Y:S01]  /*07d0*/  LDCU UR5, c[0x0][0x398] ;  /* 0x00007300ff0577ac */ /* 0x000e220008000800 */
[----:B------:R-:W-:Y:S01]  /*07e0*/  IADD3 R17, PT, PT, R21, UR4, RZ ;  /* 0x0000000415117c10 */ /* 0x000fe2000fffe0ff */
[----:B------:R-:W-:Y:S01]  /*07f0*/  HFMA2 R31, -RZ, RZ, 0, 0 ;  /* 0x00000000ff1f7431 */ /* 0x000fe200000001ff */
[----:B------:R-:W-:Y:S01]  /*0800*/  MOV R32, RZ ;  /* 0x000000ff00207202 */ /* 0x000fe20000000f00 */
        /* <DEDUP_REMOVED lines=19> */
[----:B------:R-:W-:Y:S04]  /*0940*/  LDS.128 R12, [R28+0x20] ;  /* 0x000020001c0c7984 */ /* 0x000fe80000000c00 */
[----:B------:R-:W2:Y:S01]  /*0950*/  LDS.128 R16, [R2+0x20] ;  /* 0x0000200002107984 */ /* 0x000ea20000000c00 */
        /* <DEDUP_REMOVED lines=8> */
[----:B------:R-:W-:-:S04]  /*09e0*/  FFMA R6, R6, R10, R5 ;  /* 0x0000000a06067223 */ /* 0x000fc80000000005 */
[----:B------:R-:W-:-:S04]  /*09f0*/  FFMA R7, R7, R11, R6 ;  /* 0x0000000b07077223 */ /* 0x000fc80000000006 */
[----:B--2---:R-:W-:-:S04]  /*0a00*/  FFMA R12, R12, R16, R7 ;  /* 0x000000100c0c7223 */ /* 0x004fc80000000007 */
        /* <DEDUP_REMOVED lines=8> */
.L_x_52:
        /* <DEDUP_REMOVED lines=10> */
.L_x_55:
        /* <DEDUP_REMOVED lines=13> */
.L_x_144:


//--------------------- .text._Z25matrixMulBtrTilesKernelV3ILi8EEvPKfS1_Pfiii --------------------------
	.section	.text._Z25matrixMulBtrTilesKernelV3ILi8EEvPKfS1_Pfiii,"ax",@progbits
	.align	128
        .global         _Z25matrixMulBtrTilesKernelV3ILi8EEvPKfS1_Pfiii
        .type           _Z25matrixMulBtrTilesKernelV3ILi8EEvPKfS1_Pfiii,@function
        .size           _Z25matrixMulBtrTilesKernelV3ILi8EEvPKfS1_Pfiii,(.L_x_145 - _Z25matrixMulBtrTilesKernelV3ILi8EEvPKfS1_Pfiii)
        .other          _Z25matrixMulBtrTilesKernelV3ILi8EEvPKfS1_Pfiii,@"STO_CUDA_ENTRY STV_DEFAULT"
_Z25matrixMulBtrTilesKernelV3ILi8EEvPKfS1_Pfiii:
.text._Z25matrixMulBtrTilesKernelV3ILi8EEvPKfS1_Pfiii:
        /* <DEDUP_REMOVED lines=40> */
.L_x_58:
[----:B------:R-:W2:Y:S01]  /*0280*/  LDC.64 R32, c[0x0][0x380] ;  /* 0x0000e000ff207b82 */ /* 0x000ea20000000a00 */
[----:B-1----:R-:W-:Y:S01]  /*0290*/  UMOV UR8, UR13 ;  /* 0x0000000d00087c82 */ /* 0x002fe20008000000 */
[----:B------:R-:W-:Y:S02]  /*02a0*/  CS2R R12, SRZ ;  /* 0x00000000000c7805 */ /* 0x000fe4000001ff00 */
[----:B------:R-:W-:-:S04]  /*02b0*/  ISETP.GE.AND P0, PT, R2, UR8, PT ;  /* 0x0000000802007c0c */ /* 0x000fc8000bf06270 */
[----:B------:R-:W-:Y:S01]  /*02c0*/  ISETP.GE.OR P1, PT, R29, UR12, P0 ;  /* 0x0000000c1d007c0c */ /* 0x000fe20008726670 */
[----:B------:R-:W1:Y:S01]  /*02d0*/  LDC.64 R30, c[0x0][0x388] ;  /* 0x0000e200ff1e7b82 */ /* 0x000e620000000a00 */
[----:B0-----:R-:W-:Y:S01]  /*02e0*/  ISETP.GE.OR P0, PT, R27, UR5, P0 ;  /* 0x000000051b007c0c */ /* 0x001fe20008706670 */
[----:B--2---:R-:W-:-:S10]  /*02f0*/  IMAD.WIDE R32, R20, 0x4, R32 ;  /* 0x0000000414207825 */ /* 0x004fd400078e0220 */
[----:B------:R-:W2:Y:S01]  /*0300*/  @!P1 LDG.E R12, desc[UR10][R32.64] ;  /* 0x0000000a200c9981 */ /* 0x000ea2000c1e1900 */
[----:B-1----:R-:W-:-:S05]  /*0310*/  IMAD.WIDE R30, R3, 0x4, R30 ;  /* 0x00000004031e7825 */ /* 0x002fca00078e021e */
[----:B------:R-:W3:Y:S01]  /*0320*/  @!P0 LDG.E R13, desc[UR10][R30.64] ;  /* 0x0000000a1e0d8981 */ /* 0x000ee2000c1e1900 */
[----:B------:R-:W-:-:S04]  /*0330*/  IADD3 R14, PT, PT, R2, 0x8, RZ ;  /* 0x00000008020e7810 */ /* 0x000fc80007ffe0ff */
[----:B------:R-:W-:-:S04]  /*0340*/  ISETP.GE.AND P0, PT, R14, UR8, PT ;  /* 0x000000080e007c0c */ /* 0x000fc8000bf06270 */
[----:B------:R-:W-:Y:S02]  /*0350*/  ISETP.GE.OR P1, PT, R29, UR12, P0 ;  /* 0x0000000c1d007c0c */ /* 0x000fe40008726670 */
[----:B------:R-:W-:Y:S02]  /*0360*/  ISETP.GE.OR P0, PT, R27, UR5, P0 ;  /* 0x000000051b007c0c */ /* 0x000fe40008706670 */
[----:B------:R-:W-:Y:S01]  /*0370*/  MOV R35, RZ ;  /* 0x000000ff00237202 */ /* 0x000fe20000000f00 */
[----:B--2---:R-:W-:Y:S04]  /*0380*/  STS [R23], R12 ;  /* 0x0000000c17007388 */ /* 0x004fe80000000800 */
[----:B---3--:R-:W-:Y:S01]  /*0390*/  STS [R22], R13 ;  /* 0x0000000d16007388 */ /* 0x008fe20000000800 */
[----:B------:R-:W-:Y:S06]  /*03a0*/  BAR.SYNC.DEFER_BLOCKING 0x0 ;  /* 0x0000000000007b1d */ /* 0x000fec0000010000 */
[----:B------:R-:W-:Y:S04]  /*03b0*/  LDS.128 R4, [R25] ;  /* 0x0000000019047984 */ /* 0x000fe80000000c00 */
[----:B------:R-:W0:Y:S04]  /*03c0*/  LDS.128 R8, [R21] ;  /* 0x0000000015087984 */ /* 0x000e280000000c00 */
[----:B------:R-:W-:Y:S04]  /*03d0*/  LDS.128 R12, [R25+0x10] ;  /* 0x00001000190c7984 */ /* 0x000fe80000000c00 */
[----:B------:R-:W1:Y:S01]  /*03e0*/  LDS.128 R16, [R21+0x10] ;  /* 0x0000100015107984 */ /* 0x000e620000000c00 */
[----:B------:R-:W-:Y:S06]  /*03f0*/  BAR.SYNC.DEFER_BLOCKING 0x0 ;  /* 0x0000000000007b1d */ /* 0x000fec0000010000 */
[----:B------:R-:W2:Y:S01]  /*0400*/  @!P0 LDG.E R35, desc[UR10][R30.64+0x20] ;  /* 0x0000200a1e238981 */ /* 0x000ea2000c1e1900 */
[----:B0-----:R-:W-:Y:S01]  /*0410*/  FFMA R4, R4, R8, R26 ;  /* 0x0000000804047223 */ /* 0x001fe2000000001a */
[----:B------:R-:W-:-:S06]  /*0420*/  HFMA2 R26, -RZ, RZ, 0, 0 ;  /* 0x00000000ff1a7431 */ /* 0x000fcc00000001ff */
[----:B------:R-:W3:Y:S01]  /*0430*/  @!P1 LDG.E R26, desc[UR10][R32.64+0x20] ;  /* 0x0000200a201a9981 */ /* 0x000ee2000c1e1900 */
[----:B------:R-:W-:-:S04]  /*0440*/  FFMA R5, R5, R9, R4 ;  /* 0x0000000905057223 */ /* 0x000fc80000000004 */
[----:B------:R-:W-:-:S04]  /*0450*/  FFMA R6, R6, R10, R5 ;  /* 0x0000000a06067223 */ /* 0x000fc80000000005 */
[----:B------:R-:W-:-:S04]  /*0460*/  FFMA R7, R7, R11, R6 ;  /* 0x0000000b07077223 */ /* 0x000fc80000000006 */
[----:B-1----:R-:W-:-:S04]  /*0470*/  FFMA R12, R12, R16, R7 ;  /* 0x000000100c0c7223 */ /* 0x002fc80000000007 */
        /* <DEDUP_REMOVED lines=8> */
[----:B---3--:R-:W-:Y:S04]  /*0500*/  STS [R23], R26 ;  /* 0x0000001a17007388 */ /* 0x008fe80000000800 */
[----:B--2---:R-:W-:Y:S01]  /*0510*/  STS [R22], R35 ;  /* 0x0000002316007388 */ /* 0x004fe20000000800 */
        /* <DEDUP_REMOVED lines=16> */
.L_x_57:
[----:B------:R-:W-:-:S09]  /*0620*/  ULOP3.LUT UP0, URZ, UR7, 0x8, URZ, 0xc0, !UPT ;  /* 0x0000000807ff7892 */ /* 0x000fd2000f80c0ff */
[----:B------:R-:W-:Y:S05]  /*0630*/  BRA.U !UP0, `(.L_x_56) ;  /* 0x0000000108807547 */ /* 0x000fea000b800000 */
[----:B------:R-:W0:Y:S01]  /*0640*/  LDCU UR5, c[0x0][0x398] ;  /* 0x00007300ff0577ac */ /* 0x000e220008000800 */
[----:B------:R-:W-:Y:S01]  /*0650*/  IADD3 R0, PT, PT, R0, UR4, RZ ;  /* 0x0000000400007c10 */ /* 0x000fe2000fffe0ff */
[----:B------:R-:W1:Y:S03]  /*0660*/  LDCU UR6, c[0x0][0x3a0] ;  /* 0x00007400ff0677ac */ /* 0x000e660008000800 */
        /* <DEDUP_REMOVED lines=10> */
[----:B-1----:R-:W-:Y:S01]  /*0710*/  @!P0 IMAD.WIDE R2, R27, 0x4, R2 ;  /* 0x000000041b028825 */ /* 0x002fe200078e0202 */
[----:B------:R-:W-:-:S06]  /*0720*/  MOV R27, RZ ;  /* 0x000000ff001b7202 */ /* 0x000fcc0000000f00 */
        /* <DEDUP_REMOVED lines=17> */
.L_x_56:
        /* <DEDUP_REMOVED lines=10> */
.L_x_59:
        /* <DEDUP_REMOVED lines=10> */
.L_x_145:


//--------------------- .text._Z25matrixMulBtrTilesKernelV2ILi32EEvPKfS1_Pfiii --------------------------
	.section	.text._Z25matrixMulBtrTilesKernelV2ILi32EEvPKfS1_Pfiii,"ax",@progbits
	.align	128
        .global         _Z25matrixMulBtrTilesKernelV2ILi32EEvPKfS1_Pfiii
        .type           _Z25matrixMulBtrTilesKernelV2ILi32EEvPKfS1_Pfiii,@function
        .size           _Z25matrixMulBtrTilesKernelV2ILi32EEvPKfS1_Pfiii,(.L_x_146 - _Z25matrixMulBtrTilesKernelV2ILi32EEvPKfS1_Pfiii)
        .other          _Z25matrixMulBtrTilesKernelV2ILi32EEvPKfS1_Pfiii,@"STO_CUDA_ENTRY STV_DEFAULT"
_Z25matrixMulBtrTilesKernelV2ILi32EEvPKfS1_Pfiii:
.text._Z25matrixMulBtrTilesKernelV2ILi32EEvPKfS1_Pfiii:
        /* <DEDUP_REMOVED lines=16> */
[----:B------:R-:W-:Y:S01]  /*0100*/  UIADD3 UR4, UPT, UPT, UR10, 0x1f, URZ ;  /* 0x0000001f0a047890 */ /* 0x000fe2000fffe0ff */
[----:B------:R-:W-:Y:S01]  /*0110*/  MOV R13, RZ ;  /* 0x000000ff000d7202 */ /* 0x000fe20000000f00 */
[----:B------:R-:W-:Y:S01]  /*0120*/  UIADD3 UR6, UPT, UPT, UR5, 0x1000, URZ ;  /* 0x0000100005067890 */ /* 0x000fe2000fffe0ff */
[----:B------:R-:W-:Y:S01]  /*0130*/  IMAD R30, R34, UR10, R31 ;  /* 0x0000000a221e7c24 */ /* 0x000fe2000f8e021f */
[----:B------:R-:W-:Y:S01]  /*0140*/  USHF.R.U32.HI UR4, URZ, 0x5, UR4 ;  /* 0x00000005ff047899 */ /* 0x000fe20008011604 */
[----:B------:R-:W-:Y:S01]  /*0150*/  IMAD R29, R32, UR10, R33 ;  /* 0x0000000a201d7c24 */ /* 0x000fe2000f8e0221 */
[----:B------:R-:W1:Y:S01]  /*0160*/  LDC.64 R36, c[0x0][0x380] ;  /* 0x0000e000ff247b82 */ /* 0x000e620000000a00 */
[----:B------:R-:W2:Y:S01]  /*0170*/  LDCU UR11, c[0x0][0x3a0] ;  /* 0x00007400ff0b77ac */ /* 0x000ea20008000800 */
[----:B------:R-:W3:Y:S06]  /*0180*/  LDCU.64 UR12, c[0x0][0x398] ;  /* 0x00007300ff0c77ac */ /* 0x000eec0008000a00 */
[----:B------:R-:W4:Y:S01]  /*0190*/  LDC.64 R38, c[0x0][0x388] ;  /* 0x0000e200ff267b82 */ /* 0x000f220000000a00 */
[----:B------:R-:W-:-:S02]  /*01a0*/  UIADD3 UR4, UPT, UPT, -UR4, URZ, URZ ;  /* 0x000000ff04047290 */ /* 0x000fc4000fffe1ff */
[----:B0-----:R-:W-:Y:S02]  /*01b0*/  ULEA UR5, UR7, UR5, 0x18 ;  /* 0x0000000507057291 */ /* 0x001fe4000f8ec0ff */
[----:B------:R-:W-:-:S04]  /*01c0*/  ULEA UR6, UR7, UR6, 0x18 ;  /* 0x0000000607067291 */ /* 0x000fc8000f8ec0ff */
[----:B------:R-:W-:Y:S02]  /*01d0*/  LEA R28, R31, UR5, 0x7 ;  /* 0x000000051f1c7c11 */ /* 0x000fe4000f8e38ff */
[C---:B------:R-:W-:Y:S02]  /*01e0*/  LEA R2, R33.reuse, UR6, 0x7 ;  /* 0x0000000621027c11 */ /* 0x040fe4000f8e38ff */
[----:B------:R-:W-:Y:S02]  /*01f0*/  LEA R3, R33, R28, 0x2 ;  /* 0x0000001c21037211 */ /* 0x000fe400078e10ff */
[----:B--23--:R-:W-:-:S07]  /*0200*/  LEA R0, R31, R2, 0x2 ;  /* 0x000000021f007211 */ /* 0x00cfce00078e10ff */
.L_x_61:
[----:B------:R-:W-:Y:S01]  /*0210*/  ISETP.GE.AND P1, PT, R33, UR13, PT ;  /* 0x0000000d21007c0c */ /* 0x000fe2000bf26270 */
[----:B------:R-:W-:Y:S01]  /*0220*/  HFMA2 R35, -RZ, RZ, 0, 0 ;  /* 0x00000000ff237431 */ /* 0x000fe200000001ff */
[----:B------:R-:W-:Y:S01]  /*0230*/  ISETP.GE.AND P0, PT, R31, UR13, PT ;  /* 0x0000000d1f007c0c */ /* 0x000fe2000bf06270 */
[----:B-1----:R-:W-:Y:S01]  /*0240*/  IMAD.WIDE R16, R29, 0x4, R36 ;  /* 0x000000041d107825 */ /* 0x002fe200078e0224 */
[----:B------:R-:W-:Y:S02]  /*0250*/  ISETP.GE.OR P1, PT, R32, UR12, P1 ;  /* 0x0000000c20007c0c */ /* 0x000fe40008f26670 */
[----:B------:R-:W-:Y:S01]  /*0260*/  ISETP.GE.OR P0, PT, R34, UR11, P0 ;  /* 0x0000000b22007c0c */ /* 0x000fe20008706670 */
[----:B----4-:R-:W-:Y:S01]  /*0270*/  IMAD.WIDE R14, R30, 0x4, R38 ;  /* 0x000000041e0e7825 */ /* 0x010fe200078e0226 */
[----:B------:R-:W-:-:S09]  /*0280*/  MOV R18, RZ ;  /* 0x000000ff00127202 */ /* 0x000fd20000000f00 */
[----:B------:R-:W2:Y:S04]  /*0290*/  @!P1 LDG.E R18, desc[UR8][R16.64] ;  /* 0x0000000810129981 */ /* 0x000ea8000c1e1900 */
[----:B------:R-:W3:Y:S01]  /*02a0*/  @!P0 LDG.E R35, desc[UR8][R14.64] ;  /* 0x000000080e238981 */ /* 0x000ee2000c1e1900 */
[----:B------:R-:W-:Y:S01]  /*02b0*/  UIADD3 UR4, UPT, UPT, UR4, 0x1, URZ ;  /* 0x0000000104047890 */ /* 0x000fe2000fffe0ff */
[----:B------:R-:W-:Y:S02]  /*02c0*/  IADD3 R30, PT, PT, R30, 0x20, RZ ;  /* 0x000000201e1e7810 */ /* 0x000fe40007ffe0ff */
[----:B------:R-:W-:Y:S01]  /*02d0*/  IADD3 R31, PT, PT, R31, 0x20, RZ ;  /* 0x000000201f1f7810 */ /* 0x000fe20007ffe0ff */
[----:B------:R-:W-:Y:S01]  /*02e0*/  UISETP.NE.AND UP0, UPT, UR4, URZ, UPT ;  /* 0x000000ff0400728c */ /* 0x000fe2000bf05270 */
[----:B------:R-:W-:-:S02]  /*02f0*/  IADD3 R29, PT, PT, R29, 0x20, RZ ;  /* 0x000000201d1d7810 */ /* 0x000fc40007ffe0ff */
        /* <DEDUP_REMOVED lines=54> */
.L_x_60:
        /* <DEDUP_REMOVED lines=10> */
.L_x_62:
        /* <DEDUP_REMOVED lines=16> */
.L_x_146:


//--------------------- .text._Z25matrixMulBtrTilesKernelV2ILi28EEvPKfS1_Pfiii --------------------------
	.section	.text._Z25matrixMulBtrTilesKernelV2ILi28EEvPKfS1_Pfiii,"ax",@progbits
	.align	128
        .global         _Z25matrixMulBtrTilesKernelV2ILi28EEvPKfS1_Pfiii
        .type           _Z25matrixMulBtrTilesKernelV2ILi28EEvPKfS1_Pfiii,@function
        .size           _Z25matrixMulBtrTilesKernelV2ILi28EEvPKfS1_Pfiii,(.L_x_147 - _Z25matrixMulBtrTilesKernelV2ILi28EEvPKfS1_Pfiii)
        .other          _Z25matrixMulBtrTilesKernelV2ILi28EEvPKfS1_Pfiii,@"STO_CUDA_ENTRY STV_DEFAULT"
_Z25matrixMulBtrTilesKernelV2ILi28EEvPKfS1_Pfiii:
.text._Z25matrixMulBtrTilesKernelV2ILi28EEvPKfS1_Pfiii:
        /* <DEDUP_REMOVED lines=15> */
[----:B------:R-:W1:Y:S01]  /*00f0*/  LDC.64 R28, c[0x0][0x380] ;  /* 0x0000e000ff1c7b82 */ /* 0x000e620000000a00 */
[----:B------:R-:W-:Y:S01]  /*0100*/  MOV R0, 0x400 ;  /* 0x0000040000007802 */ /* 0x000fe20000000f00 */
[----:B------:R-:W-:Y:S01]  /*0110*/  UIADD3 UR4, UPT, UPT, UR8, 0x1b, URZ ;  /* 0x0000001b08047890 */ /* 0x000fe2000fffe0ff */
[----:B------:R-:W-:Y:S01]  /*0120*/  MOV R7, RZ ;  /* 0x000000ff00077202 */ /* 0x000fe20000000f00 */
[----:B------:R-:W-:Y:S01]  /*0130*/  IMAD R22, R26, UR8, R23 ;  /* 0x000000081a167c24 */ /* 0x000fe2000f8e0217 */
[----:B------:R-:W-:Y:S01]  /*0140*/  IADD3 R2, PT, PT, R0, 0xc40, RZ ;  /* 0x00000c4000027810 */ /* 0x000fe20007ffe0ff */
[----:B------:R-:W-:Y:S01]  /*0150*/  USHF.R.U32.HI UR4, URZ, 0x2, UR4 ;  /* 0x00000002ff047899 */ /* 0x000fe20008011604 */
[----:B------:R-:W-:Y:S01]  /*0160*/  IMAD R21, R24, UR8, R25 ;  /* 0x0000000818157c24 */ /* 0x000fe2000f8e0219 */
[----:B------:R-:W2:Y:S01]  /*0170*/  LDC.64 R30, c[0x0][0x388] ;  /* 0x0000e200ff1e7b82 */ /* 0x000ea20000000a00 */
[----:B------:R-:W3:Y:S01]  /*0180*/  LDCU UR9, c[0x0][0x3a0] ;  /* 0x00007400ff0977ac */ /* 0x000ee20008000800 */
[----:B------:R-:W-:Y:S01]  /*0190*/  UIMAD.WIDE.U32 UR4, UR4, 0x24924925, URZ ;  /* 0x24924925040478a5 */ /* 0x000fe2000f8e00ff */
[----:B------:R-:W4:Y:S03]  /*01a0*/  LDCU.64 UR10, c[0x0][0x398] ;  /* 0x00007300ff0a77ac */ /* 0x000f260008000a00 */
[----:B------:R-:W-:Y:S01]  /*01b0*/  UIADD3 UR5, UPT, UPT, -UR5, URZ, URZ ;  /* 0x000000ff05057290 */ /* 0x000fe2000fffe1ff */
[----:B0-----:R-:W-:-:S02]  /*01c0*/  LEA R20, R3, R0, 0x18 ;  /* 0x0000000003147211 */ /* 0x001fc400078ec0ff */
[----:B------:R-:W-:-:S03]  /*01d0*/  LEA R2, R3, R2, 0x18 ;  /* 0x0000000203027211 */ /* 0x000fc600078ec0ff */
[----:B------:R-:W-:Y:S02]  /*01e0*/  IMAD R20, R23, 0x70, R20 ;  /* 0x0000007017147824 */ /* 0x000fe400078e0214 */
[----:B------:R-:W-:-:S03]  /*01f0*/  IMAD R2, R25, 0x70, R2 ;  /* 0x0000007019027824 */ /* 0x000fc600078e0202 */
[----:B------:R-:W-:Y:S02]  /*0200*/  LEA R3, R25, R20, 0x2 ;  /* 0x0000001419037211 */ /* 0x000fe400078e10ff */
[----:B---34-:R-:W-:-:S07]  /*0210*/  LEA R0, R23, R2, 0x2 ;  /* 0x0000000217007211 */ /* 0x018fce00078e10ff */
.L_x_64:
[----:B------:R-:W-:Y:S01]  /*0220*/  ISETP.GE.AND P1, PT, R25, UR11, PT ;  /* 0x0000000b19007c0c */ /* 0x000fe2000bf26270 */
[----:B------:R-:W-:Y:S01]  /*0230*/  HFMA2 R27, -RZ, RZ, 0, 0 ;  /* 0x00000000ff1b7431 */ /* 0x000fe200000001ff */
[----:B------:R-:W-:Y:S01]  /*0240*/  ISETP.GE.AND P0, PT, R23, UR11, PT ;  /* 0x0000000b17007c0c */ /* 0x000fe2000bf06270 */
[----:B-1----:R-:W-:Y:S01]  /*0250*/  IMAD.WIDE R4, R21, 0x4, R28 ;  /* 0x0000000415047825 */ /* 0x002fe200078e021c */
[----:B------:R-:W-:Y:S02]  /*0260*/  ISETP.GE.OR P1, PT, R24, UR10, P1 ;  /* 0x0000000a18007c0c */ /* 0x000fe40008f26670 */
[----:B------:R-:W-:Y:S01]  /*0270*/  ISETP.GE.OR P0, PT, R26, UR9, P0 ;  /* 0x000000091a007c0c */ /* 0x000fe20008706670 */
[----:B--2---:R-:W-:Y:S01]  /*0280*/  IMAD.WIDE R32, R22, 0x4, R30 ;  /* 0x0000000416207825 */ /* 0x004fe200078e021e */
        /* <DEDUP_REMOVED lines=56> */
.L_x_63:
        /* <DEDUP_REMOVED lines=10> */
.L_x_65:
        /* <DEDUP_REMOVED lines=13> */
.L_x_147:


//--------------------- .text._Z25matrixMulBtrTilesKernelV2ILi24EEvPKfS1_Pfiii --------------------------
	.section	.text._Z25matrixMulBtrTilesKernelV2ILi24EEvPKfS1_Pfiii,"ax",@progbits
	.align	128
        .global         _Z25matrixMulBtrTilesKernelV2ILi24EEvPKfS1_Pfiii
        .type           _Z25matrixMulBtrTilesKernelV2ILi24EEvPKfS1_Pfiii,@function
        .size           _Z25matrixMulBtrTilesKernelV2ILi24EEvPKfS1_Pfiii,(.L_x_148 - _Z25matrixMulBtrTilesKernelV2ILi24EEvPKfS1_Pfiii)
        .other          _Z25matrixMulBtrTilesKernelV2ILi24EEvPKfS1_Pfiii,@"STO_CUDA_ENTRY STV_DEFAULT"
_Z25matrixMulBtrTilesKernelV2ILi24EEvPKfS1_Pfiii:
.text._Z25matrixMulBtrTilesKernelV2ILi24EEvPKfS1_Pfiii:
        /* <DEDUP_REMOVED lines=21> */
[----:B------:R-:W-:Y:S01]  /*0150*/  UIMAD.WIDE.U32 UR4, UR4, -0x55555555, URZ ;  /* 0xaaaaaaab040478a5 */ /* 0x000fe2000f8e00ff */
[----:B------:R-:W-:Y:S01]  /*0160*/  IMAD R29, R32, UR8, R33 ;  /* 0x00000008201d7c24 */ /* 0x000fe2000f8e0221 */
[----:B------:R-:W2:Y:S01]  /*0170*/  LDC.64 R38, c[0x0][0x388] ;  /* 0x0000e200ff267b82 */ /* 0x000ea20000000a00 */
[----:B------:R-:W3:Y:S01]  /*0180*/  LDCU UR9, c[0x0][0x3a0] ;  /* 0x00007400ff0977ac */ /* 0x000ee20008000800 */
[----:B------:R-:W-:Y:S01]  /*0190*/  USHF.R.U32.HI UR5, URZ, 0x4, UR5 ;  /* 0x00000004ff057899 */ /* 0x000fe20008011605 */
        /* <DEDUP_REMOVED lines=8> */
.L_x_67:
        /* <DEDUP_REMOVED lines=57> */
.L_x_66:
        /* <DEDUP_REMOVED lines=10> */
.L_x_68:
        /* <DEDUP_REMOVED lines=11> */
.L_x_148:


//--------------------- .text._Z25matrixMulBtrTilesKernelV2ILi20EEvPKfS1_Pfiii --------------------------
	.section	.text._Z25matrixMulBtrTilesKernelV2ILi20EEvPKfS1_Pfiii,"ax",@progbits
	.align	128
        .global         _Z25matrixMulBtrTilesKernelV2ILi20EEvPKfS1_Pfiii
        .type           _Z25matrixMulBtrTilesKernelV2ILi20EEvPKfS1_Pfiii,@function
        .size           _Z25matrixMulBtrTilesKernelV2ILi20EEvPKfS1_Pfiii,(.L_x_149 - _Z25matrixMulBtrTilesKernelV2ILi20EEvPKfS1_Pfiii)
        .other          _Z25matrixMulBtrTilesKernelV2ILi20EEvPKfS1_Pfiii,@"STO_CUDA_ENTRY STV_DEFAULT"
_Z25matrixMulBtrTilesKernelV2ILi20EEvPKfS1_Pfiii:
.text._Z25matrixMulBtrTilesKernelV2ILi20EEvPKfS1_Pfiii:
        /* <DEDUP_REMOVED lines=34> */
.L_x_70:
        /* <DEDUP_REMOVED lines=51> */
.L_x_69:
        /* <DEDUP_REMOVED lines=10> */
.L_x_71:
        /* <DEDUP_REMOVED lines=9> */
.L_x_149:


//--------------------- .text._Z25matrixMulBtrTilesKernelV2ILi16EEvPKfS1_Pfiii --------------------------
	.section	.text._Z25matrixMulBtrTilesKernelV2ILi16EEvPKfS1_Pfiii,"ax",@progbits
	.align	128
        .global         _Z25matrixMulBtrTilesKernelV2ILi16EEvPKfS1_Pfiii
        .type           _Z25matrixMulBtrTilesKernelV2ILi16EEvPKfS1_Pfiii,@function
        .size           _Z25matrixMulBtrTilesKernelV2ILi16EEvPKfS1_Pfiii,(.L_x_150 - _Z25matrixMulBtrTilesKernelV2ILi16EEvPKfS1_Pfiii)
        .other          _Z25matrixMulBtrTilesKernelV2ILi16EEvPKfS1_Pfiii,@"STO_CUDA_ENTRY STV_DEFAULT"
_Z25matrixMulBtrTilesKernelV2ILi16EEvPKfS1_Pfiii:
.text._Z25matrixMulBtrTilesKernelV2ILi16EEvPKfS1_Pfiii:
        /* <DEDUP_REMOVED lines=22> */
[C---:B------:R-:W-:Y:S01]  /*0160*/  LEA R28, R20.reuse, UR4, 0x6 ;  /* 0x00000004141c7c11 */ /* 0x040fe2000f8e30ff */
[----:B------:R-:W-:Y:S01]  /*0170*/  UMOV UR4, URZ ;  /* 0x000000ff00047c82 */ /* 0x000fe20008000000 */
[C---:B------:R-:W-:Y:S02]  /*0180*/  LEA R2, R21.reuse, UR5, 0x6 ;  /* 0x0000000515027c11 */ /* 0x040fe4000f8e30ff */
[----:B------:R-:W-:Y:S02]  /*0190*/  LEA R26, R21, R28, 0x2 ;  /* 0x0000001c151a7211 */ /* 0x000fe400078e10ff */
[----:B------:R-:W-:Y:S01]  /*01a0*/  LEA R29, R20, R2, 0x2 ;  /* 0x00000002141d7211 */ /* 0x000fe200078e10ff */
[----:B------:R-:W-:Y:S06]  /*01b0*/  BRA.U !UP0, `(.L_x_73) ;  /* 0x0000000508807547 */ /* 0x000fec000b800000 */
[----:B------:R-:W0:Y:S01]  /*01c0*/  LDCU UR10, c[0x0][0x398] ;  /* 0x00007300ff0a77ac */ /* 0x000e220008000800 */
[----:B------:R-:W-:Y:S01]  /*01d0*/  IMAD R25, R3, UR7, R20 ;  /* 0x0000000703197c24 */ /* 0x000fe2000f8e0214 */
[----:B------:R-:W-:Y:S01]  /*01e0*/  MOV R17, RZ ;  /* 0x000000ff00117202 */ /* 0x000fe20000000f00 */
[C---:B------:R-:W-:Y:S01]  /*01f0*/  IMAD R24, R0.reuse, UR7, R21 ;  /* 0x0000000700187c24 */ /* 0x040fe2000f8e0215 */
[----:B------:R-:W-:Y:S01]  /*0200*/  USHF.R.U32.HI UR4, URZ, 0x4, UR6 ;  /* 0x00000004ff047899 */ /* 0x000fe20008011606 */
[----:B------:R-:W-:Y:S01]  /*0210*/  MOV R23, R21 ;  /* 0x0000001500177202 */ /* 0x000fe20000000f00 */
[----:B------:R-:W1:Y:S01]  /*0220*/  LDCU UR11, c[0x0][0x3a0] ;  /* 0x00007400ff0b77ac */ /* 0x000e620008000800 */
[----:B------:R-:W-:Y:S01]  /*0230*/  MOV R22, R20 ;  /* 0x0000001400167202 */ /* 0x000fe20000000f00 */
[----:B------:R-:W-:Y:S01]  /*0240*/  ULOP3.LUT UR4, UR4, 0x7fffffe, URZ, 0xc0, !UPT ;  /* 0x07fffffe04047892 */ /* 0x000fe2000f8ec0ff */
[----:B------:R-:W2:Y:S03]  /*0250*/  LDCU UR5, c[0x0][0x39c] ;  /* 0x00007380ff0577ac */ /* 0x000ea60008000800 */
[----:B------:R-:W-:Y:S01]  /*0260*/  UIADD3 UR4, UPT, UPT, -UR4, URZ, URZ ;  /* 0x000000ff04047290 */ /* 0x000fe2000fffe1ff */
[----:B0-----:R-:W-:-:S13]  /*0270*/  ISETP.GE.AND P1, PT, R0, UR10, PT ;  /* 0x0000000a00007c0c */ /* 0x001fda000bf26270 */
.L_x_74:
[----:B------:R-:W0:Y:S01]  /*0280*/  LDC.64 R30, c[0x0][0x380] ;  /* 0x0000e000ff1e7b82 */ /* 0x000e220000000a00 */
[----:B-1----:R-:W-:Y:S01]  /*0290*/  ISETP.GE.AND P0, PT, R3, UR11, PT ;  /* 0x0000000b03007c0c */ /* 0x002fe2000bf06270 */
[----:B--2---:R-:W-:Y:S01]  /*02a0*/  UMOV UR7, UR5 ;  /* 0x0000000500077c82 */ /* 0x004fe20008000000 */
[----:B------:R-:W-:Y:S01]  /*02b0*/  HFMA2 R27, -RZ, RZ, 0, 0 ;  /* 0x00000000ff1b7431 */ /* 0x000fe200000001ff */
[----:B------:R-:W-:Y:S02]  /*02c0*/  ISETP.GE.OR P2, PT, R23, UR7, P1 ;  /* 0x0000000717007c0c */ /* 0x000fe40008f46670 */
[----:B------:R-:W-:Y:S02]  /*02d0*/  ISETP.GE.OR P3, PT, R22, UR7, P0 ;  /* 0x0000000716007c0c */ /* 0x000fe40008766670 */
[----:B------:R-:W1:Y:S01]  /*02e0*/  LDC.64 R18, c[0x0][0x388] ;  /* 0x0000e200ff127b82 */ /* 0x000e620000000a00 */
[----:B------:R-:W-:Y:S01]  /*02f0*/  MOV R16, RZ ;  /* 0x000000ff00107202 */ /* 0x000fe20000000f00 */
[----:B0-----:R-:W-:-:S07]  /*0300*/  IMAD.WIDE R30, R24, 0x4, R30 ;  /* 0x00000004181e7825 */ /* 0x001fce00078e021e */
[----:B------:R-:W2:Y:S01]  /*0310*/  @!P2 LDG.E R27, desc[UR8][R30.64] ;  /* 0x000000081e1ba981 */ /* 0x000ea2000c1e1900 */
[----:B-1----:R-:W-:-:S05]  /*0320*/  IMAD.WIDE R18, R25, 0x4, R18 ;  /* 0x0000000419127825 */ /* 0x002fca00078e0212 */
[----:B------:R-:W3:Y:S01]  /*0330*/  @!P3 LDG.E R16, desc[UR8][R18.64] ;  /* 0x000000081210b981 */ /* 0x000ee2000c1e1900 */
[----:B------:R-:W-:-:S03]  /*0340*/  MOV R32, RZ ;  /* 0x000000ff00207202 */ /* 0x000fc60000000f00 */
        /* <DEDUP_REMOVED lines=19> */
[----:B------:R-:W-:Y:S02]  /*0480*/  HFMA2 R27, -RZ, RZ, 0, 0 ;  /* 0x00000000ff1b7431 */ /* 0x000fe400000001ff */
[----:B0-----:R-:W-:Y:S02]  /*0490*/  FFMA R4, R12, R4, R11 ;  /* 0x000000040c047223 */ /* 0x001fe4000000000b */
[----:B------:R-:W-:Y:S02]  /*04a0*/  LDS.128 R8, [R2+0x30] ;  /* 0x0000300002087984 */ /* 0x000fe40000000c00 */
[----:B------:R-:W-:-:S04]  /*04b0*/  FFMA R5, R13, R5, R4 ;  /* 0x000000050d057223 */ /* 0x000fc80000000004 */
[----:B------:R-:W-:-:S04]  /*04c0*/  FFMA R6, R14, R6, R5 ;  /* 0x000000060e067223 */ /* 0x000fc80000000005 */
[----:B------:R-:W-:Y:S02]  /*04d0*/  FFMA R15, R15, R7, R6 ;  /* 0x000000070f0f7223 */ /* 0x000fe40000000006 */
[----:B------:R-:W0:Y:S01]  /*04e0*/  LDS.128 R4, [R28+0x30] ;  /* 0x000030001c047984 */ /* 0x000e220000000c00 */
[----:B------:R-:W-:Y:S01]  /*04f0*/  BAR.SYNC.DEFER_BLOCKING 0x0 ;  /* 0x0000000000007b1d */ /* 0x000fe20000010000 */
[----:B------:R-:W-:-:S04]  /*0500*/  IADD3 R12, PT, PT, R22, 0x10, RZ ;  /* 0x00000010160c7810 */ /* 0x000fc80007ffe0ff */
[----:B------:R-:W-:Y:S01]  /*0510*/  ISETP.GE.OR P0, PT, R12, UR7, P0 ;  /* 0x000000070c007c0c */ /* 0x000fe20008706670 */
[----:B------:R-:W2:-:S12]  /*0520*/  @!P2 LDG.E R27, desc[UR8][R30.64+0x40] ;  /* 0x000040081e1ba981 */ /* 0x000e98000c1e1900 */
[----:B------:R-:W3:Y:S01]  /*0530*/  @!P0 LDG.E R32, desc[UR8][R18.64+0x40] ;  /* 0x0000400812208981 */ /* 0x000ee2000c1e1900 */
        /* <DEDUP_REMOVED lines=40> */
.L_x_73:
[----:B------:R-:W-:-:S09]  /*07c0*/  ULOP3.LUT UP0, URZ, UR6, 0x10, URZ, 0xc0, !UPT ;  /* 0x0000001006ff7892 */ /* 0x000fd2000f80c0ff */
[----:B------:R-:W-:Y:S05]  /*07d0*/  BRA.U !UP0, `(.L_x_72) ;  /* 0x0000000108b47547 */ /* 0x000fea000b800000 */
[----:B------:R-:W0:Y:S01]  /*07e0*/  LDCU UR5, c[0x0][0x398] ;  /* 0x00007300ff0577ac */ /* 0x000e220008000800 */
[----:B------:R-:W-:Y:S02]  /*07f0*/  IADD3 R21, PT, PT, R21, UR4, RZ ;  /* 0x0000000415157c10 */ /* 0x000fe4000fffe0ff */
[----:B------:R-:W-:Y:S02]  /*0800*/  CS2R R30, SRZ ;  /* 0x00000000001e7805 */ /* 0x000fe4000001ff00 */
[----:B------:R-:W-:Y:S01]  /*0810*/  IADD3 R20, PT, PT, R20, UR4, RZ ;  /* 0x0000000414147c10 */ /* 0x000fe2000fffe0ff */
[----:B------:R-:W1:Y:S01]  /*0820*/  LDCU UR6, c[0x0][0x3a0] ;  /* 0x00007400ff0677ac */ /* 0x000e620008000800 */
[----:B------:R-:W-:Y:S01]  /*0830*/  ISETP.GE.AND P0, PT, R21, UR7, PT ;  /* 0x0000000715007c0c */ /* 0x000fe2000bf06270 */
[----:B------:R-:W-:Y:S01]  /*0840*/  IMAD R21, R0, UR7, R21 ;  /* 0x0000000700157c24 */ /* 0x000fe2000f8e0215 */
[----:B------:R-:W-:Y:S02]  /*0850*/  ISETP.GE.AND P1, PT, R20, UR7, PT ;  /* 0x0000000714007c0c */ /* 0x000fe4000bf26270 */
        /* <DEDUP_REMOVED lines=37> */
.L_x_72:
        /* <DEDUP_REMOVED lines=10> */
.L_x_75:
        /* <DEDUP_REMOVED lines=11> */
.L_x_150:


//--------------------- .text._Z25matrixMulBtrTilesKernelV2ILi8EEvPKfS1_Pfiii --------------------------
	.section	.text._Z25matrixMulBtrTilesKernelV2ILi8EEvPKfS1_Pfiii,"ax",@progbits
	.align	128
        .global         _Z25matrixMulBtrTilesKernelV2ILi8EEvPKfS1_Pfiii
        .type           _Z25matrixMulBtrTilesKernelV2ILi8EEvPKfS1_Pfiii,@function
        .size           _Z25matrixMulBtrTilesKernelV2ILi8EEvPKfS1_Pfiii,(.L_x_151 - _Z25matrixMulBtrTilesKernelV2ILi8EEvPKfS1_Pfiii)
        .other          _Z25matrixMulBtrTilesKernelV2ILi8EEvPKfS1_Pfiii,@"STO_CUDA_ENTRY STV_DEFAULT"
_Z25matrixMulBtrTilesKernelV2ILi8EEvPKfS1_Pfiii:
.text._Z25matrixMulBtrTilesKernelV2ILi8EEvPKfS1_Pfiii:
        /* <DEDUP_REMOVED lines=40> */
.L_x_78:
        /* <DEDUP_REMOVED lines=12> */
[----:B------:R-:W-:Y:S01]  /*0340*/  HFMA2 R34, -RZ, RZ, 0, 0 ;  /* 0x00000000ff227431 */ /* 0x000fe200000001ff */
[----:B------:R-:W-:Y:S02]  /*0350*/  MOV R36, RZ ;  /* 0x000000ff00247202 */ /* 0x000fe40000000f00 */
[----:B--2---:R-:W-:Y:S04]  /*0360*/  STS [R25], R12 ;  /* 0x0000000c19007388 */ /* 0x004fe80000000800 */
[----:B---3--:R-:W-:Y:S01]  /*0370*/  STS [R23], R14 ;  /* 0x0000000e17007388 */ /* 0x008fe20000000800 */
[----:B------:R-:W-:Y:S06]  /*0380*/  BAR.SYNC.DEFER_BLOCKING 0x0 ;  /* 0x0000000000007b1d */ /* 0x000fec0000010000 */
[----:B------:R-:W-:Y:S04]  /*0390*/  LDS.128 R4, [R26] ;  /* 0x000000001a047984 */ /* 0x000fe80000000c00 */
[----:B------:R-:W0:Y:S04]  /*03a0*/  LDS.128 R8, [R24] ;  /* 0x0000000018087984 */ /* 0x000e280000000c00 */
[----:B------:R-:W-:Y:S04]  /*03b0*/  LDS.128 R12, [R26+0x10] ;  /* 0x000010001a0c7984 */ /* 0x000fe80000000c00 */
[----:B------:R-:W1:Y:S01]  /*03c0*/  LDS.128 R16, [R24+0x10] ;  /* 0x0000100018107984 */ /* 0x000e620000000c00 */
[----:B0-----:R-:W-:Y:S01]  /*03d0*/  FFMA R4, R4, R8, R29 ;  /* 0x0000000804047223 */ /* 0x001fe2000000001d */
[----:B------:R-:W-:-:S03]  /*03e0*/  IADD3 R8, PT, PT, R20, 0x8, RZ ;  /* 0x0000000814087810 */ /* 0x000fc60007ffe0ff */
[----:B------:R-:W-:Y:S01]  /*03f0*/  FFMA R5, R5, R9, R4 ;  /* 0x0000000905057223 */ /* 0x000fe20000000004 */
[----:B------:R-:W-:Y:S02]  /*0400*/  IADD3 R4, PT, PT, R3, 0x8, RZ ;  /* 0x0000000803047810 */ /* 0x000fe40007ffe0ff */
[----:B------:R-:W-:Y:S01]  /*0410*/  ISETP.GE.OR P2, PT, R8, UR7, P1 ;  /* 0x0000000708007c0c */ /* 0x000fe20008f46670 */
[----:B------:R-:W-:Y:S01]  /*0420*/  BAR.SYNC.DEFER_BLOCKING 0x0 ;  /* 0x0000000000007b1d */ /* 0x000fe20000010000 */
[----:B------:R-:W-:-:S11]  /*0430*/  ISETP.GE.OR P0, PT, R4, UR7, P0 ;  /* 0x0000000704007c0c */ /* 0x000fd60008706670 */
[----:B------:R-:W2:Y:S04]  /*0440*/  @!P2 LDG.E R34, desc[UR8][R32.64+0x20] ;  /* 0x000020082022a981 */ /* 0x000ea8000c1e1900 */
[----:B------:R-:W3:Y:S01]  /*0450*/  @!P0 LDG.E R36, desc[UR8][R30.64+0x20] ;  /* 0x000020081e248981 */ /* 0x000ee2000c1e1900 */
        /* <DEDUP_REMOVED lines=30> */
.L_x_77:
[----:B------:R-:W-:-:S09]  /*0640*/  ULOP3.LUT UP0, URZ, UR6, 0x8, URZ, 0xc0, !UPT ;  /* 0x0000000806ff7892 */ /* 0x000fd2000f80c0ff */
[----:B------:R-:W-:Y:S05]  /*0650*/  BRA.U !UP0, `(.L_x_76) ;  /* 0x0000000108887547 */ /* 0x000fea000b800000 */
[----:B------:R-:W0:Y:S01]  /*0660*/  LDCU UR5, c[0x0][0x398] ;  /* 0x00007300ff0577ac */ /* 0x000e220008000800 */
[----:B------:R-:W-:Y:S02]  /*0670*/  IADD3 R0, PT, PT, R0, UR4, RZ ;  /* 0x0000000400007c10 */ /* 0x000fe4000fffe0ff */
[----:B------:R-:W-:Y:S01]  /*0680*/  IADD3 R5, PT, PT, R2, UR4, RZ ;  /* 0x0000000402057c10 */ /* 0x000fe2000fffe0ff */
[----:B------:R-:W1:Y:S01]  /*0690*/  LDCU UR6, c[0x0][0x3a0] ;  /* 0x00007400ff0677ac */ /* 0x000e620008000800 */
[----:B------:R-:W-:Y:S01]  /*06a0*/  ISETP.GE.AND P0, PT, R0, UR7, PT ;  /* 0x0000000700007c0c */ /* 0x000fe2000bf06270 */
[----:B------:R-:W-:Y:S01]  /*06b0*/  IMAD R7, R27, UR7, R0 ;  /* 0x000000071b077c24 */ /* 0x000fe2000f8e0200 */
[----:B------:R-:W-:Y:S01]  /*06c0*/  ISETP.GE.AND P1, PT, R5, UR7, PT ;  /* 0x0000000705007c0c */ /* 0x000fe2000bf26270 */
[----:B------:R-:W-:Y:S01]  /*06d0*/  HFMA2 R0, -RZ, RZ, 0, 0 ;  /* 0x00000000ff007431 */ /* 0x000fe200000001ff */
        /* <DEDUP_REMOVED lines=26> */
.L_x_76:
        /* <DEDUP_REMOVED lines=10> */
.L_x_79:
        /* <DEDUP_REMOVED lines=14> */
.L_x_151:


//--------------------- .text._Z25matrixMulBtrTilesKernelV1ILi32EEvPKfS1_Pfiii --------------------------
	.section	.text._Z25matrixMulBtrTilesKernelV1ILi32EEvPKfS1_Pfiii,"ax",@progbits
	.align	128
        .global         _Z25matrixMulBtrTilesKernelV1ILi32EEvPKfS1_Pfiii
        .type           _Z25matrixMulBtrTilesKernelV1ILi32EEvPKfS1_Pfiii,@function
        .size           _Z25matrixMulBtrTilesKernelV1ILi32EEvPKfS1_Pfiii,(.L_x_152 - _Z25matrixMulBtrTilesKernelV1ILi32EEvPKfS1_Pfiii)
        .other          _Z25matrixMulBtrTilesKernelV1ILi32EEvPKfS1_Pfiii,@"STO_CUDA_ENTRY STV_DEFAULT"
_Z25matrixMulBtrTilesKernelV1ILi32EEvPKfS1_Pfiii:
.text._Z25matrixMulBtrTilesKernelV1ILi32EEvPKfS1_Pfiii:
        /* <DEDUP_REMOVED lines=29> */
[C---:B------:R-:W-:Y:S02]  /*01d0*/  LEA R2, R16.reuse, UR5, 0x7 ;  /* 0x0000000510027c11 */ /* 0x040fe4000f8e38ff */
[C---:B------:R-:W-:Y:S02]  /*01e0*/  LEA R3, R7.reuse, UR6, 0x2 ;  /* 0x0000000607037c11 */ /* 0x040fe4000f8e10ff */
[----:B------:R-:W-:Y:S02]  /*01f0*/  LEA R4, R7, R2, 0x2 ;  /* 0x0000000207047211 */ /* 0x000fe400078e10ff */
[----:B--23--:R-:W-:-:S07]  /*0200*/  LEA R0, R16, R3, 0x7 ;  /* 0x0000000310007211 */ /* 0x00cfce00078e38ff */
.L_x_81:
        /* <DEDUP_REMOVED lines=93> */
.L_x_80:
        /* <DEDUP_REMOVED lines=10> */
.L_x_82:
        /* <DEDUP_REMOVED lines=16> */
.L_x_152:


//--------------------- .text._Z25matrixMulBtrTilesKernelV1ILi28EEvPKfS1_Pfiii --------------------------
	.section	.text._Z25matrixMulBtrTilesKernelV1ILi28EEvPKfS1_Pfiii,"ax",@progbits
	.align	128
        .global         _Z25matrixMulBtrTilesKernelV1ILi28EEvPKfS1_Pfiii
        .type           _Z25matrixMulBtrTilesKernelV1ILi28EEvPKfS1_Pfiii,@function
        .size           _Z25matrixMulBtrTilesKernelV1ILi28EEvPKfS1_Pfiii,(.L_x_153 - _Z25matrixMulBtrTilesKernelV1ILi28EEvPKfS1_Pfiii)
        .other          _Z25matrixMulBtrTilesKernelV1ILi28EEvPKfS1_Pfiii,@"STO_CUDA_ENTRY STV_DEFAULT"
_Z25matrixMulBtrTilesKernelV1ILi28EEvPKfS1_Pfiii:
.text._Z25matrixMulBtrTilesKernelV1ILi28EEvPKfS1_Pfiii:
        /* <DEDUP_REMOVED lines=21> */
[----:B------:R-:W-:Y:S02]  /*0150*/  USHF.R.U32.HI UR4, URZ, 0x2, UR4 ;  /* 0x00000002ff047899 */ /* 0x000fe40008011604 */
        /* <DEDUP_REMOVED lines=8> */
[----:B------:R-:W-:Y:S01]  /*01e0*/  IMAD R2, R16, 0x70, R3 ;  /* 0x0000007010027824 */ /* 0x000fe200078e0203 */
[----:B------:R-:W-:-:S04]  /*01f0*/  LEA R3, R7, R0, 0x2 ;  /* 0x0000000007037211 */ /* 0x000fc800078e10ff */
[----:B------:R-:W-:Y:S01]  /*0200*/  LEA R4, R7, R2, 0x2 ;  /* 0x0000000207047211 */ /* 0x000fe200078e10ff */
[----:B---34-:R-:W-:-:S07]  /*0210*/  IMAD R0, R16, 0x70, R3 ;  /* 0x0000007010007824 */ /* 0x018fce00078e0203 */
.L_x_84:
        /* <DEDUP_REMOVED lines=84> */
.L_x_83:
        /* <DEDUP_REMOVED lines=10> */
.L_x_85:
        /* <DEDUP_REMOVED lines=16> */
.L_x_153:


//--------------------- .text._Z25matrixMulBtrTilesKernelV1ILi24EEvPKfS1_Pfiii --------------------------
	.section	.text._Z25matrixMulBtrTilesKernelV1ILi24EEvPKfS1_Pfiii,"ax",@progbits
	.align	128
        .global         _Z25matrixMulBtrTilesKernelV1ILi24EEvPKfS1_Pfiii
        .type           _Z25matrixMulBtrTilesKernelV1ILi24EEvPKfS1_Pfiii,@function
        .size           _Z25matrixMulBtrTilesKernelV1ILi24EEvPKfS1_Pfiii,(.L_x_154 - _Z25matrixMulBtrTilesKernelV1ILi24EEvPKfS1_Pfiii)
        .other          _Z25matrixMulBtrTilesKernelV1ILi24EEvPKfS1_Pfiii,@"STO_CUDA_ENTRY STV_DEFAULT"
_Z25matrixMulBtrTilesKernelV1ILi24EEvPKfS1_Pfiii:
.text._Z25matrixMulBtrTilesKernelV1ILi24EEvPKfS1_Pfiii:
        /* <DEDUP_REMOVED lines=21> */
[----:B------:R-:W-:Y:S02]  /*0150*/  UIMAD.WIDE.U32 UR4, UR4, -0x55555555, URZ ;  /* 0xaaaaaaab040478a5 */ /* 0x000fe4000f8e00ff */
[----:B------:R-:W2:Y:S01]  /*0160*/  LDC.64 R22, c[0x0][0x388] ;  /* 0x0000e200ff167b82 */ /* 0x000ea20000000a00 */
[----:B------:R-:W3:Y:S01]  /*0170*/  LDCU UR9, c[0x0][0x3a0] ;  /* 0x00007400ff0977ac */ /* 0x000ee20008000800 */
[----:B------:R-:W-:Y:S01]  /*0180*/  USHF.R.U32.HI UR5, URZ, 0x4, UR5 ;  /* 0x00000004ff057899 */ /* 0x000fe20008011605 */
        /* <DEDUP_REMOVED lines=9> */
.L_x_87:
        /* <DEDUP_REMOVED lines=75> */
.L_x_86:
        /* <DEDUP_REMOVED lines=10> */
.L_x_88:
        /* <DEDUP_REMOVED lines=9> */
.L_x_154:


//--------------------- .text._Z25matrixMulBtrTilesKernelV1ILi20EEvPKfS1_Pfiii --------------------------
	.section	.text._Z25matrixMulBtrTilesKernelV1ILi20EEvPKfS1_Pfiii,"ax",@progbits
	.align	128
        .global         _Z25matrixMulBtrTilesKernelV1ILi20EEvPKfS1_Pfiii
        .type           _Z25matrixMulBtrTilesKernelV1ILi20EEvPKfS1_Pfiii,@function
        .size           _Z25matrixMulBtrTilesKernelV1ILi20EEvPKfS1_Pfiii,(.L_x_155 - _Z25matrixMulBtrTilesKernelV1ILi20EEvPKfS1_Pfiii)
        .other          _Z25matrixMulBtrTilesKernelV1ILi20EEvPKfS1_Pfiii,@"STO_CUDA_ENTRY STV_DEFAULT"
_Z25matrixMulBtrTilesKernelV1ILi20EEvPKfS1_Pfiii:
.text._Z25matrixMulBtrTilesKernelV1ILi20EEvPKfS1_Pfiii:
        /* <DEDUP_REMOVED lines=27> */
[----:B------:R-:W-:Y:S02]  /*01b0*/  MOV R2, R7 ;  /* 0x0000000700027202 */ /* 0x000fe40000000f00 */
[----:B------:R-:W-:Y:S02]  /*01c0*/  LEA R6, R6, R3, 0x18 ;  /* 0x0000000306067211 */ /* 0x000fe400078ec0ff */
[----:B------:R-:W-:Y:S01]  /*01d0*/  MOV R3, R4 ;  /* 0x0000000400037202 */ /* 0x000fe20000000f00 */
[----:B------:R-:W-:-:S03]  /*01e0*/  IMAD R4, R2, 0x50, R5 ;  /* 0x0000005002047824 */ /* 0x000fc600078e0205 */
[----:B------:R-:W-:Y:S01]  /*01f0*/  LEA R5, R3, R6, 0x2 ;  /* 0x0000000603057211 */ /* 0x000fe200078e10ff */
[----:B------:R-:W-:Y:S01]  /*0200*/  IMAD R6, R19, UR8, R2 ;  /* 0x0000000813067c24 */ /* 0x000fe2000f8e0202 */
[----:B------:R-:W-:Y:S01]  /*0210*/  LEA R16, R3, R4, 0x2 ;  /* 0x0000000403107211 */ /* 0x000fe200078e10ff */
[----:B------:R-:W-:Y:S02]  /*0220*/  IMAD R7, R0, UR8, R3 ;  /* 0x0000000800077c24 */ /* 0x000fe4000f8e0203 */
[----:B--2-4-:R-:W-:-:S07]  /*0230*/  IMAD R17, R2, 0x50, R5 ;  /* 0x0000005002117824 */ /* 0x014fce00078e0205 */
.L_x_90:
[----:B------:R-:W-:Y:S01]  /*0240*/  ISETP.GE.AND P1, PT, R3, UR11, PT ;  /* 0x0000000b03007c0c */ /* 0x000fe2000bf26270 */
[----:B------:R-:W-:Y:S01]  /*0250*/  HFMA2 R18, -RZ, RZ, 0, 0 ;  /* 0x00000000ff127431 */ /* 0x000fe200000001ff */
[----:B------:R-:W-:Y:S01]  /*0260*/  ISETP.GE.AND P0, PT, R2, UR11, PT ;  /* 0x0000000b02007c0c */ /* 0x000fe2000bf06270 */
[----:B-1----:R-:W-:Y:S01]  /*0270*/  IMAD.WIDE R12, R7, 0x4, R20 ;  /* 0x00000004070c7825 */ /* 0x002fe200078e0214 */
[----:B------:R-:W-:Y:S02]  /*0280*/  ISETP.GE.OR P1, PT, R0, UR10, P1 ;  /* 0x0000000a00007c0c */ /* 0x000fe40008f26670 */
[----:B------:R-:W-:Y:S01]  /*0290*/  ISETP.GE.OR P0, PT, R19, UR9, P0 ;  /* 0x0000000913007c0c */ /* 0x000fe20008706670 */
[----:B---3--:R-:W-:Y:S01]  /*02a0*/  IMAD.WIDE R14, R6, 0x4, R22 ;  /* 0x00000004060e7825 */ /* 0x008fe200078e0216 */
        /* <DEDUP_REMOVED lines=59> */
.L_x_89:
        /* <DEDUP_REMOVED lines=10> */
.L_x_91:
        /* <DEDUP_REMOVED lines=16> */
.L_x_155:


//--------------------- .text._Z25matrixMulBtrTilesKernelV1ILi16EEvPKfS1_Pfiii --------------------------
	.section	.text._Z25matrixMulBtrTilesKernelV1ILi16EEvPKfS1_Pfiii,"ax",@progbits
	.align	128
        .global         _Z25matrixMulBtrTilesKernelV1ILi16EEvPKfS1_Pfiii
        .type           _Z25matrixMulBtrTilesKernelV1ILi16EEvPKfS1_Pfiii,@function
        .size           _Z25matrixMulBtrTilesKernelV1ILi16EEvPKfS1_Pfiii,(.L_x_156 - _Z25matrixMulBtrTilesKernelV1ILi16EEvPKfS1_Pfiii)
        .other          _Z25matrixMulBtrTilesKernelV1ILi16EEvPKfS1_Pfiii,@"STO_CUDA_ENTRY STV_DEFAULT"
_Z25matrixMulBtrTilesKernelV1ILi16EEvPKfS1_Pfiii:
.text._Z25matrixMulBtrTilesKernelV1ILi16EEvPKfS1_Pfiii:
        /* <DEDUP_REMOVED lines=28> */
[----:B------:R-:W0:Y:S01]  /*01c0*/  LDC.64 R24, c[0x0][0x380] ;  /* 0x0000e000ff187b82 */ /* 0x000e220000000a00 */
[----:B------:R-:W1:Y:S01]  /*01d0*/  LDCU UR10, c[0x0][0x398] ;  /* 0x00007300ff0a77ac */ /* 0x000e620008000800 */
[----:B------:R-:W-:Y:S01]  /*01e0*/  IMAD R18, R0, UR7, R13 ;  /* 0x0000000700127c24 */ /* 0x000fe2000f8e020d */
[----:B------:R-:W-:Y:S01]  /*01f0*/  MOV R21, RZ ;  /* 0x000000ff00157202 */ /* 0x000fe20000000f00 */
[C---:B------:R-:W-:Y:S01]  /*0200*/  IMAD R17, R3.reuse, UR7, R12 ;  /* 0x0000000703117c24 */ /* 0x040fe2000f8e020c */
[----:B------:R-:W-:Y:S01]  /*0210*/  USHF.R.U32.HI UR4, URZ, 0x4, UR6 ;  /* 0x00000004ff047899 */ /* 0x000fe20008011606 */
[----:B------:R-:W-:Y:S01]  /*0220*/  MOV R15, R12 ;  /* 0x0000000c000f7202 */ /* 0x000fe20000000f00 */
[----:B------:R-:W2:Y:S01]  /*0230*/  LDCU UR11, c[0x0][0x3a0] ;  /* 0x00007400ff0b77ac */ /* 0x000ea20008000800 */
[----:B------:R-:W3:Y:S01]  /*0240*/  LDC.64 R22, c[0x0][0x388] ;  /* 0x0000e200ff167b82 */ /* 0x000ee20000000a00 */
[----:B------:R-:W-:Y:S01]  /*0250*/  MOV R14, R13 ;  /* 0x0000000d000e7202 */ /* 0x000fe20000000f00 */
[----:B------:R-:W-:Y:S01]  /*0260*/  ULOP3.LUT UR4, UR4, 0x7fffffe, URZ, 0xc0, !UPT ;  /* 0x07fffffe04047892 */ /* 0x000fe2000f8ec0ff */
[----:B------:R-:W4:Y:S03]  /*0270*/  LDCU UR5, c[0x0][0x39c] ;  /* 0x00007380ff0577ac */ /* 0x000f260008000800 */
[----:B------:R-:W-:Y:S01]  /*0280*/  UIADD3 UR4, UPT, UPT, -UR4, URZ, URZ ;  /* 0x000000ff04047290 */ /* 0x000fe2000fffe1ff */
[----:B-1----:R-:W-:-:S13]  /*0290*/  ISETP.GE.AND P1, PT, R3, UR10, PT ;  /* 0x0000000a03007c0c */ /* 0x002fda000bf26270 */
.L_x_94:
[----:B--2---:R-:W-:Y:S01]  /*02a0*/  ISETP.GE.AND P0, PT, R0, UR11, PT ;  /* 0x0000000b00007c0c */ /* 0x004fe2000bf06270 */
[----:B----4-:R-:W-:Y:S01]  /*02b0*/  UMOV UR7, UR5 ;  /* 0x0000000500077c82 */ /* 0x010fe20008000000 */
[----:B------:R-:W-:Y:S02]  /*02c0*/  CS2R R8, SRZ ;  /* 0x0000000000087805 */ /* 0x000fe4000001ff00 */
[----:B------:R-:W-:Y:S01]  /*02d0*/  ISETP.GE.OR P2, PT, R15, UR7, P1 ;  /* 0x000000070f007c0c */ /* 0x000fe20008f46670 */
[----:B0-----:R-:W-:Y:S01]  /*02e0*/  IMAD.WIDE R28, R17, 0x4, R24 ;  /* 0x00000004111c7825 */ /* 0x001fe200078e0218 */
[----:B------:R-:W-:-:S03]  /*02f0*/  ISETP.GE.OR P3, PT, R14, UR7, P0 ;  /* 0x000000070e007c0c */ /* 0x000fc60008766670 */
[----:B---3--:R-:W-:-:S08]  /*0300*/  IMAD.WIDE R26, R18, 0x4, R22 ;  /* 0x00000004121a7825 */ /* 0x008fd000078e0216 */
        /* <DEDUP_REMOVED lines=10> */
[----:B0-----:R-:W-:-:S04]  /*03b0*/  FFMA R4, R4, R10, R21 ;  /* 0x0000000a04047223 */ /* 0x001fc80000000015 */
[----:B-1----:R-:W-:Y:S02]  /*03c0*/  FFMA R5, R11, R5, R4 ;  /* 0x000000050b057223 */ /* 0x002fe40000000004 */
[----:B------:R-:W0:Y:S04]  /*03d0*/  LDS R4, [R16+0x80] ;  /* 0x0000800010047984 */ /* 0x000e280000000800 */
[----:B------:R-:W1:Y:S01]  /*03e0*/  LDS R11, [R16+0xc0] ;  /* 0x0000c000100b7984 */ /* 0x000e620000000800 */
[----:B0-----:R-:W-:-:S04]  /*03f0*/  FFMA R4, R4, R6, R5 ;  /* 0x0000000604047223 */ /* 0x001fc80000000005 */
[----:B-1----:R-:W-:Y:S02]  /*0400*/  FFMA R11, R11, R7, R4 ;  /* 0x000000070b0b7223 */ /* 0x002fe40000000004 */
[----:B------:R-:W0:Y:S02]  /*0410*/  LDS.128 R4, [R2+0x10] ;  /* 0x0000100002047984 */ /* 0x000e240000000c00 */
[----:B0-----:R-:W-:Y:S02]  /*0420*/  FFMA R4, R4, R9, R11 ;  /* 0x0000000904047223 */ /* 0x001fe4000000000b */
[----:B------:R-:W0:Y:S02]  /*0430*/  LDS R9, [R16+0x140] ;  /* 0x0001400010097984 */ /* 0x000e240000000800 */
[----:B0-----:R-:W-:Y:S02]  /*0440*/  FFMA R5, R9, R5, R4 ;  /* 0x0000000509057223 */ /* 0x001fe40000000004 */
[----:B------:R-:W0:Y:S04]  /*0450*/  LDS R4, [R16+0x180] ;  /* 0x0001800010047984 */ /* 0x000e280000000800 */
[----:B------:R-:W1:Y:S01]  /*0460*/  LDS R9, [R16+0x1c0] ;  /* 0x0001c00010097984 */ /* 0x000e620000000800 */
[----:B0-----:R-:W-:-:S04]  /*0470*/  FFMA R4, R4, R6, R5 ;  /* 0x0000000604047223 */ /* 0x001fc80000000005 */
[----:B-1----:R-:W-:Y:S02]  /*0480*/  FFMA R9, R9, R7, R4 ;  /* 0x0000000709097223 */ /* 0x002fe40000000004 */
[----:B------:R-:W0:Y:S02]  /*0490*/  LDS.128 R4, [R2+0x20] ;  /* 0x0000200002047984 */ /* 0x000e240000000c00 */
[----:B0-----:R-:W-:Y:S02]  /*04a0*/  FFMA R4, R4, R8, R9 ;  /* 0x0000000804047223 */ /* 0x001fe40000000009 */
[----:B------:R-:W0:Y:S04]  /*04b0*/  LDS R9, [R16+0x240] ;  /* 0x0002400010097984 */ /* 0x000e280000000800 */
[----:B------:R-:W-:Y:S01]  /*04c0*/  LDS R8, [R16+0x300] ;  /* 0x0003000010087984 */ /* 0x000fe20000000800 */
[----:B0-----:R-:W-:-:S03]  /*04d0*/  FFMA R5, R9, R5, R4 ;  /* 0x0000000509057223 */ /* 0x001fc60000000004 */
[----:B------:R-:W0:Y:S04]  /*04e0*/  LDS R4, [R16+0x280] ;  /* 0x0002800010047984 */ /* 0x000e280000000800 */
[----:B------:R-:W1:Y:S01]  /*04f0*/  LDS R9, [R16+0x2c0] ;  /* 0x0002c00010097984 */ /* 0x000e620000000800 */
[----:B0-----:R-:W-:-:S04]  /*0500*/  FFMA R4, R4, R6, R5 ;  /* 0x0000000604047223 */ /* 0x001fc80000000005 */
[----:B-1----:R-:W-:Y:S02]  /*0510*/  FFMA R9, R9, R7, R4 ;  /* 0x0000000709097223 */ /* 0x002fe40000000004 */
[----:B------:R-:W0:Y:S02]  /*0520*/  LDS.128 R4, [R2+0x30] ;  /* 0x0000300002047984 */ /* 0x000e240000000c00 */
[----:B0-----:R-:W-:Y:S01]  /*0530*/  FFMA R4, R4, R8, R9 ;  /* 0x0000000804047223 */ /* 0x001fe20000000009 */
[----:B------:R-:W-:Y:S01]  /*0540*/  IADD3 R8, PT, PT, R15, 0x10, RZ ;  /* 0x000000100f087810 */ /* 0x000fe20007ffe0ff */
[----:B------:R-:W0:Y:S03]  /*0550*/  LDS R9, [R16+0x340] ;  /* 0x0003400010097984 */ /* 0x000e260000000800 */
[----:B------:R-:W-:Y:S02]  /*0560*/  ISETP.GE.OR P2, PT, R8, UR7, P1 ;  /* 0x0000000708007c0c */ /* 0x000fe40008f46670 */
[----:B------:R-:W1:Y:S01]  /*0570*/  LDS R8, [R16+0x380] ;  /* 0x0003800010087984 */ /* 0x000e620000000800 */
[----:B------:R-:W-:-:S04]  /*0580*/  IADD3 R10, PT, PT, R14, 0x10, RZ ;  /* 0x000000100e0a7810 */ /* 0x000fc80007ffe0ff */
[----:B------:R-:W-:Y:S02]  /*0590*/  ISETP.GE.OR P0, PT, R10, UR7, P0 ;  /* 0x000000070a007c0c */ /* 0x000fe40008706670 */
[----:B------:R-:W-:Y:S01]  /*05a0*/  MOV R10, RZ ;  /* 0x000000ff000a7202 */ /* 0x000fe20000000f00 */
[----:B0-----:R-:W-:Y:S01]  /*05b0*/  FFMA R9, R9, R5, R4 ;  /* 0x0000000509097223 */ /* 0x001fe20000000004 */
[----:B------:R-:W-:Y:S01]  /*05c0*/  HFMA2 R5, -RZ, RZ, 0, 0 ;  /* 0x00000000ff057431 */ /* 0x000fe200000001ff */
[----:B------:R-:W0:Y:S01]  /*05d0*/  LDS R4, [R16+0x3c0] ;  /* 0x0003c00010047984 */ /* 0x000e220000000800 */
[----:B------:R-:W-:Y:S06]  /*05e0*/  BAR.SYNC.DEFER_BLOCKING 0x0 ;  /* 0x0000000000007b1d */ /* 0x000fec0000010000 */
[----:B------:R-:W2:Y:S04]  /*05f0*/  @!P2 LDG.E R5, desc[UR8][R28.64+0x40] ;  /* 0x000040081c05a981 */ /* 0x000ea8000c1e1900 */
[----:B------:R-:W3:Y:S01]  /*0600*/  @!P0 LDG.E R10, desc[UR8][R26.64+0x40] ;  /* 0x000040081a0a8981 */ /* 0x000ee2000c1e1900 */
[----:B-1----:R-:W-:Y:S01]  /*0610*/  FFMA R6, R8, R6, R9 ;  /* 0x0000000608067223 */ /* 0x002fe20000000009 */
[----:B------:R-:W-:Y:S01]  /*0620*/  UIADD3 UR4, UPT, UPT, UR4, 0x2, URZ ;  /* 0x0000000204047890 */ /* 0x000fe2000fffe0ff */
[----:B------:R-:W-:-:S02]  /*0630*/  IADD3 R18, PT, PT, R18, 0x20, RZ ;  /* 0x0000002012127810 */ /* 0x000fc40007ffe0ff */
[----:B------:R-:W-:Y:S01]  /*0640*/  IADD3 R17, PT, PT, R17, 0x20, RZ ;  /* 0x0000002011117810 */ /* 0x000fe20007ffe0ff */
[----:B------:R-:W-:Y:S01]  /*0650*/  UISETP.NE.AND UP0, UPT, UR4, URZ, UPT ;  /* 0x000000ff0400728c */ /* 0x000fe2000bf05270 */
[----:B------:R-:W-:Y:S01]  /*0660*/  IADD3 R14, PT, PT, R14, 0x20, RZ ;  /* 0x000000200e0e7810 */ /* 0x000fe20007ffe0ff */
[----:B0-----:R-:W-:Y:S01]  /*0670*/  FFMA R7, R4, R7, R6 ;  /* 0x0000000704077223 */ /* 0x001fe20000000006 */
        /* <DEDUP_REMOVED lines=9> */
[----:B------:R-:W-:Y:S01]  /*0710*/  LDS R26, [R16+0x1c0] ;  /* 0x0001c000101a7984 */ /* 0x000fe20000000800 */
[----:B0-----:R-:W-:-:S03]  /*0720*/  FFMA R8, R8, R5, R7 ;  /* 0x0000000508087223 */ /* 0x001fc60000000007 */
[----:B------:R-:W-:Y:S01]  /*0730*/  LDS.128 R4, [R2+0x10] ;  /* 0x0000100002047984 */ /* 0x000fe20000000c00 */
[----:B-1----:R-:W-:-:S03]  /*0740*/  FFMA R8, R29, R9, R8 ;  /* 0x000000091d087223 */ /* 0x002fc60000000008 */
[----:B------:R-:W0:Y:S01]  /*0750*/  LDS R9, [R16+0x100] ;  /* 0x0001000010097984 */ /* 0x000e220000000800 */
[----:B--2---:R-:W-:-:S03]  /*0760*/  FFMA R27, R21, R10, R8 ;  /* 0x0000000a151b7223 */ /* 0x004fc60000000008 */
[----:B------:R-:W1:Y:S01]  /*0770*/  LDS R29, [R16+0x140] ;  /* 0x00014000101d7984 */ /* 0x000e620000000800 */
[----:B---3--:R-:W-:-:S03]  /*0780*/  FFMA R11, R28, R11, R27 ;  /* 0x0000000b1c0b7223 */ /* 0x008fc6000000001b */
[----:B------:R-:W2:Y:S04]  /*0790*/  LDS R21, [R16+0x180] ;  /* 0x0001800010157984 */ /* 0x000ea80000000800 */
[----:B------:R-:W-:Y:S01]  /*07a0*/  LDS R27, [R16+0x240] ;  /* 0x00024000101b7984 */ /* 0x000fe20000000800 */
[----:B0-----:R-:W-:-:S03]  /*07b0*/  FFMA R4, R4, R9, R11 ;  /* 0x0000000904047223 */ /* 0x001fc6000000000b */
[----:B------:R-:W-:Y:S01]  /*07c0*/  LDS.128 R8, [R2+0x20] ;  /* 0x0000200002087984 */ /* 0x000fe20000000c00 */
[----:B-1----:R-:W-:-:S03]  /*07d0*/  FFMA R4, R29, R5, R4 ;  /* 0x000000051d047223 */ /* 0x002fc60000000004 */
[----:B------:R-:W0:Y:S01]  /*07e0*/  LDS R5, [R16+0x200] ;  /* 0x0002000010057984 */ /* 0x000e220000000800 */
[----:B--2---:R-:W-:-:S04]  /*07f0*/  FFMA R21, R21, R6, R4 ;  /* 0x0000000615157223 */ /* 0x004fc80000000004 */
[----:B------:R-:W-:Y:S02]  /*0800*/  FFMA R7, R26, R7, R21 ;  /* 0x000000071a077223 */ /* 0x000fe40000000015 */
[----:B------:R-:W1:Y:S04]  /*0810*/  LDS R21, [R16+0x280] ;  /* 0x0002800010157984 */ /* 0x000e680000000800 */
[----:B------:R-:W2:Y:S01]  /*0820*/  LDS R26, [R16+0x2c0] ;  /* 0x0002c000101a7984 */ /* 0x000ea20000000800 */
[----:B0-----:R-:W-:-:S03]  /*0830*/  FFMA R8, R8, R5, R7 ;  /* 0x0000000508087223 */ /* 0x001fc60000000007 */
[----:B------:R-:W-:Y:S01]  /*0840*/  LDS.128 R4, [R2+0x30] ;  /* 0x0000300002047984 */ /* 0x000fe20000000c00 */
[----:B------:R-:W-:-:S03]  /*0850*/  FFMA R8, R27, R9, R8 ;  /* 0x000000091b087223 */ /* 0x000fc60000000008 */
[----:B------:R-:W0:Y:S01]  /*0860*/  LDS R9, [R16+0x300] ;  /* 0x0003000010097984 */ /* 0x000e220000000800 */
[----:B-1----:R-:W-:-:S03]  /*0870*/  FFMA R21, R21, R10, R8 ;  /* 0x0000000a15157223 */ /* 0x002fc60000000008 */
[----:B------:R-:W1:Y:S01]  /*0880*/  LDS R27, [R16+0x340] ;  /* 0x00034000101b7984 */ /* 0x000e620000000800 */
[----:B--2---:R-:W-:-:S03]  /*0890*/  FFMA R11, R26, R11, R21 ;  /* 0x0000000b1a0b7223 */ /* 0x004fc60000000015 */
[----:B------:R-:W2:Y:S04]  /*08a0*/  LDS R8, [R16+0x380] ;  /* 0x0003800010087984 */ /* 0x000ea80000000800 */
[----:B------:R-:W3:Y:S01]  /*08b0*/  LDS R21, [R16+0x3c0] ;  /* 0x0003c00010157984 */ /* 0x000ee20000000800 */
[----:B0-----:R-:W-:-:S04]  /*08c0*/  FFMA R4, R4, R9, R11 ;  /* 0x0000000904047223 */ /* 0x001fc8000000000b */
[----:B-1----:R-:W-:-:S04]  /*08d0*/  FFMA R5, R27, R5, R4 ;  /* 0x000000051b057223 */ /* 0x002fc80000000004 */
[----:B--2---:R-:W-:-:S04]  /*08e0*/  FFMA R6, R8, R6, R5 ;  /* 0x0000000608067223 */ /* 0x004fc80000000005 */
[----:B---3--:R-:W-:Y:S01]  /*08f0*/  FFMA R21, R21, R7, R6 ;  /* 0x0000000715157223 */ /* 0x008fe20000000006 */
[----:B------:R-:W-:Y:S06]  /*0900*/  BAR.SYNC.DEFER_BLOCKING 0x0 ;  /* 0x0000000000007b1d */ /* 0x000fec0000010000 */
[----:B------:R-:W-:Y:S05]  /*0910*/  BRA.U UP0, `(.L_x_94) ;  /* 0xfffffff900607547 */ /* 0x000fea000b83ffff */
[----:B------:R-:W-:-:S12]  /*0920*/  ULOP3.LUT UR4, UR6, 0x7fffffe0, URZ, 0xc0, !UPT ;  /* 0x7fffffe006047892 */ /* 0x000fd8000f8ec0ff */
.L_x_93:
        /* <DEDUP_REMOVED lines=59> */
.L_x_92:
        /* <DEDUP_REMOVED lines=10> */
.L_x_95:
        /* <DEDUP_REMOVED lines=16> */
.L_x_156:


//--------------------- .text._Z25matrixMulBtrTilesKernelV1ILi8EEvPKfS1_Pfiii --------------------------
	.section	.text._Z25matrixMulBtrTilesKernelV1ILi8EEvPKfS1_Pfiii,"ax",@progbits
	.align	128
        .global         _Z25matrixMulBtrTilesKernelV1ILi8EEvPKfS1_Pfiii
        .type           _Z25matrixMulBtrTilesKernelV1ILi8EEvPKfS1_Pfiii,@function
        .size           _Z25matrixMulBtrTilesKernelV1ILi8EEvPKfS1_Pfiii,(.L_x_157 - _Z25matrixMulBtrTilesKernelV1ILi8EEvPKfS1_Pfiii)
        .other          _Z25matrixMulBtrTilesKernelV1ILi8EEvPKfS1_Pfiii,@"STO_CUDA_ENTRY STV_DEFAULT"
_Z25matrixMulBtrTilesKernelV1ILi8EEvPKfS1_Pfiii:
.text._Z25matrixMulBtrTilesKernelV1ILi8EEvPKfS1_Pfiii:
        /* <DEDUP_REMOVED lines=42> */
.L_x_98:
[----:B--2---:R-:W-:Y:S01]  /*02a0*/  ISETP.GE.AND P0, PT, R6, UR11, PT ;  /* 0x0000000b06007c0c */ /* 0x004fe2000bf06270 */
[----:B----4-:R-:W-:Y:S01]  /*02b0*/  UMOV UR7, UR5 ;  /* 0x0000000500077c82 */ /* 0x010fe20008000000 */
[----:B------:R-:W-:Y:S01]  /*02c0*/  HFMA2 R13, -RZ, RZ, 0, 0 ;  /* 0x00000000ff0d7431 */ /* 0x000fe200000001ff */
[----:B------:R-:W-:Y:S01]  /*02d0*/  ISETP.GE.OR P2, PT, R19, UR7, P1 ;  /* 0x0000000713007c0c */ /* 0x000fe20008f46670 */
[----:B0-----:R-:W-:Y:S01]  /*02e0*/  IMAD.WIDE R28, R18, 0x4, R24 ;  /* 0x00000004121c7825 */ /* 0x001fe200078e0218 */
[----:B------:R-:W-:Y:S02]  /*02f0*/  ISETP.GE.OR P3, PT, R20, UR7, P0 ;  /* 0x0000000714007c0c */ /* 0x000fe40008766670 */
[----:B------:R-:W-:Y:S01]  /*0300*/  MOV R21, RZ ;  /* 0x000000ff00157202 */ /* 0x000fe20000000f00 */
[----:B---3--:R-:W-:-:S08]  /*0310*/  IMAD.WIDE R26, R17, 0x4, R22 ;  /* 0x00000004111a7825 */ /* 0x008fd000078e0216 */
[----:B------:R-:W2:Y:S04]  /*0320*/  @!P2 LDG.E R13, desc[UR8][R28.64] ;  /* 0x000000081c0da981 */ /* 0x000ea8000c1e1900 */
[----:B------:R-:W3:Y:S04]  /*0330*/  @!P3 LDG.E R21, desc[UR8][R26.64] ;  /* 0x000000081a15b981 */ /* 0x000ee8000c1e1900 */
[----:B--2---:R-:W-:Y:S04]  /*0340*/  STS [R2], R13 ;  /* 0x0000000d02007388 */ /* 0x004fe80000000800 */
[----:B---3--:R-:W-:Y:S01]  /*0350*/  STS [R0], R21 ;  /* 0x0000001500007388 */ /* 0x008fe20000000800 */
[----:B------:R-:W-:Y:S06]  /*0360*/  BAR.SYNC.DEFER_BLOCKING 0x0 ;  /* 0x0000000000007b1d */ /* 0x000fec0000010000 */
[----:B------:R-:W-:Y:S04]  /*0370*/  LDS R12, [R3] ;  /* 0x00000000030c7984 */ /* 0x000fe80000000800 */
[----:B------:R-:W0:Y:S02]  /*0380*/  LDS.128 R8, [R4] ;  /* 0x0000000004087984 */ /* 0x000e240000000c00 */
[----:B0-----:R-:W-:-:S02]  /*0390*/  FFMA R8, R8, R12, R15 ;  /* 0x0000000c08087223 */ /* 0x001fc4000000000f */
[----:B------:R-:W0:Y:S02]  /*03a0*/  LDS R15, [R3+0x20] ;  /* 0x00002000030f7984 */ /* 0x000e240000000800 */
[----:B0-----:R-:W-:Y:S02]  /*03b0*/  FFMA R9, R15, R9, R8 ;  /* 0x000000090f097223 */ /* 0x001fe40000000008 */
[----:B------:R-:W0:Y:S04]  /*03c0*/  LDS R8, [R3+0x40] ;  /* 0x0000400003087984 */ /* 0x000e280000000800 */
[----:B------:R-:W1:Y:S01]  /*03d0*/  LDS R15, [R3+0x60] ;  /* 0x00006000030f7984 */ /* 0x000e620000000800 */
[----:B0-----:R-:W-:-:S03]  /*03e0*/  FFMA R8, R8, R10, R9 ;  /* 0x0000000a08087223 */ /* 0x001fc60000000009 */
[----:B------:R-:W-:Y:S01]  /*03f0*/  LDS R9, [R3+0x80] ;  /* 0x0000800003097984 */ /* 0x000fe20000000800 */
[----:B-1----:R-:W-:Y:S01]  /*0400*/  FFMA R11, R15, R11, R8 ;  /* 0x0000000b0f0b7223 */ /* 0x002fe20000000008 */
[----:B------:R-:W-:Y:S02]  /*0410*/  IADD3 R8, PT, PT, R19, 0x8, RZ ;  /* 0x0000000813087810 */ /* 0x000fe40007ffe0ff */
[----:B------:R-:W0:Y:S02]  /*0420*/  LDS.128 R12, [R4+0x10] ;  /* 0x00001000040c7984 */ /* 0x000e240000000c00 */
[----:B------:R-:W-:Y:S02]  /*0430*/  ISETP.GE.OR P2, PT, R8, UR7, P1 ;  /* 0x0000000708007c0c */ /* 0x000fe40008f46670 */
[----:B------:R-:W-:Y:S01]  /*0440*/  LDS R8, [R3+0xc0] ;  /* 0x0000c00003087984 */ /* 0x000fe20000000800 */
[----:B0-----:R-:W-:Y:S01]  /*0450*/  FFMA R12, R12, R9, R11 ;  /* 0x000000090c0c7223 */ /* 0x001fe2000000000b */
[----:B------:R-:W-:-:S02]  /*0460*/  IADD3 R10, PT, PT, R20, 0x8, RZ ;  /* 0x00000008140a7810 */ /* 0x000fc40007ffe0ff */
[----:B------:R-:W0:Y:S01]  /*0470*/  LDS R9, [R3+0xa0] ;  /* 0x0000a00003097984 */ /* 0x000e220000000800 */
[----:B------:R-:W-:Y:S01]  /*0480*/  HFMA2 R11, -RZ, RZ, 0, 0 ;  /* 0x00000000ff0b7431 */ /* 0x000fe200000001ff */
[----:B------:R-:W-:Y:S01]  /*0490*/  ISETP.GE.OR P0, PT, R10, UR7, P0 ;  /* 0x000000070a007c0c */ /* 0x000fe20008706670 */
[----:B0-----:R-:W-:Y:S02]  /*04a0*/  FFMA R9, R9, R13, R12 ;  /* 0x0000000d09097223 */ /* 0x001fe4000000000c */
[----:B------:R-:W0:Y:S01]  /*04b0*/  LDS R12, [R3+0xe0] ;  /* 0x0000e000030c7984 */ /* 0x000e220000000800 */
[----:B------:R-:W-:Y:S01]  /*04c0*/  BAR.SYNC.DEFER_BLOCKING 0x0 ;  /* 0x0000000000007b1d */ /* 0x000fe20000010000 */
[----:B------:R-:W-:-:S05]  /*04d0*/  MOV R13, RZ ;  /* 0x000000ff000d7202 */ /* 0x000fca0000000f00 */
        /* <DEDUP_REMOVED lines=26> */
[----:B------:R-:W2:Y:S01]  /*0680*/  LDS R21, [R3+0xe0] ;  /* 0x0000e00003157984 */ /* 0x000ea20000000800 */
[----:B0-----:R-:W-:-:S04]  /*0690*/  FFMA R12, R12, R9, R11 ;  /* 0x000000090c0c7223 */ /* 0x001fc8000000000b */
[----:B------:R-:W-:-:S04]  /*06a0*/  FFMA R13, R27, R13, R12 ;  /* 0x0000000d1b0d7223 */ /* 0x000fc8000000000c */
[----:B-1----:R-:W-:-:S04]  /*06b0*/  FFMA R8, R8, R14, R13 ;  /* 0x0000000e08087223 */ /* 0x002fc8000000000d */
[----:B--2---:R-:W-:Y:S01]  /*06c0*/  FFMA R15, R21, R15, R8 ;  /* 0x0000000f150f7223 */ /* 0x004fe20000000008 */
[----:B------:R-:W-:Y:S06]  /*06d0*/  BAR.SYNC.DEFER_BLOCKING 0x0 ;  /* 0x0000000000007b1d */ /* 0x000fec0000010000 */
[----:B------:R-:W-:Y:S05]  /*06e0*/  BRA.U UP0, `(.L_x_98) ;  /* 0xfffffff900ec7547 */ /* 0x000fea000b83ffff */
[----:B------:R-:W-:-:S12]  /*06f0*/  ULOP3.LUT UR4, UR6, 0x7ffffff0, URZ, 0xc0, !UPT ;  /* 0x7ffffff006047892 */ /* 0x000fd8000f8ec0ff */
.L_x_97:
        /* <DEDUP_REMOVED lines=15> */
[----:B0-----:R-:W-:-:S04]  /*07f0*/  @!P0 IMAD.WIDE R12, R7, 0x4, R12 ;  /* 0x00000004070c8825 */ /* 0x001fc800078e020c */
[----:B------:R-:W-:Y:S02]  /*0800*/  HFMA2 R7, -RZ, RZ, 0, 0 ;  /* 0x00000000ff077431 */ /* 0x000fe400000001ff */
[----:B-1----:R-:W-:-:S04]  /*0810*/  @!P1 IMAD.WIDE R20, R21, 0x4, R8 ;  /* 0x0000000415149825 */ /* 0x002fc800078e0208 */
        /* <DEDUP_REMOVED lines=24> */
.L_x_96:
        /* <DEDUP_REMOVED lines=10> */
.L_x_99:
        /* <DEDUP_REMOVED lines=12> */
.L_x_157:


//--------------------- .text._Z34matixMulTilesInsideTransposeKernelILi12EEvPKfS1_Pfiii --------------------------
	.section	.text._Z34matixMulTilesInsideTransposeKernelILi12EEvPKfS1_Pfiii,"ax",@progbits
	.align	128
        .global         _Z34matixMulTilesInsideTransposeKernelILi12EEvPKfS1_Pfiii
        .type           _Z34matixMulTilesInsideTransposeKernelILi12EEvPKfS1_Pfiii,@function
        .size           _Z34matixMulTilesInsideTransposeKernelILi12EEvPKfS1_Pfiii,(.L_x_158 - _Z34matixMulTilesInsideTransposeKernelILi12EEvPKfS1_Pfiii)
        .other          _Z34matixMulTilesInsideTransposeKernelILi12EEvPKfS1_Pfiii,@"STO_CUDA_ENTRY STV_DEFAULT"
_Z34matixMulTilesInsideTransposeKernelILi12EEvPKfS1_Pfiii:
.text._Z34matixMulTilesInsideTransposeKernelILi12EEvPKfS1_Pfiii:
        /* <DEDUP_REMOVED lines=15> */
[----:B------:R-:W-:Y:S01]  /*00f0*/  MOV R2, 0x400 ;  /* 0x0000040000027802 */ /* 0x000fe20000000f00 */
[----:B------:R-:W-:Y:S01]  /*0100*/  UISETP.GE.U32.AND UP0, UPT, UR8, 0xd, UPT ;  /* 0x0000000d0800788c */ /* 0x000fe2000bf06070 */
[----:B------:R-:W-:Y:S01]  /*0110*/  MOV R30, RZ ;  /* 0x000000ff001e7202 */ /* 0x000fe20000000f00 */
[----:B------:R-:W-:Y:S01]  /*0120*/  UIADD3 UR6, UPT, UPT, UR8, 0xb, URZ ;  /* 0x0000000b08067890 */ /* 0x000fe2000fffe0ff */
[----:B------:R-:W-:Y:S01]  /*0130*/  IADD3 R4, PT, PT, R2, 0x240, RZ ;  /* 0x0000024002047810 */ /* 0x000fe20007ffe0ff */
[----:B------:R-:W-:Y:S01]  /*0140*/  UMOV UR4, URZ ;  /* 0x000000ff00047c82 */ /* 0x000fe20008000000 */
[C---:B0-----:R-:W-:Y:S02]  /*0150*/  LEA R28, R5.reuse, R2, 0x18 ;  /* 0x00000002051c7211 */ /* 0x041fe400078ec0ff */
[----:B------:R-:W-:-:S03]  /*0160*/  LEA R2, R5, R4, 0x18 ;  /* 0x0000000405027211 */ /* 0x000fc600078ec0ff */
[----:B------:R-:W-:Y:S02]  /*0170*/  IMAD R28, R23, 0x30, R28 ;  /* 0x00000030171c7824 */ /* 0x000fe400078e021c */
[----:B------:R-:W-:-:S03]  /*0180*/  IMAD R2, R22, 0x30, R2 ;  /* 0x0000003016027824 */ /* 0x000fc600078e0202 */
[----:B------:R-:W-:Y:S02]  /*0190*/  LEA R27, R22, R28, 0x2 ;  /* 0x0000001c161b7211 */ /* 0x000fe400078e10ff */
[----:B------:R-:W-:Y:S01]  /*01a0*/  LEA R29, R23, R2, 0x2 ;  /* 0x00000002171d7211 */ /* 0x000fe200078e10ff */
[----:B------:R-:W-:Y:S06]  /*01b0*/  BRA.U !UP0, `(.L_x_101) ;  /* 0x0000000508707547 */ /* 0x000fec000b800000 */
[----:B------:R-:W0:Y:S01]  /*01c0*/  LDCU UR12, c[0x0][0x398] ;  /* 0x00007300ff0c77ac */ /* 0x000e220008000800 */
[----:B------:R-:W-:Y:S01]  /*01d0*/  IADD3 R25, PT, PT, R23, 0xc, RZ ;  /* 0x0000000c17197810 */ /* 0x000fe20007ffe0ff */
[----:B------:R-:W-:Y:S01]  /*01e0*/  IMAD R24, R3, UR8, R22 ;  /* 0x0000000803187c24 */ /* 0x000fe2000f8e0216 */
[----:B------:R-:W-:Y:S01]  /*01f0*/  MOV R30, RZ ;  /* 0x000000ff001e7202 */ /* 0x000fe20000000f00 */
[----:B------:R-:W1:Y:S01]  /*0200*/  LDCU UR9, c[0x0][0x3a0] ;  /* 0x00007400ff0977ac */ /* 0x000e620008000800 */
[----:B------:R-:W-:Y:S01]  /*0210*/  MOV R20, R23 ;  /* 0x0000001700147202 */ /* 0x000fe20000000f00 */
[----:B------:R-:W-:Y:S01]  /*0220*/  UIMAD.WIDE.U32 UR4, UR6, -0x55555555, URZ ;  /* 0xaaaaaaab060478a5 */ /* 0x000fe2000f8e00ff */
[----:B------:R-:W2:Y:S03]  /*0230*/  LDCU UR7, c[0x0][0x39c] ;  /* 0x00007380ff0777ac */ /* 0x000ea60008000800 */
[----:B------:R-:W-:-:S03]  /*0240*/  USHF.R.U32.HI UR5, URZ, 0x3, UR5 ;  /* 0x00000003ff057899 */ /* 0x000fc60008011605 */
[----:B------:R-:W-:Y:S01]  /*0250*/  UMOV UR4, 0xc ;  /* 0x0000000c00047882 */ /* 0x000fe20000000000 */
[----:B------:R-:W-:Y:S01]  /*0260*/  ULOP3.LUT UR5, UR5, 0xffffffe, URZ, 0xc0, !UPT ;  /* 0x0ffffffe05057892 */ /* 0x000fe2000f8ec0ff */
[----:B0-----:R-:W-:Y:S01]  /*0270*/  ISETP.GE.AND P1, PT, R3, UR12, PT ;  /* 0x0000000c03007c0c */ /* 0x001fe2000bf26270 */
[--C-:B-1----:R-:W-:Y:S02]  /*0280*/  IMAD R25, R25, UR9, R0.reuse ;  /* 0x0000000919197c24 */ /* 0x102fe4000f8e0200 */
[----:B------:R-:W-:Y:S01]  /*0290*/  UIADD3 UR5, UPT, UPT, -UR5, URZ, URZ ;  /* 0x000000ff05057290 */ /* 0x000fe2000fffe1ff */
[----:B------:R-:W-:-:S11]  /*02a0*/  IMAD R26, R23, UR9, R0 ;  /* 0x00000009171a7c24 */ /* 0x000fd6000f8e0200 */
.L_x_102:
        /* <DEDUP_REMOVED lines=22> */
[----:B------:R-:W-:Y:S01]  /*0410*/  FFMA R6, R6, R10, R5 ;  /* 0x0000000a06067223 */ /* 0x000fe20000000005 */
[----:B------:R-:W-:-:S03]  /*0420*/  IADD3 R5, PT, PT, R20, 0xc, RZ ;  /* 0x0000000c14057810 */ /* 0x000fc60007ffe0ff */
[----:B------:R-:W-:Y:S01]  /*0430*/  FFMA R7, R7, R11, R6 ;  /* 0x0000000b07077223 */ /* 0x000fe20000000006 */
[----:B------:R-:W-:-:S03]  /*0440*/  ISETP.GE.OR P0, PT, R5, UR8, P0 ;  /* 0x0000000805007c0c */ /* 0x000fc60008706670 */
[----:B-1----:R-:W-:Y:S01]  /*0450*/  FFMA R12, R12, R16, R7 ;  /* 0x000000100c0c7223 */ /* 0x002fe20000000007 */
[----:B------:R-:W-:-:S03]  /*0460*/  IADD3 R4, PT, PT, R22, 0xc, RZ ;  /* 0x0000000c16047810 */ /* 0x000fc60007ffe0ff */
[----:B------:R-:W-:Y:S01]  /*0470*/  FFMA R13, R13, R17, R12 ;  /* 0x000000110d0d7223 */ /* 0x000fe2000000000c */
[----:B------:R-:W-:-:S03]  /*0480*/  ISETP.GE.OR P2, PT, R4, UR8, P1 ;  /* 0x0000000804007c0c */ /* 0x000fc60008f46670 */
[----:B------:R-:W-:Y:S02]  /*0490*/  FFMA R14, R14, R18, R13 ;  /* 0x000000120e0e7223 */ /* 0x000fe4000000000d */
[----:B------:R-:W0:Y:S02]  /*04a0*/  @!P0 LDC.64 R4, c[0x0][0x388] ;  /* 0x0000e200ff048b82 */ /* 0x000e240000000a00 */
[----:B------:R-:W-:Y:S02]  /*04b0*/  FFMA R7, R15, R19, R14 ;  /* 0x000000130f077223 */ /* 0x000fe4000000000e */
[----:B------:R-:W-:Y:S04]  /*04c0*/  LDS.128 R12, [R28+0x20] ;  /* 0x000020001c0c7984 */ /* 0x000fe80000000c00 */
[----:B------:R-:W1:Y:S01]  /*04d0*/  LDS.128 R16, [R2+0x20] ;  /* 0x0000200002107984 */ /* 0x000e620000000c00 */
[----:B------:R-:W-:Y:S01]  /*04e0*/  HFMA2 R30, -RZ, RZ, 0, 0 ;  /* 0x00000000ff1e7431 */ /* 0x000fe200000001ff */
[----:B------:R-:W-:Y:S01]  /*04f0*/  BAR.SYNC.DEFER_BLOCKING 0x0 ;  /* 0x0000000000007b1d */ /* 0x000fe20000010000 */
[----:B------:R-:W-:Y:S01]  /*0500*/  MOV R36, RZ ;  /* 0x000000ff00247202 */ /* 0x000fe20000000f00 */
[----:B0-----:R-:W-:-:S04]  /*0510*/  @!P0 IMAD.WIDE R34, R25, 0x4, R4 ;  /* 0x0000000419228825 */ /* 0x001fc800078e0204 */
[----:B------:R-:W2:Y:S04]  /*0520*/  @!P2 LDG.E R30, desc[UR10][R32.64+0x30] ;  /* 0x0000300a201ea981 */ /* 0x000ea8000c1e1900 */
[----:B------:R-:W3:Y:S01]  /*0530*/  @!P0 LDG.E R36, desc[UR10][R34.64] ;  /* 0x0000000a22248981 */ /* 0x000ee2000c1e1900 */
[----:B-1----:R-:W-:-:S04]  /*0540*/  FFMA R12, R12, R16, R7 ;  /* 0x000000100c0c7223 */ /* 0x002fc80000000007 */
[----:B------:R-:W-:-:S04]  /*0550*/  FFMA R13, R13, R17, R12 ;  /* 0x000000110d0d7223 */ /* 0x000fc8000000000c */
[----:B------:R-:W-:-:S04]  /*0560*/  FFMA R14, R14, R18, R13 ;  /* 0x000000120e0e7223 */ /* 0x000fc8000000000d */
[----:B------:R-:W-:Y:S01]  /*0570*/  FFMA R15, R15, R19, R14 ;  /* 0x000000130f0f7223 */ /* 0x000fe2000000000e */
[----:B------:R-:W-:-:S04]  /*0580*/  UIADD3 UR5, UPT, UPT, UR5, 0x2, URZ ;  /* 0x0000000205057890 */ /* 0x000fc8000fffe0ff */
[----:B------:R-:W-:Y:S01]  /*0590*/  UISETP.NE.AND UP0, UPT, UR5, URZ, UPT ;  /* 0x000000ff0500728c */ /* 0x000fe2000bf05270 */
[C---:B------:R-:W-:Y:S01]  /*05a0*/  IMAD R26, R21.reuse, 0x18, R26 ;  /* 0x00000018151a7824 */ /* 0x040fe200078e021a */
[----:B------:R-:W-:Y:S01]  /*05b0*/  IADD3 R22, PT, PT, R22, 0x18, RZ ;  /* 0x0000001816167810 */ /* 0x000fe20007ffe0ff */
[----:B------:R-:W-:Y:S01]  /*05c0*/  IMAD R25, R21, 0x18, R25 ;  /* 0x0000001815197824 */ /* 0x000fe200078e0219 */
[----:B------:R-:W-:Y:S02]  /*05d0*/  IADD3 R24, PT, PT, R24, 0x18, RZ ;  /* 0x0000001818187810 */ /* 0x000fe40007ffe0ff */
[----:B------:R-:W-:Y:S01]  /*05e0*/  IADD3 R20, PT, PT, R20, 0x18, RZ ;  /* 0x0000001814147810 */ /* 0x000fe20007ffe0ff */
[----:B------:R-:W-:Y:S01]  /*05f0*/  UIADD3 UR4, UPT, UPT, UR4, 0x18, URZ ;  /* 0x0000001804047890 */ /* 0x000fe2000fffe0ff */
        /* <DEDUP_REMOVED lines=23> */
[----:B------:R-:W-:-:S12]  /*0770*/  UIADD3 UR4, UPT, UPT, UR4, -0xc, URZ ;  /* 0xfffffff404047890 */ /* 0x000fd8000fffe0ff */
.L_x_101:
[----:B------:R-:W-:-:S04]  /*0780*/  UIMAD.WIDE.U32 UR6, UR6, -0x55555555, URZ ;  /* 0xaaaaaaab060678a5 */ /* 0x000fc8000f8e00ff */
[----:B------:R-:W-:-:S04]  /*0790*/  USHF.R.U32.HI UR5, URZ, 0x3, UR7 ;  /* 0x00000003ff057899 */ /* 0x000fc80008011607 */
[----:B------:R-:W-:-:S04]  /*07a0*/  ULOP3.LUT UR5, UR5, 0x1, URZ, 0xc0, !UPT ;  /* 0x0000000105057892 */ /* 0x000fc8000f8ec0ff */
[----:B------:R-:W-:-:S09]  /*07b0*/  UISETP.NE.U32.AND UP0, UPT, UR5, 0x1, UPT ;  /* 0x000000010500788c */ /* 0x000fd2000bf05070 */
[----:B------:R-:W-:Y:S05]  /*07c0*/  BRA.U UP0, `(.L_x_100) ;  /* 0x0000000100a47547 */ /* 0x000fea000b800000 */
[----:B------:R-:W0:Y:S01]  /*07d0*/  S2R R6, SR_TID.X ;  /* 0x0000000000067919 */ /* 0x000e220000002100 */
[----:B------:R-:W1:Y:S01]  /*07e0*/  LDCU UR5, c[0x0][0x398] ;  /* 0x00007300ff0577ac */ /* 0x000e620008000800 */
[----:B------:R-:W-:Y:S01]  /*07f0*/  IADD3 R7, PT, PT, R23, UR4, RZ ;  /* 0x0000000417077c10 */ /* 0x000fe2000fffe0ff */
[----:B------:R-:W-:Y:S01]  /*0800*/  HFMA2 R34, -RZ, RZ, 0, 0 ;  /* 0x00000000ff227431 */ /* 0x000fe200000001ff */
[----:B------:R-:W-:Y:S01]  /*0810*/  MOV R36, RZ ;  /* 0x000000ff00247202 */ /* 0x000fe20000000f00 */
[----:B------:R-:W2:Y:S01]  /*0820*/  LDCU UR6, c[0x0][0x3a0] ;  /* 0x00007400ff0677ac */ /* 0x000ea20008000800 */
[----:B------:R-:W-:-:S04]  /*0830*/  ISETP.GE.AND P1, PT, R7, UR8, PT ;  /* 0x0000000807007c0c */ /* 0x000fc8000bf26270 */
[----:B--2---:R-:W-:Y:S02]  /*0840*/  ISETP.GE.OR P1, PT, R0, UR6, P1 ;  /* 0x0000000600007c0c */ /* 0x004fe40008f26670 */
[----:B0-----:R-:W-:-:S04]  /*0850*/  IADD3 R6, PT, PT, R6, UR4, RZ ;  /* 0x0000000406067c10 */ /* 0x001fc8000fffe0ff */
[----:B------:R-:W-:-:S07]  /*0860*/  ISETP.GE.AND P0, PT, R6, UR8, PT ;  /* 0x0000000806007c0c */ /* 0x000fce000bf06270 */
[----:B------:R-:W0:Y:S01]  /*0870*/  @!P1 LDC.64 R32, c[0x0][0x388] ;  /* 0x0000e200ff209b82 */ /* 0x000e220000000a00 */
[C---:B------:R-:W-:Y:S01]  /*0880*/  IMAD R25, R3.reuse, UR8, R6 ;  /* 0x0000000803197c24 */ /* 0x040fe2000f8e0206 */
[----:B-1----:R-:W-:Y:S01]  /*0890*/  ISETP.GE.OR P0, PT, R3, UR5, P0 ;  /* 0x0000000503007c0c */ /* 0x002fe20008706670 */
[----:B------:R-:W-:-:S12]  /*08a0*/  @!P1 IMAD R7, R7, UR6, R0 ;  /* 0x0000000607079c24 */ /* 0x000fd8000f8e0200 */
[----:B------:R-:W1:Y:S01]  /*08b0*/  @!P0 LDC.64 R4, c[0x0][0x380] ;  /* 0x0000e000ff048b82 */ /* 0x000e620000000a00 */
[----:B0-----:R-:W-:-:S05]  /*08c0*/  @!P1 IMAD.WIDE R32, R7, 0x4, R32 ;  /* 0x0000000407209825 */ /* 0x001fca00078e0220 */
[----:B------:R-:W2:Y:S01]  /*08d0*/  @!P1 LDG.E R36, desc[UR10][R32.64] ;  /* 0x0000000a20249981 */ /* 0x000ea2000c1e1900 */
[----:B-1----:R-:W-:-:S05]  /*08e0*/  @!P0 IMAD.WIDE R24, R25, 0x4, R4 ;  /* 0x0000000419188825 */ /* 0x002fca00078e0204 */
[----:B------:R-:W3:Y:S04]  /*08f0*/  @!P0 LDG.E R34, desc[UR10][R24.64] ;  /* 0x0000000a18228981 */ /* 0x000ee8000c1e1900 */
[----:B---3--:R-:W-:Y:S04]  /*0900*/  STS [R27], R34 ;  /* 0x000000221b007388 */ /* 0x008fe80000000800 */
[----:B--2---:R-:W-:Y:S01]  /*0910*/  STS [R29], R36 ;  /* 0x000000241d007388 */ /* 0x004fe20000000800 */
        /* <DEDUP_REMOVED lines=10> */
[----:B------:R-:W-:-:S04]  /*09c0*/  FFMA R7, R7, R11, R6 ;  /* 0x0000000b07077223 */ /* 0x000fc80000000006 */
[----:B-1----:R-:W-:-:S04]  /*09d0*/  FFMA R12, R12, R16, R7 ;  /* 0x000000100c0c7223 */ /* 0x002fc80000000007 */
[----:B------:R-:W-:-:S04]  /*09e0*/  FFMA R13, R13, R17, R12 ;  /* 0x000000110d0d7223 */ /* 0x000fc8000000000c */
[----:B------:R-:W-:-:S04]  /*09f0*/  FFMA R14, R14, R18, R13 ;  /* 0x000000120e0e7223 */ /* 0x000fc8000000000d */
[----:B------:R-:W-:-:S04]  /*0a00*/  FFMA R15, R15, R19, R14 ;  /* 0x000000130f0f7223 */ /* 0x000fc8000000000e */
[----:B--2---:R-:W-:-:S04]  /*0a10*/  FFMA R20, R20, R24, R15 ;  /* 0x0000001814147223 */ /* 0x004fc8000000000f */
[----:B------:R-:W-:-:S04]  /*0a20*/  FFMA R21, R21, R25, R20 ;  /* 0x0000001915157223 */ /* 0x000fc80000000014 */
[----:B------:R-:W-:-:S04]  /*0a30*/  FFMA R22, R22, R26, R21 ;  /* 0x0000001a16167223 */ /* 0x000fc80000000015 */
[----:B------:R-:W-:Y:S01]  /*0a40*/  FFMA R30, R23, R27, R22 ;  /* 0x0000001b171e7223 */ /* 0x000fe20000000016 */
[----:B------:R-:W-:Y:S06]  /*0a50*/  BAR.SYNC.DEFER_BLOCKING 0x0 ;  /* 0x0000000000007b1d */ /* 0x000fec0000010000 */
.L_x_100:
        /* <DEDUP_REMOVED lines=10> */
.L_x_103:
        /* <DEDUP_REMOVED lines=16> */
.L_x_158:


//--------------------- .text._Z25matrixMulBtrTilesKernelV4ILi12EEvPKfS1_Pfiii --------------------------
	.section	.text._Z25matrixMulBtrTilesKernelV4ILi12EEvPKfS1_Pfiii,"ax",@progbits
	.align	128
        .global         _Z25matrixMulBtrTilesKernelV4ILi12EEvPKfS1_Pfiii
        .type           _Z25matrixMulBtrTilesKernelV4ILi12EEvPKfS1_Pfiii,@function
        .size           _Z25matrixMulBtrTilesKernelV4ILi12EEvPKfS1_Pfiii,(.L_x_159 - _Z25matrixMulBtrTilesKernelV4ILi12EEvPKfS1_Pfiii)
        .other          _Z25matrixMulBtrTilesKernelV4ILi12EEvPKfS1_Pfiii,@"STO_CUDA_ENTRY STV_DEFAULT"
_Z25matrixMulBtrTilesKernelV4ILi12EEvPKfS1_Pfiii:
.text._Z25matrixMulBtrTilesKernelV4ILi12EEvPKfS1_Pfiii:
        /* <DEDUP_REMOVED lines=16> */
[----:B------:R-:W-:Y:S01]  /*0100*/  MOV R2, 0x400 ;  /* 0x0000040000027802 */ /* 0x000fe20000000f00 */
[----:B------:R-:W-:Y:S01]  /*0110*/  UISETP.GE.U32.AND UP0, UPT, UR8, 0xd, UPT ;  /* 0x0000000d0800788c */ /* 0x000fe2000bf06070 */
[----:B------:R-:W-:Y:S01]  /*0120*/  MOV R20, RZ ;  /* 0x000000ff00147202 */ /* 0x000fe20000000f00 */
[----:B------:R-:W-:Y:S01]  /*0130*/  UIADD3 UR6, UPT, UPT, UR8, 0xb, URZ ;  /* 0x0000000b08067890 */ /* 0x000fe2000fffe0ff */
[----:B------:R-:W-:Y:S02]  /*0140*/  IADD3 R3, PT, PT, R2, 0x240, RZ ;  /* 0x0000024002037810 */ /* 0x000fe40007ffe0ff */
[----:B------:R-:W-:Y:S01]  /*0150*/  IADD3 R17, PT, PT, R5, UR4, RZ ;  /* 0x0000000405117c10 */ /* 0x000fe2000fffe0ff */
[----:B------:R-:W-:Y:S01]  /*0160*/  UMOV UR4, URZ ;  /* 0x000000ff00047c82 */ /* 0x000fe20008000000 */
[C---:B0-----:R-:W-:Y:S02]  /*0170*/  LEA R16, R4.reuse, R2, 0x18 ;  /* 0x0000000204107211 */ /* 0x041fe400078ec0ff */
[----:B------:R-:W-:-:S03]  /*0180*/  LEA R3, R4, R3, 0x18 ;  /* 0x0000000304037211 */ /* 0x000fc600078ec0ff */
[----:B------:R-:W-:Y:S02]  /*0190*/  IMAD R16, R5, 0x30, R16 ;  /* 0x0000003005107824 */ /* 0x000fe400078e0210 */
[----:B------:R-:W-:-:S03]  /*01a0*/  IMAD R3, R0, 0x30, R3 ;  /* 0x0000003000037824 */ /* 0x000fc600078e0203 */
[C---:B------:R-:W-:Y:S01]  /*01b0*/  LEA R7, R0.reuse, R16, 0x2 ;  /* 0x0000001000077211 */ /* 0x040fe200078e10ff */
[----:B------:R-:W-:Y:S01]  /*01c0*/  IMAD R2, R0, -0x2c, R3 ;  /* 0xffffffd400027824 */ /* 0x000fe200078e0203 */
[----:B------:R-:W-:Y:S01]  /*01d0*/  LEA R6, R5, R3, 0x2 ;  /* 0x0000000305067211 */ /* 0x000fe200078e10ff */
[----:B------:R-:W-:Y:S06]  /*01e0*/  BRA.U !UP0, `(.L_x_105) ;  /* 0x0000000508907547 */ /* 0x000fec000b800000 */
[----:B------:R-:W0:Y:S01]  /*01f0*/  LDC.64 R24, c[0x0][0x380] ;  /* 0x0000e000ff187b82 */ /* 0x000e220000000a00 */
[----:B------:R-:W-:Y:S01]  /*0200*/  UIMAD.WIDE.U32 UR4, UR6, -0x55555555, URZ ;  /* 0xaaaaaaab060478a5 */ /* 0x000fe2000f8e00ff */
[--C-:B------:R-:W-:Y:S01]  /*0210*/  IMAD R3, R18, UR8, R0.reuse ;  /* 0x0000000812037c24 */ /* 0x100fe2000f8e0200 */
[----:B------:R-:W-:Y:S01]  /*0220*/  MOV R20, RZ ;  /* 0x000000ff00147202 */ /* 0x000fe20000000f00 */
[----:B------:R-:W-:Y:S01]  /*0230*/  IMAD R4, R17, UR8, R0 ;  /* 0x0000000811047c24 */ /* 0x000fe2000f8e0200 */
[----:B------:R-:W-:Y:S01]  /*0240*/  USHF.R.U32.HI UR5, URZ, 0x3, UR5 ;  /* 0x00000003ff057899 */ /* 0x000fe20008011605 */
[----:B------:R-:W-:Y:S01]  /*0250*/  MOV R5, R0 ;  /* 0x0000000000057202 */ /* 0x000fe20000000f00 */
[----:B------:R-:W1:Y:S01]  /*0260*/  LDCU UR7, c[0x0][0x3a0] ;  /* 0x00007400ff0777ac */ /* 0x000e620008000800 */
[----:B------:R-:W2:Y:S01]  /*0270*/  LDC.64 R22, c[0x0][0x388] ;  /* 0x0000e200ff167b82 */ /* 0x000ea20000000a00 */
[----:B------:R-:W-:Y:S01]  /*0280*/  ULOP3.LUT UR5, UR5, 0xffffffe, URZ, 0xc0, !UPT ;  /* 0x0ffffffe05057892 */ /* 0x000fe2000f8ec0ff */
[----:B------:R-:W3:Y:S03]  /*0290*/  LDCU.64 UR12, c[0x0][0x398] ;  /* 0x00007300ff0c77ac */ /* 0x000ee60008000a00 */
[----:B------:R-:W-:Y:S01]  /*02a0*/  UIADD3 UR5, UPT, UPT, -UR5, URZ, URZ ;  /* 0x000000ff05057290 */ /* 0x000fe2000fffe1ff */
[----:B------:R-:W-:-:S11]  /*02b0*/  UMOV UR4, 0xc ;  /* 0x0000000c00047882 */ /* 0x000fd60000000000 */
.L_x_106:
        /* <DEDUP_REMOVED lines=16> */
[----:B------:R-:W-:Y:S04]  /*03c0*/  LDS R12, [R2+0xc0] ;  /* 0x0000c000020c7984 */ /* 0x000fe80000000800 */
[----:B------:R-:W-:Y:S01]  /*03d0*/  LDS R13, [R2+0xf0] ;  /* 0x0000f000020d7984 */ /* 0x000fe20000000800 */
[----:B0-----:R-:W-:-:S03]  /*03e0*/  FFMA R8, R8, R15, R20 ;  /* 0x0000000f08087223 */ /* 0x001fc60000000014 */
[----:B------:R-:W0:Y:S01]  /*03f0*/  LDS R15, [R2+0x90] ;  /* 0x00009000020f7984 */ /* 0x000e220000000800 */
[----:B-1----:R-:W-:-:S03]  /*0400*/  FFMA R9, R21, R9, R8 ;  /* 0x0000000915097223 */ /* 0x002fc60000000008 */
[----:B------:R-:W-:Y:S01]  /*0410*/  LDS R20, [R2+0x1e0] ;  /* 0x0001e00002147984 */ /* 0x000fe20000000800 */
[----:B--2---:R-:W-:-:S04]  /*0420*/  FFMA R10, R14, R10, R9 ;  /* 0x0000000a0e0a7223 */ /* 0x004fc80000000009 */
[----:B0-----:R-:W-:Y:S02]  /*0430*/  FFMA R15, R15, R11, R10 ;  /* 0x0000000b0f0f7223 */ /* 0x001fe4000000000a */
        /* <DEDUP_REMOVED lines=24> */
[----:B------:R-:W-:Y:S01]  /*05c0*/  IADD3 R3, PT, PT, R3, 0x18, RZ ;  /* 0x0000001803037810 */ /* 0x000fe20007ffe0ff */
[----:B------:R-:W-:Y:S01]  /*05d0*/  UIADD3 UR4, UPT, UPT, UR4, 0x18, URZ ;  /* 0x0000001804047890 */ /* 0x000fe2000fffe0ff */
        /* <DEDUP_REMOVED lines=36> */
[----:B------:R-:W-:-:S12]  /*0820*/  UIADD3 UR4, UPT, UPT, UR4, -0xc, URZ ;  /* 0xfffffff404047890 */ /* 0x000fd8000fffe0ff */
.L_x_105:
[----:B------:R-:W-:-:S04]  /*0830*/  UIMAD.WIDE.U32 UR6, UR6, -0x55555555, URZ ;  /* 0xaaaaaaab060678a5 */ /* 0x000fc8000f8e00ff */
[----:B------:R-:W-:-:S04]  /*0840*/  USHF.R.U32.HI UR5, URZ, 0x3, UR7 ;  /* 0x00000003ff057899 */ /* 0x000fc80008011607 */
[----:B------:R-:W-:-:S04]  /*0850*/  ULOP3.LUT UR5, UR5, 0x1, URZ, 0xc0, !UPT ;  /* 0x0000000105057892 */ /* 0x000fc8000f8ec0ff */
[----:B------:R-:W-:-:S09]  /*0860*/  UISETP.NE.U32.AND UP0, UPT, UR5, 0x1, UPT ;  /* 0x000000010500788c */ /* 0x000fd2000bf05070 */
[----:B------:R-:W-:Y:S05]  /*0870*/  BRA.U UP0, `(.L_x_104) ;  /* 0x0000000100bc7547 */ /* 0x000fea000b800000 */
        /* <DEDUP_REMOVED lines=32> */
[----:B------:R-:W0:Y:S04]  /*0a80*/  LDS R26, [R2+0x1b0] ;  /* 0x0001b000021a7984 */ /* 0x000e280000000800 */
[----:B------:R-:W0:Y:S01]  /*0a90*/  LDS R25, [R2+0x1e0] ;  /* 0x0001e00002197984 */ /* 0x000e220000000800 */
[----:B-1----:R-:W-:-:S03]  /*0aa0*/  FFMA R8, R27, R9, R8 ;  /* 0x000000091b087223 */ /* 0x002fc60000000008 */
[----:B------:R-:W1:Y:S01]  /*0ab0*/  LDS R20, [R2+0x210] ;  /* 0x0002100002147984 */ /* 0x000e620000000800 */
[----:B--2---:R-:W-:-:S04]  /*0ac0*/  FFMA R3, R3, R10, R8 ;  /* 0x0000000a03037223 */ /* 0x004fc80000000008 */
[----:B---3--:R-:W-:-:S04]  /*0ad0*/  FFMA R3, R0, R11, R3 ;  /* 0x0000000b00037223 */ /* 0x008fc80000000003 */
[----:B----4-:R-:W-:-:S04]  /*0ae0*/  FFMA R3, R4, R17, R3 ;  /* 0x0000001104037223 */ /* 0x010fc80000000003 */
[----:B-----5:R-:W-:-:S04]  /*0af0*/  FFMA R22, R22, R5, R3 ;  /* 0x0000000516167223 */ /* 0x020fc80000000003 */
[----:B------:R-:W-:-:S04]  /*0b00*/  FFMA R21, R21, R6, R22 ;  /* 0x0000000615157223 */ /* 0x000fc80000000016 */
[----:B------:R-:W-:-:S04]  /*0b10*/  FFMA R7, R24, R7, R21 ;  /* 0x0000000718077223 */ /* 0x000fc80000000015 */
[----:B------:R-:W-:-:S04]  /*0b20*/  FFMA R7, R12, R23, R7 ;  /* 0x000000170c077223 */ /* 0x000fc80000000007 */
[----:B0-----:R-:W-:-:S04]  /*0b30*/  FFMA R26, R26, R13, R7 ;  /* 0x0000000d1a1a7223 */ /* 0x001fc80000000007 */
[----:B------:R-:W-:-:S04]  /*0b40*/  FFMA R25, R25, R14, R26 ;  /* 0x0000000e19197223 */ /* 0x000fc8000000001a */
[----:B-1----:R-:W-:Y:S01]  /*0b50*/  FFMA R20, R20, R15, R25 ;  /* 0x0000000f14147223 */ /* 0x002fe20000000019 */
[----:B------:R-:W-:Y:S06]  /*0b60*/  BAR.SYNC.DEFER_BLOCKING 0x0 ;  /* 0x0000000000007b1d */ /* 0x000fec0000010000 */
.L_x_104:
        /* <DEDUP_REMOVED lines=10> */
.L_x_107:
        /* <DEDUP_REMOVED lines=15> */
.L_x_159:


//--------------------- .text._Z25matrixMulBtrTilesKernelV3ILi12EEvPKfS1_Pfiii --------------------------
	.section	.text._Z25matrixMulBtrTilesKernelV3ILi12EEvPKfS1_Pfiii,"ax",@progbits
	.align	128
        .global         _Z25matrixMulBtrTilesKernelV3ILi12EEvPKfS1_Pfiii
        .type           _Z25matrixMulBtrTilesKernelV3ILi12EEvPKfS1_Pfiii,@function
        .size           _Z25matrixMulBtrTilesKernelV3ILi12EEvPKfS1_Pfiii,(.L_x_160 - _Z25matrixMulBtrTilesKernelV3ILi12EEvPKfS1_Pfiii)
        .other          _Z25matrixMulBtrTilesKernelV3ILi12EEvPKfS1_Pfiii,@"STO_CUDA_ENTRY STV_DEFAULT"
_Z25matrixMulBtrTilesKernelV3ILi12EEvPKfS1_Pfiii:
.text._Z25matrixMulBtrTilesKernelV3ILi12EEvPKfS1_Pfiii:
        /* <DEDUP_REMOVED lines=25> */
[C---:B------:R-:W-:Y:S02]  /*0190*/  IMAD R28, R7.reuse, 0x30, R28 ;  /* 0x00000030071c7824 */ /* 0x040fe400078e021c */
[--C-:B------:R-:W-:Y:S02]  /*01a0*/  IMAD R6, R7, 0x30, R4.reuse ;  /* 0x0000003007067824 */ /* 0x100fe400078e0204 */
[C---:B------:R-:W-:Y:S01]  /*01b0*/  IMAD R2, R21.reuse, 0x30, R4 ;  /* 0x0000003015027824 */ /* 0x040fe200078e0204 */
[C---:B------:R-:W-:Y:S02]  /*01c0*/  LEA R24, R21.reuse, R28, 0x2 ;  /* 0x0000001c15187211 */ /* 0x040fe400078e10ff */
[----:B------:R-:W-:Y:S01]  /*01d0*/  LEA R29, R21, R6, 0x2 ;  /* 0x00000006151d7211 */ /* 0x000fe200078e10ff */
[----:B------:R-:W-:Y:S06]  /*01e0*/  BRA.U !UP0, `(.L_x_109) ;  /* 0x00000005084c7547 */ /* 0x000fec000b800000 */
[----:B------:R-:W-:Y:S01]  /*01f0*/  UIMAD.WIDE.U32 UR4, UR6, -0x55555555, URZ ;  /* 0xaaaaaaab060478a5 */ /* 0x000fe2000f8e00ff */
[--C-:B------:R-:W-:Y:S01]  /*0200*/  IMAD R23, R0, UR8, R21.reuse ;  /* 0x0000000800177c24 */ /* 0x100fe2000f8e0215 */
[----:B------:R-:W-:Y:S01]  /*0210*/  MOV R27, RZ ;  /* 0x000000ff001b7202 */ /* 0x000fe20000000f00 */
[----:B------:R-:W-:Y:S01]  /*0220*/  IMAD R22, R26, UR8, R21 ;  /* 0x000000081a167c24 */ /* 0x000fe2000f8e0215 */
[----:B------:R-:W-:Y:S01]  /*0230*/  USHF.R.U32.HI UR5, URZ, 0x3, UR5 ;  /* 0x00000003ff057899 */ /* 0x000fe20008011605 */
[----:B------:R-:W-:Y:S01]  /*0240*/  MOV R20, R21 ;  /* 0x0000001500147202 */ /* 0x000fe20000000f00 */
[----:B------:R-:W0:Y:S02]  /*0250*/  LDCU UR7, c[0x0][0x3a0] ;  /* 0x00007400ff0777ac */ /* 0x000e240008000800 */
[----:B------:R-:W-:Y:S01]  /*0260*/  ULOP3.LUT UR5, UR5, 0xffffffe, URZ, 0xc0, !UPT ;  /* 0x0ffffffe05057892 */ /* 0x000fe2000f8ec0ff */
[----:B------:R-:W1:Y:S03]  /*0270*/  LDCU.64 UR12, c[0x0][0x398] ;  /* 0x00007300ff0c77ac */ /* 0x000e660008000a00 */
[----:B------:R-:W-:Y:S01]  /*0280*/  UIADD3 UR5, UPT, UPT, -UR5, URZ, URZ ;  /* 0x000000ff05057290 */ /* 0x000fe2000fffe1ff */
[----:B------:R-:W-:-:S11]  /*0290*/  UMOV UR4, 0xc ;  /* 0x0000000c00047882 */ /* 0x000fd60000000000 */
.L_x_110:
        /* <DEDUP_REMOVED lines=26> */
[----:B------:R-:W-:Y:S02]  /*0440*/  FFMA R5, R15, R19, R14 ;  /* 0x000000130f057223 */ /* 0x000fe4000000000e */
[----:B------:R-:W-:Y:S04]  /*0450*/  LDS.128 R12, [R28+0x20] ;  /* 0x000020001c0c7984 */ /* 0x000fe80000000c00 */
[----:B------:R-:W0:Y:S01]  /*0460*/  LDS.128 R16, [R2+0x20] ;  /* 0x0000200002107984 */ /* 0x000e220000000c00 */
[----:B------:R-:W-:-:S04]  /*0470*/  IADD3 R4, PT, PT, R20, 0xc, RZ ;  /* 0x0000000c14047810 */ /* 0x000fc80007ffe0ff */
[----:B------:R-:W-:Y:S01]  /*0480*/  ISETP.GE.AND P0, PT, R4, UR8, PT ;  /* 0x0000000804007c0c */ /* 0x000fe2000bf06270 */
[----:B------:R-:W-:-:S03]  /*0490*/  HFMA2 R25, -RZ, RZ, 0, 0 ;  /* 0x00000000ff197431 */ /* 0x000fc600000001ff */
[----:B------:R-:W-:Y:S01]  /*04a0*/  ISETP.GE.OR P1, PT, R0, UR12, P0 ;  /* 0x0000000c00007c0c */ /* 0x000fe20008726670 */
[----:B------:R-:W-:Y:S01]  /*04b0*/  BAR.SYNC.DEFER_BLOCKING 0x0 ;  /* 0x0000000000007b1d */ /* 0x000fe20000010000 */
[----:B------:R-:W-:Y:S02]  /*04c0*/  ISETP.GE.OR P0, PT, R26, UR7, P0 ;  /* 0x000000071a007c0c */ /* 0x000fe40008706670 */
[----:B------:R-:W-:-:S09]  /*04d0*/  MOV R34, RZ ;  /* 0x000000ff00227202 */ /* 0x000fd20000000f00 */
        /* <DEDUP_REMOVED lines=36> */
.L_x_109:
[----:B------:R-:W-:-:S04]  /*0720*/  UIMAD.WIDE.U32 UR6, UR6, -0x55555555, URZ ;  /* 0xaaaaaaab060678a5 */ /* 0x000fc8000f8e00ff */
[----:B------:R-:W-:-:S04]  /*0730*/  USHF.R.U32.HI UR5, URZ, 0x3, UR7 ;  /* 0x00000003ff057899 */ /* 0x000fc80008011607 */
[----:B------:R-:W-:-:S04]  /*0740*/  ULOP3.LUT UR5, UR5, 0x1, URZ, 0xc0, !UPT ;  /* 0x0000000105057892 */ /* 0x000fc8000f8ec0ff */
[----:B------:R-:W-:-:S09]  /*0750*/  UISETP.NE.U32.AND UP0, UPT, UR5, 0x1, UPT ;  /* 0x000000010500788c */ /* 0x000fd2000bf05070 */
[----:B------:R-:W-:Y:S05]  /*0760*/  BRA.U UP0, `(.L_x_108) ;  /* 0x0000000100947547 */ /* 0x000fea000b800000 */
        /* <DEDUP_REMOVED lines=37> */
.L_x_108:
        /* <DEDUP_REMOVED lines=10> */
.L_x_111:
        /* <DEDUP_REMOVED lines=10> */
.L_x_160:


//--------------------- .text._Z25matrixMulBtrTilesKernelV2ILi12EEvPKfS1_Pfiii --------------------------
	.section	.text._Z25matrixMulBtrTilesKernelV2ILi12EEvPKfS1_Pfiii,"ax",@progbits
	.align	128
        .global         _Z25matrixMulBtrTilesKernelV2ILi12EEvPKfS1_Pfiii
        .type           _Z25matrixMulBtrTilesKernelV2ILi12EEvPKfS1_Pfiii,@function
        .size           _Z25matrixMulBtrTilesKernelV2ILi12EEvPKfS1_Pfiii,(.L_x_161 - _Z25matrixMulBtrTilesKernelV2ILi12EEvPKfS1_Pfiii)
        .other          _Z25matrixMulBtrTilesKernelV2ILi12EEvPKfS1_Pfiii,@"STO_CUDA_ENTRY STV_DEFAULT"
_Z25matrixMulBtrTilesKernelV2ILi12EEvPKfS1_Pfiii:
.text._Z25matrixMulBtrTilesKernelV2ILi12EEvPKfS1_Pfiii:
        /* <DEDUP_REMOVED lines=29> */
[----:B------:R-:W-:Y:S01]  /*01d0*/  IMAD R25, R0, UR8, R21 ;  /* 0x0000000800197c24 */ /* 0x000fe2000f8e0215 */
[----:B------:R-:W-:Y:S01]  /*01e0*/  MOV R27, RZ ;  /* 0x000000ff001b7202 */ /* 0x000fe20000000f00 */
[C---:B------:R-:W-:Y:S01]  /*01f0*/  IMAD R24, R3.reuse, UR8, R20 ;  /* 0x0000000803187c24 */ /* 0x040fe2000f8e0214 */
[----:B------:R-:W-:Y:S01]  /*0200*/  UIMAD.WIDE.U32 UR4, UR6, -0x55555555, URZ ;  /* 0xaaaaaaab060478a5 */ /* 0x000fe2000f8e00ff */
[----:B------:R-:W-:Y:S01]  /*0210*/  MOV R23, R20 ;  /* 0x0000001400177202 */ /* 0x000fe20000000f00 */
[----:B------:R-:W1:Y:S01]  /*0220*/  LDCU UR12, c[0x0][0x3a0] ;  /* 0x00007400ff0c77ac */ /* 0x000e620008000800 */
[----:B------:R-:W-:Y:S01]  /*0230*/  MOV R22, R21 ;  /* 0x0000001500167202 */ /* 0x000fe20000000f00 */
[----:B------:R-:W-:Y:S01]  /*0240*/  USHF.R.U32.HI UR5, URZ, 0x3, UR5 ;  /* 0x00000003ff057899 */ /* 0x000fe20008011605 */
[----:B------:R-:W2:Y:S03]  /*0250*/  LDCU UR7, c[0x0][0x39c] ;  /* 0x00007380ff0777ac */ /* 0x000ea60008000800 */
[----:B------:R-:W-:Y:S01]  /*0260*/  ULOP3.LUT UR5, UR5, 0xffffffe, URZ, 0xc0, !UPT ;  /* 0x0ffffffe05057892 */ /* 0x000fe2000f8ec0ff */
[----:B0-----:R-:W-:Y:S01]  /*0270*/  ISETP.GE.AND P1, PT, R3, UR9, PT ;  /* 0x0000000903007c0c */ /* 0x001fe2000bf26270 */
[----:B------:R-:W-:-:S02]  /*0280*/  UMOV UR4, 0xc ;  /* 0x0000000c00047882 */ /* 0x000fc40000000000 */
[----:B------:R-:W-:-:S12]  /*0290*/  UIADD3 UR5, UPT, UPT, -UR5, URZ, URZ ;  /* 0x000000ff05057290 */ /* 0x000fd8000fffe1ff */
.L_x_114:
[----:B------:R-:W0:Y:S01]  /*02a0*/  LDC.64 R32, c[0x0][0x380] ;  /* 0x0000e000ff207b82 */ /* 0x000e220000000a00 */
[----:B-1----:R-:W-:Y:S01]  /*02b0*/  ISETP.GE.AND P0, PT, R0, UR12, PT ;  /* 0x0000000c00007c0c */ /* 0x002fe2000bf06270 */
[----:B--2---:R-:W-:Y:S01]  /*02c0*/  UMOV UR8, UR7 ;  /* 0x0000000700087c82 */ /* 0x004fe20008000000 */
[----:B------:R-:W-:Y:S02]  /*02d0*/  CS2R R16, SRZ ;  /* 0x0000000000107805 */ /* 0x000fe4000001ff00 */
[----:B------:R-:W-:Y:S02]  /*02e0*/  ISETP.GE.OR P2, PT, R23, UR8, P1 ;  /* 0x0000000817007c0c */ /* 0x000fe40008f46670 */
[----:B------:R-:W-:Y:S01]  /*02f0*/  ISETP.GE.OR P3, PT, R22, UR8, P0 ;  /* 0x0000000816007c0c */ /* 0x000fe20008766670 */
[----:B------:R-:W1:Y:S01]  /*0300*/  LDC.64 R30, c[0x0][0x388] ;  /* 0x0000e200ff1e7b82 */ /* 0x000e620000000a00 */
[----:B0-----:R-:W-:-:S09]  /*0310*/  IMAD.WIDE R32, R24, 0x4, R32 ;  /* 0x0000000418207825 */ /* 0x001fd200078e0220 */
        /* <DEDUP_REMOVED lines=10> */
[----:B------:R-:W-:Y:S01]  /*03c0*/  LDS.128 R16, [R2+0x20] ;  /* 0x0000200002107984 */ /* 0x000fe20000000c00 */
[----:B0-----:R-:W-:-:S04]  /*03d0*/  FFMA R4, R4, R8, R27 ;  /* 0x0000000804047223 */ /* 0x001fc8000000001b */
[----:B------:R-:W-:-:S04]  /*03e0*/  FFMA R5, R5, R9, R4 ;  /* 0x0000000905057223 */ /* 0x000fc80000000004 */
[----:B------:R-:W-:-:S04]  /*03f0*/  FFMA R6, R6, R10, R5 ;  /* 0x0000000a06067223 */ /* 0x000fc80000000005 */
[----:B------:R-:W-:Y:S02]  /*0400*/  FFMA R11, R7, R11, R6 ;  /* 0x0000000b070b7223 */ /* 0x000fe40000000006 */
[----:B------:R-:W0:Y:S01]  /*0410*/  LDS.128 R4, [R2+0x10] ;  /* 0x0000100002047984 */ /* 0x000e220000000c00 */
[----:B------:R-:W-:Y:S01]  /*0420*/  IADD3 R8, PT, PT, R23, 0xc, RZ ;  /* 0x0000000c17087810 */ /* 0x000fe20007ffe0ff */
[----:B------:R-:W-:-:S03]  /*0430*/  HFMA2 R27, -RZ, RZ, 0, 0 ;  /* 0x00000000ff1b7431 */ /* 0x000fc600000001ff */
[----:B------:R-:W-:Y:S01]  /*0440*/  ISETP.GE.OR P2, PT, R8, UR8, P1 ;  /* 0x0000000808007c0c */ /* 0x000fe20008f46670 */
[----:B0-----:R-:W-:-:S04]  /*0450*/  FFMA R4, R12, R4, R11 ;  /* 0x000000040c047223 */ /* 0x001fc8000000000b */
        /* <DEDUP_REMOVED lines=44> */
.L_x_113:
[----:B------:R-:W-:-:S04]  /*0720*/  UIMAD.WIDE.U32 UR6, UR6, -0x55555555, URZ ;  /* 0xaaaaaaab060678a5 */ /* 0x000fc8000f8e00ff */
[----:B------:R-:W-:-:S04]  /*0730*/  USHF.R.U32.HI UR5, URZ, 0x3, UR7 ;  /* 0x00000003ff057899 */ /* 0x000fc80008011607 */
[----:B------:R-:W-:-:S04]  /*0740*/  ULOP3.LUT UR5, UR5, 0x1, URZ, 0xc0, !UPT ;  /* 0x0000000105057892 */ /* 0x000fc8000f8ec0ff */
[----:B------:R-:W-:-:S09]  /*0750*/  UISETP.NE.U32.AND UP0, UPT, UR5, 0x1, UPT ;  /* 0x000000010500788c */ /* 0x000fd2000bf05070 */
[----:B------:R-:W-:Y:S05]  /*0760*/  BRA.U UP0, `(.L_x_112) ;  /* 0x00000001009c7547 */ /* 0x000fea000b800000 */
        /* <DEDUP_REMOVED lines=39> */
.L_x_112:
        /* <DEDUP_REMOVED lines=10> */
.L_x_115:
        /* <DEDUP_REMOVED lines=16> */
.L_x_161:


//--------------------- .text._Z25matrixMulBtrTilesKernelV1ILi12EEvPKfS1_Pfiii --------------------------
	.section	.text._Z25matrixMulBtrTilesKernelV1ILi12EEvPKfS1_Pfiii,"ax",@progbits
	.align	128
        .global         _Z25matrixMulBtrTilesKernelV1ILi12EEvPKfS1_Pfiii
        .type           _Z25matrixMulBtrTilesKernelV1ILi12EEvPKfS1_Pfiii,@function
        .size           _Z25matrixMulBtrTilesKernelV1ILi12EEvPKfS1_Pfiii,(.L_x_162 - _Z25matrixMulBtrTilesKernelV1ILi12EEvPKfS1_Pfiii)
        .other          _Z25matrixMulBtrTilesKernelV1ILi12EEvPKfS1_Pfiii,@"STO_CUDA_ENTRY STV_DEFAULT"
_Z25matrixMulBtrTilesKernelV1ILi12EEvPKfS1_Pfiii:
.text._Z25matrixMulBtrTilesKernelV1ILi12EEvPKfS1_Pfiii:
        /* <DEDUP_REMOVED lines=23> */
[----:B------:R-:W-:Y:S01]  /*0170*/  IMAD R18, R0, 0x30, R3 ;  /* 0x0000003000127824 */ /* 0x000fe200078e0203 */
[----:B------:R-:W-:-:S04]  /*0180*/  LEA R16, R2, R5, 0x2 ;  /* 0x0000000502107211 */ /* 0x000fc800078e10ff */
[----:B------:R-:W-:Y:S01]  /*0190*/  LEA R17, R2, R18, 0x2 ;  /* 0x0000001202117211 */ /* 0x000fe200078e10ff */
[----:B------:R-:W-:Y:S01]  /*01a0*/  IMAD R7, R0, 0x30, R16 ;  /* 0x0000003000077824 */ /* 0x000fe200078e0210 */
[----:B------:R-:W-:Y:S06]  /*01b0*/  BRA.U !UP0, `(.L_x_117) ;  /* 0x0000000508a47547 */ /* 0x000fec000b800000 */
[----:B------:R-:W0:Y:S01]  /*01c0*/  LDC.64 R24, c[0x0][0x380] ;  /* 0x0000e000ff187b82 */ /* 0x000e220000000a00 */
[----:B------:R-:W1:Y:S01]  /*01d0*/  LDCU UR9, c[0x0][0x398] ;  /* 0x00007300ff0977ac */ /* 0x000e620008000800 */
[----:B------:R-:W-:Y:S01]  /*01e0*/  IMAD R6, R20, UR8, R0 ;  /* 0x0000000814067c24 */ /* 0x000fe2000f8e0200 */
[----:B------:R-:W-:Y:S01]  /*01f0*/  MOV R21, RZ ;  /* 0x000000ff00157202 */ /* 0x000fe20000000f00 */
[C---:B------:R-:W-:Y:S01]  /*0200*/  IMAD R3, R19.reuse, UR8, R2 ;  /* 0x0000000813037c24 */ /* 0x040fe2000f8e0202 */
[----:B------:R-:W-:Y:S01]  /*0210*/  UIMAD.WIDE.U32 UR4, UR6, -0x55555555, URZ ;  /* 0xaaaaaaab060478a5 */ /* 0x000fe2000f8e00ff */
[----:B------:R-:W-:Y:S01]  /*0220*/  MOV R4, R2 ;  /* 0x0000000200047202 */ /* 0x000fe20000000f00 */
[----:B------:R-:W2:Y:S01]  /*0230*/  LDCU UR12, c[0x0][0x3a0] ;  /* 0x00007400ff0c77ac */ /* 0x000ea20008000800 */
[----:B------:R-:W3:Y:S01]  /*0240*/  LDC.64 R22, c[0x0][0x388] ;  /* 0x0000e200ff167b82 */ /* 0x000ee20000000a00 */
[----:B------:R-:W-:Y:S01]  /*0250*/  MOV R5, R0 ;  /* 0x0000000000057202 */ /* 0x000fe20000000f00 */
[----:B------:R-:W-:Y:S01]  /*0260*/  USHF.R.U32.HI UR5, URZ, 0x3, UR5 ;  /* 0x00000003ff057899 */ /* 0x000fe20008011605 */
[----:B------:R-:W4:Y:S03]  /*0270*/  LDCU UR7, c[0x0][0x39c] ;  /* 0x00007380ff0777ac */ /* 0x000f260008000800 */
[----:B------:R-:W-:Y:S01]  /*0280*/  ULOP3.LUT UR5, UR5, 0xffffffe, URZ, 0xc0, !UPT ;  /* 0x0ffffffe05057892 */ /* 0x000fe2000f8ec0ff */
[----:B-1----:R-:W-:Y:S01]  /*0290*/  ISETP.GE.AND P1, PT, R19, UR9, PT ;  /* 0x0000000913007c0c */ /* 0x002fe2000bf26270 */
[----:B------:R-:W-:-:S02]  /*02a0*/  UMOV UR4, 0xc ;  /* 0x0000000c00047882 */ /* 0x000fc40000000000 */
[----:B------:R-:W-:-:S12]  /*02b0*/  UIADD3 UR5, UPT, UPT, -UR5, URZ, URZ ;  /* 0x000000ff05057290 */ /* 0x000fd8000fffe1ff */
.L_x_118:
        /* <DEDUP_REMOVED lines=15> */
[----:B------:R-:W-:Y:S01]  /*03b0*/  LDS R12, [R16+0xc0] ;  /* 0x0000c000100c7984 */ /* 0x000fe20000000800 */
[----:B0-----:R-:W-:-:S03]  /*03c0*/  FFMA R8, R8, R13, R21 ;  /* 0x0000000d08087223 */ /* 0x001fc60000000015 */
        /* <DEDUP_REMOVED lines=12> */
[----:B0-----:R-:W-:Y:S01]  /*0490*/  FFMA R8, R8, R10, R9 ;  /* 0x0000000a08087223 */ /* 0x001fe20000000009 */
[----:B------:R-:W-:-:S02]  /*04a0*/  HFMA2 R10, -RZ, RZ, 0, 0 ;  /* 0x00000000ff0a7431 */ /* 0x000fc400000001ff */
[----:B------:R-:W-:Y:S01]  /*04b0*/  LDS R9, [R16+0x180] ;  /* 0x0001800010097984 */ /* 0x000fe20000000800 */
[----:B-1----:R-:W-:Y:S01]  /*04c0*/  FFMA R11, R13, R11, R8 ;  /* 0x0000000b0d0b7223 */ /* 0x002fe20000000008 */
[----:B------:R-:W-:Y:S02]  /*04d0*/  IADD3 R8, PT, PT, R4, 0xc, RZ ;  /* 0x0000000c04087810 */ /* 0x000fe40007ffe0ff */
[----:B------:R-:W0:Y:S02]  /*04e0*/  LDS.128 R12, [R18+0x20] ;  /* 0x00002000120c7984 */ /* 0x000e240000000c00 */
[----:B------:R-:W-:Y:S02]  /*04f0*/  ISETP.GE.OR P2, PT, R8, UR8, P1 ;  /* 0x0000000808007c0c */ /* 0x000fe40008f46670 */
[----:B------:R-:W-:Y:S01]  /*0500*/  LDS R8, [R16+0x1e0] ;  /* 0x0001e00010087984 */ /* 0x000fe20000000800 */
[----:B0-----:R-:W-:-:S03]  /*0510*/  FFMA R12, R12, R9, R11 ;  /* 0x000000090c0c7223 */ /* 0x001fc6000000000b */
[----:B------:R-:W0:Y:S01]  /*0520*/  LDS R9, [R16+0x1b0] ;  /* 0x0001b00010097984 */ /* 0x000e220000000800 */
[----:B------:R-:W-:-:S04]  /*0530*/  IADD3 R11, PT, PT, R5, 0xc, RZ ;  /* 0x0000000c050b7810 */ /* 0x000fc80007ffe0ff */
[----:B------:R-:W-:Y:S02]  /*0540*/  ISETP.GE.OR P0, PT, R11, UR8, P0 ;  /* 0x000000080b007c0c */ /* 0x000fe40008706670 */
[----:B------:R-:W-:Y:S01]  /*0550*/  MOV R11, RZ ;  /* 0x000000ff000b7202 */ /* 0x000fe20000000f00 */
[----:B0-----:R-:W-:Y:S02]  /*0560*/  FFMA R9, R9, R13, R12 ;  /* 0x0000000d09097223 */ /* 0x001fe4000000000c */
[----:B------:R-:W0:Y:S01]  /*0570*/  LDS R12, [R16+0x210] ;  /* 0x00021000100c7984 */ /* 0x000e220000000800 */
        /* <DEDUP_REMOVED lines=21> */
[----:B------:R-:W-:Y:S01]  /*06d0*/  LDS R26, [R16+0x150] ;  /* 0x00015000101a7984 */ /* 0x000fe20000000800 */
[----:B0-----:R-:W-:-:S03]  /*06e0*/  FFMA R8, R8, R13, R15 ;  /* 0x0000000d08087223 */ /* 0x001fc6000000000f */
[----:B------:R-:W-:Y:S01]  /*06f0*/  LDS.128 R12, [R18+0x10] ;  /* 0x00001000120c7984 */ /* 0x000fe20000000c00 */
[----:B-1----:R-:W-:-:S03]  /*0700*/  FFMA R8, R29, R9, R8 ;  /* 0x000000091d087223 */ /* 0x002fc60000000008 */
[----:B------:R-:W0:Y:S01]  /*0710*/  LDS R9, [R16+0xc0] ;  /* 0x0000c00010097984 */ /* 0x000e220000000800 */
[----:B--2---:R-:W-:-:S04]  /*0720*/  FFMA R21, R21, R10, R8 ;  /* 0x0000000a15157223 */ /* 0x004fc80000000008 */
[----:B---3--:R-:W-:Y:S02]  /*0730*/  FFMA R11, R28, R11, R21 ;  /* 0x0000000b1c0b7223 */ /* 0x008fe40000000015 */
[----:B------:R-:W1:Y:S02]  /*0740*/  LDS R21, [R16+0x120] ;  /* 0x0001200010157984 */ /* 0x000e640000000800 */
[----:B0-----:R-:W-:Y:S02]  /*0750*/  FFMA R12, R12, R9, R11 ;  /* 0x000000090c0c7223 */ /* 0x001fe4000000000b */
[----:B------:R-:W-:Y:S02]  /*0760*/  LDS.128 R8, [R18+0x20] ;  /* 0x0000200012087984 */ /* 0x000fe40000000c00 */
[----:B------:R-:W-:Y:S02]  /*0770*/  FFMA R12, R27, R13, R12 ;  /* 0x0000000d1b0c7223 */ /* 0x000fe4000000000c */
[----:B------:R-:W0:Y:S02]  /*0780*/  LDS R13, [R16+0x180] ;  /* 0x00018000100d7984 */ /* 0x000e240000000800 */
[----:B-1----:R-:W-:-:S02]  /*0790*/  FFMA R21, R21, R14, R12 ;  /* 0x0000000e15157223 */ /* 0x002fc4000000000c */
[----:B------:R-:W1:Y:S02]  /*07a0*/  LDS R27, [R16+0x1b0] ;  /* 0x0001b000101b7984 */ /* 0x000e640000000800 */
[----:B------:R-:W-:Y:S02]  /*07b0*/  FFMA R15, R26, R15, R21 ;  /* 0x0000000f1a0f7223 */ /* 0x000fe40000000015 */
        /* <DEDUP_REMOVED lines=8> */
[----:B------:R-:W-:-:S12]  /*0840*/  UIADD3 UR4, UPT, UPT, UR4, -0xc, URZ ;  /* 0xfffffff404047890 */ /* 0x000fd8000fffe0ff */
.L_x_117:
        /* <DEDUP_REMOVED lines=41> */
[----:B------:R-:W1:Y:S04]  /*0ae0*/  LDS R21, [R16+0x1e0] ;  /* 0x0001e00010157984 */ /* 0x000e680000000800 */
        /* <DEDUP_REMOVED lines=9> */
[----:B-1----:R-:W-:-:S04]  /*0b80*/  FFMA R21, R21, R14, R24 ;  /* 0x0000000e15157223 */ /* 0x002fc80000000018 */
[----:B------:R-:W-:Y:S01]  /*0b90*/  FFMA R21, R8, R15, R21 ;  /* 0x0000000f08157223 */ /* 0x000fe20000000015 */
[----:B------:R-:W-:Y:S06]  /*0ba0*/  BAR.SYNC.DEFER_BLOCKING 0x0 ;  /* 0x0000000000007b1d */ /* 0x000fec0000010000 */
.L_x_116:
        /* <DEDUP_REMOVED lines=10> */
.L_x_119:
        /* <DEDUP_REMOVED lines=11> */
.L_x_162:


//--------------------- .text._Z23matrixMulBtrNaiveKernelPKfS0_Pfiii --------------------------
	.section	.text._Z23matrixMulBtrNaiveKernelPKfS0_Pfiii,"ax",@progbits
	.align	128
        .global         _Z23matrixMulBtrNaiveKernelPKfS0_Pfiii
        .type           _Z23matrixMulBtrNaiveKernelPKfS0_Pfiii,@function
        .size           _Z23matrixMulBtrNaiveKernelPKfS0_Pfiii,(.L_x_163 - _Z23matrixMulBtrNaiveKernelPKfS0_Pfiii)
        .other          _Z23matrixMulBtrNaiveKernelPKfS0_Pfiii,@"STO_CUDA_ENTRY STV_DEFAULT"
_Z23matrixMulBtrNaiveKernelPKfS0_Pfiii:
.text._Z23matrixMulBtrNaiveKernelPKfS0_Pfiii:
[----:B------:R-:W-:Y:S01]  /*0000*/  LDC R1, c[0x0][0x37c] ;  /* 0x0000df00ff017b82 */ /* 0x000fe20000000800 */
[----:B------:R-:W0:Y:S01]  /*0010*/  S2R R0, SR_CTAID.Y ;  /* 0x0000000000007919 */ /* 0x000e220000002600 */
[----:B------:R-:W1:Y:S01]  /*0020*/  LDCU UR4, c[0x0][0x360] ;  /* 0x00006c00ff0477ac */ /* 0x000e620008000800 */
[----:B------:R-:W0:Y:S01]  /*0030*/  S2R R3, SR_TID.Y ;  /* 0x0000000000037919 */ /* 0x000e220000002200 */
[----:B------:R-:W0:Y:S01]  /*0040*/  LDCU UR5, c[0x0][0x364] ;  /* 0x00006c80ff0577ac */ /* 0x000e220008000800 */
[----:B------:R-:W1:Y:S01]  /*0050*/  S2R R7, SR_CTAID.X ;  /* 0x0000000000077919 */ /* 0x000e620000002500 */
[----:B------:R-:W2:Y:S01]  /*0060*/  LDCU UR6, c[0x0][0x398] ;  /* 0x00007300ff0677ac */ /* 0x000ea20008000800 */
[----:B------:R-:W1:Y:S01]  /*0070*/  S2R R2, SR_TID.X ;  /* 0x0000000000027919 */ /* 0x000e620000002100 */
[----:B------:R-:W3:Y:S01]  /*0080*/  LDCU UR11, c[0x0][0x3a0] ;  /* 0x00007400ff0b77ac */ /* 0x000ee20008000800 */
[----:B0-----:R-:W-:-:S05]  /*0090*/  IMAD R0, R0, UR5, R3 ;  /* 0x0000000500007c24 */ /* 0x001fca000f8e0203 */
[----:B--2---:R-:W-:Y:S01]  /*00a0*/  ISETP.GE.AND P0, PT, R0, UR6, PT ;  /* 0x0000000600007c0c */ /* 0x004fe2000bf06270 */
[----:B-1----:R-:W-:-:S05]  /*00b0*/  IMAD R7, R7, UR4, R2 ;  /* 0x0000000407077c24 */ /* 0x002fca000f8e0202 */
[----:B---3--:R-:W-:-:S13]  /*00c0*/  ISETP.GE.OR P0, PT, R7, UR11, P0 ;  /* 0x0000000b07007c0c */ /* 0x008fda0008706670 */
[----:B------:R-:W-:Y:S05]  /*00d0*/  @P0 EXIT ;  /* 0x000000000000094d */ /* 0x000fea0003800000 */
[----:B------:R-:W0:Y:S01]  /*00e0*/  LDCU UR7, c[0x0][0x39c] ;  /* 0x00007380ff0777ac */ /* 0x000e220008000800 */
[----:B------:R-:W-:Y:S01]  /*00f0*/  HFMA2 R14, -RZ, RZ, 0, 0 ;  /* 0x00000000ff0e7431 */ /* 0x000fe200000001ff */
[----:B------:R-:W1:Y:S01]  /*0100*/  LDCU.64 UR12, c[0x0][0x358] ;  /* 0x00006b00ff0c77ac */ /* 0x000e620008000a00 */
[----:B0-----:R-:W-:-:S09]  /*0110*/  UISETP.GE.AND UP0, UPT, UR7, 0x1, UPT ;  /* 0x000000010700788c */ /* 0x001fd2000bf06270 */
[----:B-1----:R-:W-:Y:S05]  /*0120*/  BRA.U !UP0, `(.L_x_120) ;  /* 0x00000009089c7547 */ /* 0x002fea000b800000 */
[----:B------:R-:W-:Y:S02]  /*0130*/  UISETP.GE.U32.AND UP1, UPT, UR7, 0x10, UPT ;  /* 0x000000100700788c */ /* 0x000fe4000bf26070 */
[----:B------:R-:W-:Y:S01]  /*0140*/  IMAD R8, R0, UR7, RZ ;  /* 0x0000000700087c24 */ /* 0x000fe2000f8e02ff */
[----:B------:R-:W-:Y:S02]  /*0150*/  ULOP3.LUT UR10, UR7, 0xf, URZ, 0xc0, !UPT ;  /* 0x0000000f070a7892 */ /* 0x000fe4000f8ec0ff */
[----:B------:R-:W-:Y:S01]  /*0160*/  IMAD R9, R7, UR7, RZ ;  /* 0x0000000707097c24 */ /* 0x000fe2000f8e02ff */
[----:B------:R-:W-:Y:S01]  /*0170*/  MOV R14, RZ ;  /* 0x000000ff000e7202 */ /* 0x000fe20000000f00 */
[----:B------:R-:W-:Y:S01]  /*0180*/  UMOV UR4, URZ ;  /* 0x000000ff00047c82 */ /* 0x000fe20008000000 */
[----:B------:R-:W-:Y:S01]  /*0190*/  UISETP.NE.AND UP0, UPT, UR10, URZ, UPT ;  /* 0x000000ff0a00728c */ /* 0x000fe2000bf05270 */
[----:B------:R-:W-:Y:S10]  /*01a0*/  BRA.U !UP1, `(.L_x_121) ;  /* 0x0000000509107547 */ /* 0x000ff4000b800000 */
[----:B------:R-:W0:Y:S01]  /*01b0*/  LDC.64 R2, c[0x0][0x380] ;  /* 0x0000e000ff027b82 */ /* 0x000e220000000a00 */
[----:B------:R-:W1:Y:S01]  /*01c0*/  LDCU.64 UR8, c[0x0][0x388] ;  /* 0x00007100ff0877ac */ /* 0x000e620008000a00 */
[----:B------:R-:W-:Y:S02]  /*01d0*/  MOV R14, RZ ;  /* 0x000000ff000e7202 */ /* 0x000fe40000000f00 */
[----:B------:R-:W-:Y:S01]  /*01e0*/  MOV R6, R9 ;  /* 0x0000000900067202 */ /* 0x000fe20000000f00 */
[----:B------:R-:W-:Y:S02]  /*01f0*/  ULOP3.LUT UR4, UR7, 0x7ffffff0, URZ, 0xc0, !UPT ;  /* 0x7ffffff007047892 */ /* 0x000fe4000f8ec0ff */
[----:B-1----:R-:W-:Y:S02]  /*0200*/  UIADD3 UR5, UP1, UPT, UR8, 0x20, URZ ;  /* 0x0000002008057890 */ /* 0x002fe4000ff3e0ff */
[----:B------:R-:W-:Y:S02]  /*0210*/  UIADD3 UR8, UPT, UPT, -UR4, URZ, URZ ;  /* 0x000000ff04087290 */ /* 0x000fe4000fffe1ff */
[----:B------:R-:W-:Y:S01]  /*0220*/  UIADD3.X UR6, UPT, UPT, URZ, UR9, URZ, UP1, !UPT ;  /* 0x00000009ff067290 */ /* 0x000fe20008ffe4ff */
[----:B0-----:R-:W-:-:S03]  /*0230*/  IMAD.WIDE.U32 R2, R8, 0x4, R2 ;  /* 0x0000000408027825 */ /* 0x001fc600078e0002 */
[----:B------:R-:W-:-:S04]  /*0240*/  IADD3 R4, P0, PT, R2, 0x20, RZ ;  /* 0x0000002002047810 */ /* 0x000fc80007f1e0ff */
[----:B------:R-:W-:-:S09]  /*0250*/  IADD3.X R5, PT, PT, RZ, R3, RZ, P0, !PT ;  /* 0x00000003ff057210 */ /* 0x000fd200007fe4ff */
.L_x_122:
[----:B------:R-:W-:Y:S01]  /*0260*/  MOV R2, UR5 ;  /* 0x0000000500027c02 */ /* 0x000fe20008000f00 */
[----:B------:R-:W2:Y:S01]  /*0270*/  LDG.E R15, desc[UR12][R4.64+-0x20] ;  /* 0xffffe00c040f7981 */ /* 0x000ea2000c1e1900 */
[----:B------:R-:W-:-:S03]  /*0280*/  MOV R3, UR6 ;  /* 0x0000000600037c02 */ /* 0x000fc60008000f00 */
[----:B------:R-:W3:Y:S01]  /*0290*/  LDG.E R17, desc[UR12][R4.64+-0x1c] ;  /* 0xffffe40c04117981 */ /* 0x000ee2000c1e1900 */
[----:B------:R-:W-:-:S03]  /*02a0*/  IMAD.WIDE R2, R6, 0x4, R2 ;  /* 0x0000000406027825 */ /* 0x000fc600078e0202 */
[----:B------:R-:W4:Y:S04]  /*02b0*/  LDG.E R19, desc[UR12][R4.64+-0x18] ;  /* 0xffffe80c04137981 */ /* 0x000f28000c1e1900 */
[----:B------:R-:W2:Y:S04]  /*02c0*/  LDG.E R16, desc[UR12][R2.64+-0x20] ;  /* 0xffffe00c02107981 */ /* 0x000ea8000c1e1900 */
[----:B------:R-:W3:Y:S04]  /*02d0*/  LDG.E R24, desc[UR12][R2.64+-0x1c] ;  /* 0xffffe40c02187981 */ /* 0x000ee8000c1e1900 */
[----:B------:R-:W4:Y:S04]  /*02e0*/  LDG.E R18, desc[UR12][R2.64+-0x18] ;  /* 0xffffe80c02127981 */ /* 0x000f28000c1e1900 */
[----:B------:R-:W5:Y:S04]  /*02f0*/  LDG.E R20, desc[UR12][R4.64+-0x14] ;  /* 0xffffec0c04147981 */ /* 0x000f68000c1e1900 */
        /* <DEDUP_REMOVED lines=8> */
[----:B------:R-:W5:Y:S01]  /*0380*/  LDG.E R26, desc[UR12][R4.64+0x1c] ;  /* 0x00001c0c041a7981 */ /* 0x000f62000c1e1900 */
[----:B--2---:R-:W-:-:S03]  /*0390*/  FFMA R16, R15, R16, R14 ;  /* 0x000000100f107223 */ /* 0x004fc6000000000e */
[----:B------:R-:W2:Y:S01]  /*03a0*/  LDG.E R15, desc[UR12][R4.64+-0x4] ;  /* 0xfffffc0c040f7981 */ /* 0x000ea2000c1e1900 */
[----:B---3--:R-:W-:-:S03]  /*03b0*/  FFMA R24, R17, R24, R16 ;  /* 0x0000001811187223 */ /* 0x008fc60000000010 */
[----:B------:R-:W2:Y:S01]  /*03c0*/  LDG.E R14, desc[UR12][R2.64+-0x4] ;  /* 0xfffffc0c020e7981 */ /* 0x000ea2000c1e1900 */
[----:B----4-:R-:W-:-:S03]  /*03d0*/  FFMA R25, R19, R18, R24 ;  /* 0x0000001213197223 */ /* 0x010fc60000000018 */
[----:B------:R-:W3:Y:S04]  /*03e0*/  LDG.E R16, desc[UR12][R4.64] ;  /* 0x0000000c04107981 */ /* 0x000ee8000c1e1900 */
[----:B------:R-:W3:Y:S01]  /*03f0*/  LDG.E R17, desc[UR12][R2.64] ;  /* 0x0000000c02117981 */ /* 0x000ee2000c1e1900 */
[----:B-----5:R-:W-:-:S03]  /*0400*/  FFMA R25, R20, R21, R25 ;  /* 0x0000001514197223 */ /* 0x020fc60000000019 */
[----:B------:R-:W4:Y:S04]  /*0410*/  LDG.E R18, desc[UR12][R4.64+0x4] ;  /* 0x0000040c04127981 */ /* 0x000f28000c1e1900 */
[----:B------:R-:W4:Y:S01]  /*0420*/  LDG.E R19, desc[UR12][R2.64+0x4] ;  /* 0x0000040c02137981 */ /* 0x000f22000c1e1900 */
[----:B------:R-:W-:-:S03]  /*0430*/  FFMA R25, R22, R23, R25 ;  /* 0x0000001716197223 */ /* 0x000fc60000000019 */
[----:B------:R-:W5:Y:S04]  /*0440*/  LDG.E R20, desc[UR12][R4.64+0x8] ;  /* 0x0000080c04147981 */ /* 0x000f68000c1e1900 */
[----:B------:R-:W5:Y:S01]  /*0450*/  LDG.E R21, desc[UR12][R2.64+0x8] ;  /* 0x0000080c02157981 */ /* 0x000f62000c1e1900 */
[----:B------:R-:W-:-:S03]  /*0460*/  FFMA R25, R10, R11, R25 ;  /* 0x0000000b0a197223 */ /* 0x000fc60000000019 */
[----:B------:R-:W5:Y:S04]  /*0470*/  LDG.E R22, desc[UR12][R4.64+0xc] ;  /* 0x00000c0c04167981 */ /* 0x000f68000c1e1900 */
[----:B------:R-:W5:Y:S04]  /*0480*/  LDG.E R23, desc[UR12][R2.64+0xc] ;  /* 0x00000c0c02177981 */ /* 0x000f68000c1e1900 */
[----:B------:R-:W5:Y:S01]  /*0490*/  LDG.E R10, desc[UR12][R4.64+0x10] ;  /* 0x0000100c040a7981 */ /* 0x000f62000c1e1900 */
[----:B------:R-:W-:-:S03]  /*04a0*/  FFMA R28, R12, R13, R25 ;  /* 0x0000000d0c1c7223 */ /* 0x000fc60000000019 */
[----:B------:R-:W5:Y:S04]  /*04b0*/  LDG.E R11, desc[UR12][R2.64+0x10] ;  /* 0x0000100c020b7981 */ /* 0x000f68000c1e1900 */
[----:B------:R-:W5:Y:S04]  /*04c0*/  LDG.E R24, desc[UR12][R4.64+0x14] ;  /* 0x0000140c04187981 */ /* 0x000f68000c1e1900 */
[----:B------:R-:W5:Y:S04]  /*04d0*/  LDG.E R25, desc[UR12][R2.64+0x14] ;  /* 0x0000140c02197981 */ /* 0x000f68000c1e1900 */
[----:B------:R0:W5:Y:S04]  /*04e0*/  LDG.E R13, desc[UR12][R4.64+0x18] ;  /* 0x0000180c040d7981 */ /* 0x000168000c1e1900 */
[----:B------:R-:W5:Y:S01]  /*04f0*/  LDG.E R12, desc[UR12][R2.64+0x18] ;  /* 0x0000180c020c7981 */ /* 0x000f62000c1e1900 */
[----:B------:R-:W-:-:S04]  /*0500*/  UIADD3 UR8, UPT, UPT, UR8, 0x10, URZ ;  /* 0x0000001008087890 */ /* 0x000fc8000fffe0ff */
[----:B------:R-:W-:Y:S01]  /*0510*/  UISETP.NE.AND UP1, UPT, UR8, URZ, UPT ;  /* 0x000000ff0800728c */ /* 0x000fe2000bf25270 */
[----:B0-----:R-:W-:Y:S02]  /*0520*/  IADD3 R4, P0, PT, R4, 0x40, RZ ;  /* 0x0000004004047810 */ /* 0x001fe40007f1e0ff */
[----:B------:R-:W-:Y:S02]  /*0530*/  IADD3 R6, PT, PT, R6, 0x10, RZ ;  /* 0x0000001006067810 */ /* 0x000fe40007ffe0ff */
[----:B------:R-:W-:Y:S01]  /*0540*/  IADD3.X R5, PT, PT, RZ, R5, RZ, P0, !PT ;  /* 0x00000005ff057210 */ /* 0x000fe200007fe4ff */
[----:B--2---:R-:W-:-:S04]  /*0550*/  FFMA R15, R15, R14, R28 ;  /* 0x0000000e0f0f7223 */ /* 0x004fc8000000001c */
[----:B---3--:R-:W-:-:S04]  /*0560*/  FFMA R15, R16, R17, R15 ;  /* 0x00000011100f7223 */ /* 0x008fc8000000000f */
[----:B----4-:R-:W-:-:S04]  /*0570*/  FFMA R15, R18, R19, R15 ;  /* 0x00000013120f7223 */ /* 0x010fc8000000000f */
[----:B-----5:R-:W-:-:S04]  /*0580*/  FFMA R15, R20, R21, R15 ;  /* 0x00000015140f7223 */ /* 0x020fc8000000000f */
[----:B------:R-:W-:-:S04]  /*0590*/  FFMA R15, R22, R23, R15 ;  /* 0x00000017160f7223 */ /* 0x000fc8000000000f */
[----:B------:R-:W-:-:S04]  /*05a0*/  FFMA R11, R10, R11, R15 ;  /* 0x0000000b0a0b7223 */ /* 0x000fc8000000000f */
[----:B------:R-:W-:-:S04]  /*05b0*/  FFMA R24, R24, R25, R11 ;  /* 0x0000001918187223 */ /* 0x000fc8000000000b */
[----:B------:R-:W-:-:S04]  /*05c0*/  FFMA R13, R13, R12, R24 ;  /* 0x0000000c0d0d7223 */ /* 0x000fc80000000018 */
[----:B------:R-:W-:Y:S01]  /*05d0*/  FFMA R14, R26, R27, R13 ;  /* 0x0000001b1a0e7223 */ /* 0x000fe2000000000d */
[----:B------:R-:W-:Y:S06]  /*05e0*/  BRA.U UP1, `(.L_x_122) ;  /* 0xfffffffd011c7547 */ /* 0x000fec000b83ffff */
.L_x_121:
[----:B------:R-:W-:Y:S05]  /*05f0*/  BRA.U !UP0, `(.L_x_120) ;  /* 0x0000000508687547 */ /* 0x000fea000b800000 */
[----:B------:R-:W-:Y:S02]  /*0600*/  UISETP.GE.U32.AND UP0, UPT, UR10, 0x8, UPT ;  /* 0x000000080a00788c */ /* 0x000fe4000bf06070 */
[----:B------:R-:W-:-:S04]  /*0610*/  ULOP3.LUT UR6, UR7, 0x7, URZ, 0xc0, !UPT ;  /* 0x0000000707067892 */ /* 0x000fc8000f8ec0ff */
[----:B------:R-:W-:-:S03]  /*0620*/  UISETP.NE.AND UP1, UPT, UR6, URZ, UPT ;  /* 0x000000ff0600728c */ /* 0x000fc6000bf25270 */
[----:B------:R-:W-:Y:S08]  /*0630*/  BRA.U !UP0, `(.L_x_123) ;  /* 0x0000000108907547 */ /* 0x000ff0000b800000 */
[----:B------:R-:W0:Y:S01]  /*0640*/  LDC.64 R10, c[0x0][0x380] ;  /* 0x0000e000ff0a7b82 */ /* 0x000e220000000a00 */
[----:B------:R-:W1:Y:S01]  /*0650*/  LDCU.64 UR8, c[0x0][0x380] ;  /* 0x00007000ff0877ac */ /* 0x000e620008000a00 */
[C---:B------:R-:W-:Y:S02]  /*0660*/  IADD3 R3, PT, PT, R8.reuse, UR4, RZ ;  /* 0x0000000408037c10 */ /* 0x040fe4000fffe0ff */
[----:B------:R-:W-:Y:S02]  /*0670*/  IADD3 R6, P0, PT, R8, UR4, RZ ;  /* 0x0000000408067c10 */ /* 0x000fe4000ff1e0ff */
[----:B------:R-:W-:Y:S02]  /*0680*/  IADD3 R13, PT, PT, R9, UR4, RZ ;  /* 0x00000004090d7c10 */ /* 0x000fe4000fffe0ff */
[----:B------:R-:W2:Y:S01]  /*0690*/  LDC.64 R4, c[0x0][0x388] ;  /* 0x0000e200ff047b82 */ /* 0x000ea20000000a00 */
[----:B0-----:R-:W-:Y:S01]  /*06a0*/  IMAD.WIDE.U32 R10, R3, 0x4, R10 ;  /* 0x00000004030a7825 */ /* 0x001fe200078e000a */
[----:B------:R-:W-:-:S02]  /*06b0*/  IADD3.X R3, PT, PT, RZ, RZ, RZ, P0, !PT ;  /* 0x000000ffff037210 */ /* 0x000fc400007fe4ff */
[C---:B-1----:R-:W-:Y:S02]  /*06c0*/  LEA R2, P0, R6.reuse, UR8, 0x2 ;  /* 0x0000000806027c11 */ /* 0x042fe4000f8010ff */
[----:B------:R-:W3:Y:S02]  /*06d0*/  LDG.E R15, desc[UR12][R10.64] ;  /* 0x0000000c0a0f7981 */ /* 0x000ee4000c1e1900 */
[----:B------:R-:W-:Y:S01]  /*06e0*/  LEA.HI.X R3, R6, UR9, R3, 0x2, P0 ;  /* 0x0000000906037c11 */ /* 0x000fe200080f1403 */
[----:B--2---:R-:W-:-:S04]  /*06f0*/  IMAD.WIDE R4, R13, 0x4, R4 ;  /* 0x000000040d047825 */ /* 0x004fc800078e0204 */
[----:B------:R-:W2:Y:S04]  /*0700*/  LDG.E R18, desc[UR12][R2.64+0x4] ;  /* 0x0000040c02127981 */ /* 0x000ea8000c1e1900 */
[----:B------:R-:W3:Y:S04]  /*0710*/  LDG.E R16, desc[UR12][R4.64] ;  /* 0x0000000c04107981 */ /* 0x000ee8000c1e1900 */
[----:B------:R-:W2:Y:S04]  /*0720*/  LDG.E R17, desc[UR12][R4.64+0x4] ;  /* 0x0000040c04117981 */ /* 0x000ea8000c1e1900 */
[----:B------:R-:W4:Y:S04]  /*0730*/  LDG.E R19, desc[UR12][R4.64+0x8] ;  /* 0x0000080c04137981 */ /* 0x000f28000c1e1900 */
        /* <DEDUP_REMOVED lines=11> */
[----:B------:R-:W-:Y:S01]  /*07f0*/  UIADD3 UR4, UPT, UPT, UR4, 0x8, URZ ;  /* 0x0000000804047890 */ /* 0x000fe2000fffe0ff */
[----:B---3--:R-:W-:-:S04]  /*0800*/  FFMA R15, R15, R16, R14 ;  /* 0x000000100f0f7223 */ /* 0x008fc8000000000e */
[----:B--2---:R-:W-:-:S04]  /*0810*/  FFMA R15, R18, R17, R15 ;  /* 0x00000011120f7223 */ /* 0x004fc8000000000f */
[----:B----4-:R-:W-:-:S04]  /*0820*/  FFMA R15, R20, R19, R15 ;  /* 0x00000013140f7223 */ /* 0x010fc8000000000f */
[----:B-----5:R-:W-:-:S04]  /*0830*/  FFMA R15, R22, R21, R15 ;  /* 0x00000015160f7223 */ /* 0x020fc8000000000f */
[----:B------:R-:W-:-:S04]  /*0840*/  FFMA R15, R24, R23, R15 ;  /* 0x00000017180f7223 */ /* 0x000fc8000000000f */
[----:B------:R-:W-:-:S04]  /*0850*/  FFMA R13, R12, R13, R15 ;  /* 0x0000000d0c0d7223 */ /* 0x000fc8000000000f */
[----:B------:R-:W-:-:S04]  /*0860*/  FFMA R11, R6, R11, R13 ;  /* 0x0000000b060b7223 */ /* 0x000fc8000000000d */
[----:B------:R-:W-:-:S07]  /*0870*/  FFMA R14, R10, R25, R11 ;  /* 0x000000190a0e7223 */ /* 0x000fce000000000b */
.L_x_123:
        /* <DEDUP_REMOVED lines=13> */
[----:B-1----:R-:W-:-:S03]  /*0950*/  LEA R2, P0, R6, UR6, 0x2 ;  /* 0x0000000606027c11 */ /* 0x002fc6000f8010ff */
[----:B------:R-:W3:Y:S01]  /*0960*/  LDG.E R11, desc[UR12][R10.64] ;  /* 0x0000000c0a0b7981 */ /* 0x000ee2000c1e1900 */
        /* <DEDUP_REMOVED lines=8> */
[----:B------:R-:W5:Y:S01]  /*09f0*/  LDG.E R18, desc[UR12][R4.64+0xc] ;  /* 0x00000c0c04127981 */ /* 0x000f62000c1e1900 */
[----:B------:R-:W-:Y:S01]  /*0a00*/  UIADD3 UR4, UPT, UPT, UR4, 0x4, URZ ;  /* 0x0000000404047890 */ /* 0x000fe2000fffe0ff */
[----:B---3--:R-:W-:-:S04]  /*0a10*/  FFMA R6, R11, R6, R14 ;  /* 0x000000060b067223 */ /* 0x008fc8000000000e */
[----:B--2---:R-:W-:-:S04]  /*0a20*/  FFMA R6, R13, R12, R6 ;  /* 0x0000000c0d067223 */ /* 0x004fc80000000006 */
[----:B----4-:R-:W-:-:S04]  /*0a30*/  FFMA R6, R15, R16, R6 ;  /* 0x000000100f067223 */ /* 0x010fc80000000006 */
[----:B-----5:R-:W-:-:S07]  /*0a40*/  FFMA R14, R17, R18, R6 ;  /* 0x00000012110e7223 */ /* 0x020fce0000000006 */
.L_x_124:
[----:B------:R-:W-:Y:S05]  /*0a50*/  BRA.U !UP1, `(.L_x_120) ;  /* 0x0000000109507547 */ /* 0x000fea000b800000 */
[----:B------:R-:W0:Y:S01]  /*0a60*/  LDC.64 R4, c[0x0][0x380] ;  /* 0x0000e000ff047b82 */ /* 0x000e220000000a00 */
[----:B------:R-:W-:Y:S01]  /*0a70*/  IADD3 R11, PT, PT, R8, UR4, RZ ;  /* 0x00000004080b7c10 */ /* 0x000fe2000fffe0ff */
[----:B------:R-:W-:-:S06]  /*0a80*/  UIADD3 UR5, UPT, UPT, -UR5, URZ, URZ ;  /* 0x000000ff05057290 */ /* 0x000fcc000fffe1ff */
[----:B------:R-:W1:Y:S01]  /*0a90*/  LDC.64 R2, c[0x0][0x388] ;  /* 0x0000e200ff027b82 */ /* 0x000e620000000a00 */
[----:B0-----:R-:W-:Y:S01]  /*0aa0*/  IMAD.WIDE.U32 R4, R11, 0x4, R4 ;  /* 0x000000040b047825 */ /* 0x001fe200078e0004 */
[----:B------:R-:W-:Y:S02]  /*0ab0*/  IADD3 R11, PT, PT, R9, UR4, RZ ;  /* 0x00000004090b7c10 */ /* 0x000fe4000fffe0ff */
[----:B------:R-:W-:Y:S02]  /*0ac0*/  MOV R6, R4 ;  /* 0x0000000400067202 */ /* 0x000fe40000000f00 */
[----:B------:R-:W-:-:S07]  /*0ad0*/  MOV R13, R5 ;  /* 0x00000005000d7202 */ /* 0x000fce0000000f00 */
.L_x_125:
[----:B-1----:R-:W-:Y:S01]  /*0ae0*/  IMAD.WIDE R4, R11, 0x4, R2 ;  /* 0x000000040b047825 */ /* 0x002fe200078e0202 */
[----:B------:R-:W-:Y:S02]  /*0af0*/  MOV R9, R13 ;  /* 0x0000000d00097202 */ /* 0x000fe40000000f00 */
[----:B------:R-:W-:-:S03]  /*0b00*/  MOV R8, R6 ;  /* 0x0000000600087202 */ /* 0x000fc60000000f00 */
[----:B------:R-:W2:Y:S04]  /*0b10*/  LDG.E R4, desc[UR12][R4.64] ;  /* 0x0000000c04047981 */ /* 0x000ea8000c1e1900 */
[----:B------:R-:W2:Y:S01]  /*0b20*/  LDG.E R9, desc[UR12][R8.64] ;  /* 0x0000000c08097981 */ /* 0x000ea2000c1e1900 */
[----:B------:R-:W-:Y:S01]  /*0b30*/  UIADD3 UR5, UPT, UPT, UR5, 0x1, URZ ;  /* 0x0000000105057890 */ /* 0x000fe2000fffe0ff */
[----:B------:R-:W-:Y:S02]  /*0b40*/  IADD3 R6, P0, PT, R6, 0x4, RZ ;  /* 0x0000000406067810 */ /* 0x000fe40007f1e0ff */
[----:B------:R-:W-:Y:S01]  /*0b50*/  IADD3 R11, PT, PT, R11, 0x1, RZ ;  /* 0x000000010b0b7810 */ /* 0x000fe20007ffe0ff */
[----:B------:R-:W-:Y:S01]  /*0b60*/  UISETP.NE.AND UP0, UPT, UR5, URZ, UPT ;  /* 0x000000ff0500728c */ /* 0x000fe2000bf05270 */
[----:B------:R-:W-:Y:S01]  /*0b70*/  IADD3.X R13, PT, PT, RZ, R13, RZ, P0, !PT ;  /* 0x0000000dff0d7210 */ /* 0x000fe200007fe4ff */
[----:B--2---:R-:W-:-:S07]  /*0b80*/  FFMA R14, R9, R4, R14 ;  /* 0x00000004090e7223 */ /* 0x004fce000000000e */
[----:B------:R-:W-:Y:S05]  /*0b90*/  BRA.U UP0, `(.L_x_125) ;  /* 0xfffffffd00d07547 */ /* 0x000fea000b83ffff */
.L_x_120:
[----:B------:R-:W0:Y:S01]  /*0ba0*/  LDC.64 R2, c[0x0][0x390] ;  /* 0x0000e400ff027b82 */ /* 0x000e220000000a00 */
[----:B------:R-:W-:-:S04]  /*0bb0*/  IMAD R7, R0, UR11, R7 ;  /* 0x0000000b00077c24 */ /* 0x000fc8000f8e0207 */
[----:B0-----:R-:W-:-:S05]  /*0bc0*/  IMAD.WIDE R2, R7, 0x4, R2 ;  /* 0x0000000407027825 */ /* 0x001fca00078e0202 */
[----:B------:R-:W-:Y:S01]  /*0bd0*/  STG.E desc[UR12][R2.64], R14 ;  /* 0x0000000e02007986 */ /* 0x000fe2000c10190c */
[----:B------:R-:W-:Y:S05]  /*0be0*/  EXIT ;  /* 0x000000000000794d */ /* 0x000fea0003800000 */
.L_x_126:
        /* <DEDUP_REMOVED lines=9> */
.L_x_163:


//--------------------- .text._Z31transposeFullParralel2DBlockingPfS_ii --------------------------
	.section	.text._Z31transposeFullParralel2DBlockingPfS_ii,"ax",@progbits
	.align	128
        .global         _Z31transposeFullParralel2DBlockingPfS_ii
        .type           _Z31transposeFullParralel2DBlockingPfS_ii,@function
        .size           _Z31transposeFullParralel2DBlockingPfS_ii,(.L_x_164 - _Z31transposeFullParralel2DBlockingPfS_ii)
        .other          _Z31transposeFullParralel2DBlockingPfS_ii,@"STO_CUDA_ENTRY STV_DEFAULT"
_Z31transposeFullParralel2DBlockingPfS_ii:
.text._Z31transposeFullParralel2DBlockingPfS_ii:
[----:B------:R-:W-:Y:S01]  /*0000*/  LDC R1, c[0x0][0x37c] ;  /* 0x0000df00ff017b82 */ /* 0x000fe20000000800 */
[----:B------:R-:W0:Y:S01]  /*0010*/  S2R R7, SR_CTAID.X ;  /* 0x0000000000077919 */ /* 0x000e220000002500 */
[----:B------:R-:W1:Y:S01]  /*0020*/  LDCU UR4, c[0x0][0x364] ;  /* 0x00006c80ff0477ac */ /* 0x000e620008000800 */
[----:B------:R-:W0:Y:S01]  /*0030*/  S2R R2, SR_TID.X ;  /* 0x0000000000027919 */ /* 0x000e220000002100 */
[----:B------:R-:W0:Y:S01]  /*0040*/  LDCU UR5, c[0x0][0x360] ;  /* 0x00006c00ff0577ac */ /* 0x000e220008000800 */
[----:B------:R-:W1:Y:S01]  /*0050*/  S2R R0, SR_CTAID.Y ;  /* 0x0000000000007919 */ /* 0x000e620000002600 */
[----:B------:R-:W2:Y:S01]  /*0060*/  LDCU.64 UR6, c[0x0][0x390] ;  /* 0x00007200ff0677ac */ /* 0x000ea20008000a00 */
[----:B------:R-:W1:Y:S01]  /*0070*/  S2R R3, SR_TID.Y ;  /* 0x0000000000037919 */ /* 0x000e620000002200 */
[----:B0-----:R-:W-:-:S05]  /*0080*/  IMAD R7, R7, UR5, R2 ;  /* 0x0000000507077c24 */ /* 0x001fca000f8e0202 */
[----:B--2---:R-:W-:Y:S01]  /*0090*/  ISETP.GE.AND P0, PT, R7, UR7, PT ;  /* 0x0000000707007c0c */ /* 0x004fe2000bf06270 */
[----:B-1----:R-:W-:-:S05]  /*00a0*/  IMAD R0, R0, UR4, R3 ;  /* 0x0000000400007c24 */ /* 0x002fca000f8e0203 */
[----:B------:R-:W-:-:S13]  /*00b0*/  ISETP.GE.OR P0, PT, R0, UR6, P0 ;  /* 0x0000000600007c0c */ /* 0x000fda0008706670 */
[----:B------:R-:W-:Y:S05]  /*00c0*/  @P0 EXIT ;  /* 0x000000000000094d */ /* 0x000fea0003800000 */
[----:B------:R-:W0:Y:S01]  /*00d0*/  LDC.64 R2, c[0x0][0x380] ;  /* 0x0000e000ff027b82 */ /* 0x000e220000000a00 */
[----:B------:R-:W1:Y:S01]  /*00e0*/  LDCU.64 UR4, c[0x0][0x358] ;  /* 0x00006b00ff0477ac */ /* 0x000e620008000a00 */
[----:B------:R-:W-:-:S04]  /*00f0*/  IMAD R5, R0, UR7, R7 ;  /* 0x0000000700057c24 */ /* 0x000fc8000f8e0207 */
[----:B0-----:R-:W-:Y:S02]  /*0100*/  IMAD.WIDE R2, R5, 0x4, R2 ;  /* 0x0000000405027825 */ /* 0x001fe400078e0202 */
[----:B------:R-:W0:Y:S04]  /*0110*/  LDC.64 R4, c[0x0][0x388] ;  /* 0x0000e200ff047b82 */ /* 0x000e280000000a00 */
[----:B-1----:R-:W2:Y:S01]  /*0120*/  LDG.E R3, desc[UR4][R2.64] ;  /* 0x0000000402037981 */ /* 0x002ea2000c1e1900 */
[----:B------:R-:W-:-:S04]  /*0130*/  IMAD R7, R7, UR6, R0 ;  /* 0x0000000607077c24 */ /* 0x000fc8000f8e0200 */
[----:B0-----:R-:W-:-:S05]  /*0140*/  IMAD.WIDE R4, R7, 0x4, R4 ;  /* 0x0000000407047825 */ /* 0x001fca00078e0204 */
[----:B--2---:R-:W-:Y:S01]  /*0150*/  STG.E desc[UR4][R4.64], R3 ;  /* 0x0000000304007986 */ /* 0x004fe2000c101904 */
[----:B------:R-:W-:Y:S05]  /*0160*/  EXIT ;  /* 0x000000000000794d */ /* 0x000fea0003800000 */
.L_x_127:
        /* <DEDUP_REMOVED lines=9> */
.L_x_164:


//--------------------- .nv.shared._Z34matixMulTilesInsideTransposeKernelILi32EEvPKfS1_Pfiii --------------------------
	.section	.nv.shared._Z34matixMulTilesInsideTransposeKernelILi32EEvPKfS1_Pfiii,"aw",@nobits
	.sectionflags	@""
	.align	4
.nv.shared._Z34matixMulTilesInsideTransposeKernelILi32EEvPKfS1_Pfiii:
	.zero		9216


//--------------------- .nv.shared.reserved.0     --------------------------
	.section	.nv.shared.reserved.0,"aw",@nobits
	.weak		__nv_reservedSMEM_offset_0_alias
	.size		__nv_reservedSMEM_offset_0_alias, 0, 64
	.other		__nv_reservedSMEM_offset_0_alias,@"STO_CUDA_RESERVED_SHARED STV_DEFAULT"
__nv_reservedSMEM_offset_0_alias:
	.zero		0
	.zero		64


//--------------------- .nv.shared._Z34matixMulTilesInsideTransposeKernelILi28EEvPKfS1_Pfiii --------------------------
	.section	.nv.shared._Z34matixMulTilesInsideTransposeKernelILi28EEvPKfS1_Pfiii,"aw",@nobits
	.sectionflags	@""
	.align	4
.nv.shared._Z34matixMulTilesInsideTransposeKernelILi28EEvPKfS1_Pfiii:
	.zero		7296


//--------------------- .nv.shared._Z34matixMulTilesInsideTransposeKernelILi24EEvPKfS1_Pfiii --------------------------
	.section	.nv.shared._Z34matixMulTilesInsideTransposeKernelILi24EEvPKfS1_Pfiii,"aw",@nobits
	.sectionflags	@""
	.align	4
.nv.shared._Z34matixMulTilesInsideTransposeKernelILi24EEvPKfS1_Pfiii:
	.zero		5632


//--------------------- .nv.shared._Z34matixMulTilesInsideTransposeKernelILi20EEvPKfS1_Pfiii --------------------------
	.section	.nv.shared._Z34matixMulTilesInsideTransposeKernelILi20EEvPKfS1_Pfiii,"aw",@nobits
	.sectionflags	@""
	.align	4
.nv.shared._Z34matixMulTilesInsideTransposeKernelILi20EEvPKfS1_Pfiii:
	.zero		4224


//--------------------- .nv.shared._Z34matixMulTilesInsideTransposeKernelILi16EEvPKfS1_Pfiii --------------------------
	.section	.nv.shared._Z34matixMulTilesInsideTransposeKernelILi16EEvPKfS1_Pfiii,"aw",@nobits
	.sectionflags	@""
	.align	4
.nv.shared._Z34matixMulTilesInsideTransposeKernelILi16EEvPKfS1_Pfiii:
	.zero		3072


//--------------------- .nv.shared._Z34matixMulTilesInsideTransposeKernelILi8EEvPKfS1_Pfiii --------------------------
	.section	.nv.shared._Z34matixMulTilesInsideTransposeKernelILi8EEvPKfS1_Pfiii,"aw",@nobits
	.sectionflags	@""
	.align	4
.nv.shared._Z34matixMulTilesInsideTransposeKernelILi8EEvPKfS1_Pfiii:
	.zero		1536


//--------------------- .nv.shared._Z25matrixMulBtrTilesKernelV4ILi32EEvPKfS1_Pfiii --------------------------
	.section	.nv.shared._Z25matrixMulBtrTilesKernelV4ILi32EEvPKfS1_Pfiii,"aw",@nobits
	.sectionflags	@""
	.align	4
.nv.shared._Z25matrixMulBtrTilesKernelV4ILi32EEvPKfS1_Pfiii:
	.zero		9216


//--------------------- .nv.shared._Z25matrixMulBtrTilesKernelV4ILi28EEvPKfS1_Pfiii --------------------------
	.section	.nv.shared._Z25matrixMulBtrTilesKernelV4ILi28EEvPKfS1_Pfiii,"aw",@nobits
	.sectionflags	@""
	.align	4
.nv.shared._Z25matrixMulBtrTilesKernelV4ILi28EEvPKfS1_Pfiii:
	.zero		7296


//--------------------- .nv.shared._Z25matrixMulBtrTilesKernelV4ILi24EEvPKfS1_Pfiii --------------------------
	.section	.nv.shared._Z25matrixMulBtrTilesKernelV4ILi24EEvPKfS1_Pfiii,"aw",@nobits
	.sectionflags	@""
	.align	4
.nv.shared._Z25matrixMulBtrTilesKernelV4ILi24EEvPKfS1_Pfiii:
	.zero		5632


//--------------------- .nv.shared._Z25matrixMulBtrTilesKernelV4ILi20EEvPKfS1_Pfiii --------------------------
	.section	.nv.shared._Z25matrixMulBtrTilesKernelV4ILi20EEvPKfS1_Pfiii,"aw",@nobits
	.sectionflags	@""
	.align	4
.nv.shared._Z25matrixMulBtrTilesKernelV4ILi20EEvPKfS1_Pfiii:
	.zero		4224


//--------------------- .nv.shared._Z25matrixMulBtrTilesKernelV4ILi16EEvPKfS1_Pfiii --------------------------
	.section	.nv.shared._Z25matrixMulBtrTilesKernelV4ILi16EEvPKfS1_Pfiii,"aw",@nobits
	.sectionflags	@""
	.align	4
.nv.shared._Z25matrixMulBtrTilesKernelV4ILi16EEvPKfS1_Pfiii:
	.zero		3072


//--------------------- .nv.shared._Z25matrixMulBtrTilesKernelV4ILi8EEvPKfS1_Pfiii --------------------------
	.section	.nv.shared._Z25matrixMulBtrTilesKernelV4ILi8EEvPKfS1_Pfiii,"aw",@nobits
	.sectionflags	@""
	.align	4
.nv.shared._Z25matrixMulBtrTilesKernelV4ILi8EEvPKfS1_Pfiii:
	.zero		1536


//--------------------- .nv.shared._Z25matrixMulBtrTilesKernelV3ILi32EEvPKfS1_Pfiii --------------------------
	.section	.nv.shared._Z25matrixMulBtrTilesKernelV3ILi32EEvPKfS1_Pfiii,"aw",@nobits
	.sectionflags	@""
	.align	4
.nv.shared._Z25matrixMulBtrTilesKernelV3ILi32EEvPKfS1_Pfiii:
	.zero		9216


//--------------------- .nv.shared._Z25matrixMulBtrTilesKernelV3ILi28EEvPKfS1_Pfiii --------------------------
	.section	.nv.shared._Z25matrixMulBtrTilesKernelV3ILi28EEvPKfS1_Pfiii,"aw",@nobits
	.sectionflags	@""
	.align	4
.nv.shared._Z25matrixMulBtrTilesKernelV3ILi28EEvPKfS1_Pfiii:
	.zero		7296


//--------------------- .nv.shared._Z25matrixMulBtrTilesKernelV3ILi24EEvPKfS1_Pfiii --------------------------
	.section	.nv.shared._Z25matrixMulBtrTilesKernelV3ILi24EEvPKfS1_Pfiii,"aw",@nobits
	.sectionflags	@""
	.align	4
.nv.shared._Z25matrixMulBtrTilesKernelV3ILi24EEvPKfS1_Pfiii:
	.zero		5632


//--------------------- .nv.shared._Z25matrixMulBtrTilesKernelV3ILi20EEvPKfS1_Pfiii --------------------------
	.section	.nv.shared._Z25matrixMulBtrTilesKernelV3ILi20EEvPKfS1_Pfiii,"aw",@nobits
	.sectionflags	@""
	.align	4
.nv.shared._Z25matrixMulBtrTilesKernelV3ILi20EEvPKfS1_Pfiii:
	.zero		4224


//--------------------- .nv.shared._Z25matrixMulBtrTilesKernelV3ILi16EEvPKfS1_Pfiii --------------------------
	.section	.nv.shared._Z25matrixMulBtrTilesKernelV3ILi16EEvPKfS1_Pfiii,"aw",@nobits
	.sectionflags	@""
	.align	4
.nv.shared._Z25matrixMulBtrTilesKernelV3ILi16EEvPKfS1_Pfiii:
	.zero		3072


//--------------------- .nv.shared._Z25matrixMulBtrTilesKernelV3ILi8EEvPKfS1_Pfiii --------------------------
	.section	.nv.shared._Z25matrixMulBtrTilesKernelV3ILi8EEvPKfS1_Pfiii,"aw",@nobits
	.sectionflags	@""
	.align	4
.nv.shared._Z25matrixMulBtrTilesKernelV3ILi8EEvPKfS1_Pfiii:
	.zero		1536


//--------------------- .nv.shared._Z25matrixMulBtrTilesKernelV2ILi32EEvPKfS1_Pfiii --------------------------
	.section	.nv.shared._Z25matrixMulBtrTilesKernelV2ILi32EEvPKfS1_Pfiii,"aw",@nobits
	.sectionflags	@""
	.align	4
.nv.shared._Z25matrixMulBtrTilesKernelV2ILi32EEvPKfS1_Pfiii:
	.zero		9216


//--------------------- .nv.shared._Z25matrixMulBtrTilesKernelV2ILi28EEvPKfS1_Pfiii --------------------------
	.section	.nv.shared._Z25matrixMulBtrTilesKernelV2ILi28EEvPKfS1_Pfiii,"aw",@nobits
	.sectionflags	@""
	.align	4
.nv.shared._Z25matrixMulBtrTilesKernelV2ILi28EEvPKfS1_Pfiii:
	.zero		7296


//--------------------- .nv.shared._Z25matrixMulBtrTilesKernelV2ILi24EEvPKfS1_Pfiii --------------------------
	.section	.nv.shared._Z25matrixMulBtrTilesKernelV2ILi24EEvPKfS1_Pfiii,"aw",@nobits
	.sectionflags	@""
	.align	4
.nv.shared._Z25matrixMulBtrTilesKernelV2ILi24EEvPKfS1_Pfiii:
	.zero		5632


//--------------------- .nv.shared._Z25matrixMulBtrTilesKernelV2ILi20EEvPKfS1_Pfiii --------------------------
	.section	.nv.shared._Z25matrixMulBtrTilesKernelV2ILi20EEvPKfS1_Pfiii,"aw",@nobits
	.sectionflags	@""
	.align	4
.nv.shared._Z25matrixMulBtrTilesKernelV2ILi20EEvPKfS1_Pfiii:
	.zero		4224


//--------------------- .nv.shared._Z25matrixMulBtrTilesKernelV2ILi16EEvPKfS1_Pfiii --------------------------
	.section	.nv.shared._Z25matrixMulBtrTilesKernelV2ILi16EEvPKfS1_Pfiii,"aw",@nobits
	.sectionflags	@""
	.align	4
.nv.shared._Z25matrixMulBtrTilesKernelV2ILi16EEvPKfS1_Pfiii:
	.zero		3072


//--------------------- .nv.shared._Z25matrixMulBtrTilesKernelV2ILi8EEvPKfS1_Pfiii --------------------------
	.section	.nv.shared._Z25matrixMulBtrTilesKernelV2ILi8EEvPKfS1_Pfiii,"aw",@nobits
	.sectionflags	@""
	.align	4
.nv.shared._Z25matrixMulBtrTilesKernelV2ILi8EEvPKfS1_Pfiii:
	.zero		1536


//--------------------- .nv.shared._Z25matrixMulBtrTilesKernelV1ILi32EEvPKfS1_Pfiii --------------------------
	.section	.nv.shared._Z25matrixMulBtrTilesKernelV1ILi32EEvPKfS1_Pfiii,"aw",@nobits
	.sectionflags	@""
	.align	4
.nv.shared._Z25matrixMulBtrTilesKernelV1ILi32EEvPKfS1_Pfiii:
	.zero		9216


//--------------------- .nv.shared._Z25matrixMulBtrTilesKernelV1ILi28EEvPKfS1_Pfiii --------------------------
	.section	.nv.shared._Z25matrixMulBtrTilesKernelV1ILi28EEvPKfS1_Pfiii,"aw",@nobits
	.sectionflags	@""
	.align	4
.nv.shared._Z25matrixMulBtrTilesKernelV1ILi28EEvPKfS1_Pfiii:
	.zero		7296


//--------------------- .nv.shared._Z25matrixMulBtrTilesKernelV1ILi24EEvPKfS1_Pfiii --------------------------
	.section	.nv.shared._Z25matrixMulBtrTilesKernelV1ILi24EEvPKfS1_Pfiii,"aw",@nobits
	.sectionflags	@""
	.align	4
.nv.shared._Z25matrixMulBtrTilesKernelV1ILi24EEvPKfS1_Pfiii:
	.zero		5632


//--------------------- .nv.shared._Z25matrixMulBtrTilesKernelV1ILi20EEvPKfS1_Pfiii --------------------------
	.section	.nv.shared._Z25matrixMulBtrTilesKernelV1ILi20EEvPKfS1_Pfiii,"aw",@nobits
	.sectionflags	@""
	.align	4
.nv.shared._Z25matrixMulBtrTilesKernelV1ILi20EEvPKfS1_Pfiii:
	.zero		4224


//--------------------- .nv.shared._Z25matrixMulBtrTilesKernelV1ILi16EEvPKfS1_Pfiii --------------------------
	.section	.nv.shared._Z25matrixMulBtrTilesKernelV1ILi16EEvPKfS1_Pfiii,"aw",@nobits
	.sectionflags	@""
	.align	4
.nv.shared._Z25matrixMulBtrTilesKernelV1ILi16EEvPKfS1_Pfiii:
	.zero		3072


//--------------------- .nv.shared._Z25matrixMulBtrTilesKernelV1ILi8EEvPKfS1_Pfiii --------------------------
	.section	.nv.shared._Z25matrixMulBtrTilesKernelV1ILi8EEvPKfS1_Pfiii,"aw",@nobits
	.sectionflags	@""
	.align	4
.nv.shared._Z25matrixMulBtrTilesKernelV1ILi8EEvPKfS1_Pfiii:
	.zero		1536


//--------------------- .nv.shared._Z34matixMulTilesInsideTransposeKernelILi12EEvPKfS1_Pfiii --------------------------
	.section	.nv.shared._Z34matixMulTilesInsideTransposeKernelILi12EEvPKfS1_Pfiii,"aw",@nobits
	.sectionflags	@""
	.align	4
.nv.shared._Z34matixMulTilesInsideTransposeKernelILi12EEvPKfS1_Pfiii:
	.zero		2176


//--------------------- .nv.shared._Z25matrixMulBtrTilesKernelV4ILi12EEvPKfS1_Pfiii --------------------------
	.section	.nv.shared._Z25matrixMulBtrTilesKernelV4ILi12EEvPKfS1_Pfiii,"aw",@nobits
	.sectionflags	@""
	.align	4
.nv.shared._Z25matrixMulBtrTilesKernelV4ILi12EEvPKfS1_Pfiii:
	.zero		2176


//--------------------- .nv.shared._Z25matrixMulBtrTilesKernelV3ILi12EEvPKfS1_Pfiii --------------------------
	.section	.nv.shared._Z25matrixMulBtrTilesKernelV3ILi12EEvPKfS1_Pfiii,"aw",@nobits
	.sectionflags	@""
	.align	4
.nv.shared._Z25matrixMulBtrTilesKernelV3ILi12EEvPKfS1_Pfiii:
	.zero		2176


//--------------------- .nv.shared._Z25matrixMulBtrTilesKernelV2ILi12EEvPKfS1_Pfiii --------------------------
	.section	.nv.shared._Z25matrixMulBtrTilesKernelV2ILi12EEvPKfS1_Pfiii,"aw",@nobits
	.sectionflags	@""
	.align	4
.nv.shared._Z25matrixMulBtrTilesKernelV2ILi12EEvPKfS1_Pfiii:
	.zero		2176


//--------------------- .nv.shared._Z25matrixMulBtrTilesKernelV1ILi12EEvPKfS1_Pfiii --------------------------
	.section	.nv.shared._Z25matrixMulBtrTilesKernelV1ILi12EEvPKfS1_Pfiii,"aw",@nobits
	.sectionflags	@""
	.align	4
.nv.shared._Z25matrixMulBtrTilesKernelV1ILi12EEvPKfS1_Pfiii:
	.zero		2176


//--------------------- .nv.constant0._Z34matixMulTilesInsideTransposeKernelILi32EEvPKfS1_Pfiii --------------------------
	.section	.nv.constant0._Z34matixMulTilesInsideTransposeKernelILi32EEvPKfS1_Pfiii,"a",@progbits
	.sectionflags	@""
	.align	4
.nv.constant0._Z34matixMulTilesInsideTransposeKernelILi32EEvPKfS1_Pfiii:
	.zero		932


//--------------------- .nv.constant0._Z34matixMulTilesInsideTransposeKernelILi28EEvPKfS1_Pfiii --------------------------
	.section	.nv.constant0._Z34matixMulTilesInsideTransposeKernelILi28EEvPKfS1_Pfiii,"a",@progbits
	.sectionflags	@""
	.align	4
.nv.constant0._Z34matixMulTilesInsideTransposeKernelILi28EEvPKfS1_Pfiii:
	.zero		932


//--------------------- .nv.constant0._Z34matixMulTilesInsideTransposeKernelILi24EEvPKfS1_Pfiii --------------------------
	.section	.nv.constant0._Z34matixMulTilesInsideTransposeKernelILi24EEvPKfS1_Pfiii,"a",@progbits
	.sectionflags	@""
	.align	4
.nv.constant0._Z34matixMulTilesInsideTransposeKernelILi24EEvPKfS1_Pfiii:
	.zero		932


//--------------------- .nv.constant0._Z34matixMulTilesInsideTransposeKernelILi20EEvPKfS1_Pfiii --------------------------
	.section	.nv.constant0._Z34matixMulTilesInsideTransposeKernelILi20EEvPKfS1_Pfiii,"a",@progbits
	.sectionflags	@""
	.align	4
.nv.constant0._Z34matixMulTilesInsideTransposeKernelILi20EEvPKfS1_Pfiii:
	.zero		932


//--------------------- .nv.constant0._Z34matixMulTilesInsideTransposeKernelILi16EEvPKfS1_Pfiii --------------------------
	.section	.nv.constant0._Z34matixMulTilesInsideTransposeKernelILi16EEvPKfS1_Pfiii,"a",@progbits
	.sectionflags	@""
	.align	4
.nv.constant0._Z34matixMulTilesInsideTransposeKernelILi16EEvPKfS1_Pfiii:
	.zero		932


//--------------------- .nv.constant0._Z34matixMulTilesInsideTransposeKernelILi8EEvPKfS1_Pfiii --------------------------
	.section	.nv.constant0._Z34matixMulTilesInsideTransposeKernelILi8EEvPKfS1_Pfiii,"a",@progbits
	.sectionflags	@""
	.align	4
.nv.constant0._Z34matixMulTilesInsideTransposeKernelILi8EEvPKfS1_Pfiii:
	.zero		932


//--------------------- .nv.constant0._Z25matrixMulBtrTilesKernelV4ILi32EEvPKfS1_Pfiii --------------------------
	.section	.nv.constant0._Z25matrixMulBtrTilesKernelV4ILi32EEvPKfS1_Pfiii,"a",@progbits
	.sectionflags	@""
	.align	4
.nv.constant0._Z25matrixMulBtrTilesKernelV4ILi32EEvPKfS1_Pfiii:
	.zero		932


//--------------------- .nv.constant0._Z25matrixMulBtrTilesKernelV4ILi28EEvPKfS1_Pfiii --------------------------
	.section	.nv.constant0._Z25matrixMulBtrTilesKernelV4ILi28EEvPKfS1_Pfiii,"a",@progbits
	.sectionflags	@""
	.align	4
.nv.constant0._Z25matrixMulBtrTilesKernelV4ILi28EEvPKfS1_Pfiii:
	.zero		932


//--------------------- .nv.constant0._Z25matrixMulBtrTilesKernelV4ILi24EEvPKfS1_Pfiii --------------------------
	.section	.nv.constant0._Z25matrixMulBtrTilesKernelV4ILi24EEvPKfS1_Pfiii,"a",@progbits
	.sectionflags	@""
	.align	4
.nv.constant0._Z25matrixMulBtrTilesKernelV4ILi24EEvPKfS1_Pfiii:
	.zero		932


//--------------------- .nv.constant0._Z25matrixMulBtrTilesKernelV4ILi20EEvPKfS1_Pfiii --------------------------
	.section	.nv.constant0._Z25matrixMulBtrTilesKernelV4ILi20EEvPKfS1_Pfiii,"a",@progbits
	.sectionflags	@""
	.align	4
.nv.constant0._Z25matrixMulBtrTilesKernelV4ILi20EEvPKfS1_Pfiii:
	.zero		932


//--------------------- .nv.constant0._Z25matrixMulBtrTilesKernelV4ILi16EEvPKfS1_Pfiii --------------------------
	.section	.nv.constant0._Z25matrixMulBtrTilesKernelV4ILi16EEvPKfS1_Pfiii,"a",@progbits
	.sectionflags	@""
	.align	4
.nv.constant0._Z25matrixMulBtrTilesKernelV4ILi16EEvPKfS1_Pfiii:
	.zero		932


//--------------------- .nv.constant0._Z25matrixMulBtrTilesKernelV4ILi8EEvPKfS1_Pfiii --------------------------
	.section	.nv.constant0._Z25matrixMulBtrTilesKernelV4ILi8EEvPKfS1_Pfiii,"a",@progbits
	.sectionflags	@""
	.align	4
.nv.constant0._Z25matrixMulBtrTilesKernelV4ILi8EEvPKfS1_Pfiii:
	.zero		932


//--------------------- .nv.constant0._Z25matrixMulBtrTilesKernelV3ILi32EEvPKfS1_Pfiii --------------------------
	.section	.nv.constant0._Z25matrixMulBtrTilesKernelV3ILi32EEvPKfS1_Pfiii,"a",@progbits
	.sectionflags	@""
	.align	4
.nv.constant0._Z25matrixMulBtrTilesKernelV3ILi32EEvPKfS1_Pfiii:
	.zero		932


//--------------------- .nv.constant0._Z25matrixMulBtrTilesKernelV3ILi28EEvPKfS1_Pfiii --------------------------
	.section	.nv.constant0._Z25matrixMulBtrTilesKernelV3ILi28EEvPKfS1_Pfiii,"a",@progbits
	.sectionflags	@""
	.align	4
.nv.constant0._Z25matrixMulBtrTilesKernelV3ILi28EEvPKfS1_Pfiii:
	.zero		932


//--------------------- .nv.constant0._Z25matrixMulBtrTilesKernelV3ILi24EEvPKfS1_Pfiii --------------------------
	.section	.nv.constant0._Z25matrixMulBtrTilesKernelV3ILi24EEvPKfS1_Pfiii,"a",@progbits
	.sectionflags	@""
	.align	4
.nv.constant0._Z25matrixMulBtrTilesKernelV3ILi24EEvPKfS1_Pfiii:
	.zero		932


//--------------------- .nv.constant0._Z25matrixMulBtrTilesKernelV3ILi20EEvPKfS1_Pfiii --------------------------
	.section	.nv.constant0._Z25matrixMulBtrTilesKernelV3ILi20EEvPKfS1_Pfiii,"a",@progbits
	.sectionflags	@""
	.align	4
.nv.constant0._Z25matrixMulBtrTilesKernelV3ILi20EEvPKfS1_Pfiii:
	.zero		932


//--------------------- .nv.constant0._Z25matrixMulBtrTilesKernelV3ILi16EEvPKfS1_Pfiii --------------------------
	.section	.nv.constant0._Z25matrixMulBtrTilesKernelV3ILi16EEvPKfS1_Pfiii,"a",@progbits
	.sectionflags	@""
	.align	4
.nv.constant0._Z25matrixMulBtrTilesKernelV3ILi16EEvPKfS1_Pfiii:
	.zero		932


//--------------------- .nv.constant0._Z25matrixMulBtrTilesKernelV3ILi8EEvPKfS1_Pfiii --------------------------
	.section	.nv.constant0._Z25matrixMulBtrTilesKernelV3ILi8EEvPKfS1_Pfiii,"a",@progbits
	.sectionflags	@""
	.align	4
.nv.constant0._Z25matrixMulBtrTilesKernelV3ILi8EEvPKfS1_Pfiii:
	.zero		932


//--------------------- .nv.constant0._Z25matrixMulBtrTilesKernelV2ILi32EEvPKfS1_Pfiii --------------------------
	.section	.nv.constant0._Z25matrixMulBtrTilesKernelV2ILi32EEvPKfS1_Pfiii,"a",@progbits
	.sectionflags	@""
	.align	4
.nv.constant0._Z25matrixMulBtrTilesKernelV2ILi32EEvPKfS1_Pfiii:
	.zero		932


//--------------------- .nv.constant0._Z25matrixMulBtrTilesKernelV2ILi28EEvPKfS1_Pfiii --------------------------
	.section	.nv.constant0._Z25matrixMulBtrTilesKernelV2ILi28EEvPKfS1_Pfiii,"a",@progbits
	.sectionflags	@""
	.align	4
.nv.constant0._Z25matrixMulBtrTilesKernelV2ILi28EEvPKfS1_Pfiii:
	.zero		932


//--------------------- .nv.constant0._Z25matrixMulBtrTilesKernelV2ILi24EEvPKfS1_Pfiii --------------------------
	.section	.nv.constant0._Z25matrixMulBtrTilesKernelV2ILi24EEvPKfS1_Pfiii,"a",@progbits
	.sectionflags	@""
	.align	4
.nv.constant0._Z25matrixMulBtrTilesKernelV2ILi24EEvPKfS1_Pfiii:
	.zero		932


//--------------------- .nv.constant0._Z25matrixMulBtrTilesKernelV2ILi20EEvPKfS1_Pfiii --------------------------
	.section	.nv.constant0._Z25matrixMulBtrTilesKernelV2ILi20EEvPKfS1_Pfiii,"a",@progbits
	.sectionflags	@""
	.align	4
.nv.constant0._Z25matrixMulBtrTilesKernelV2ILi20EEvPKfS1_Pfiii:
	.zero		932


//--------------------- .nv.constant0._Z25matrixMulBtrTilesKernelV2ILi16EEvPKfS1_Pfiii --------------------------
	.section	.nv.constant0._Z25matrixMulBtrTilesKernelV2ILi16EEvPKfS1_Pfiii,"a",@progbits
	.sectionflags	@""
	.align	4
.nv.constant0._Z25matrixMulBtrTilesKernelV2ILi16EEvPKfS1_Pfiii:
	.zero		932


//--------------------- .nv.constant0._Z25matrixMulBtrTilesKernelV2ILi8EEvPKfS1_Pfiii --------------------------
	.section	.nv.constant0._Z25matrixMulBtrTilesKernelV2ILi8EEvPKfS1_Pfiii,"a",@progbits
	.sectionflags	@""
	.align	4
.nv.constant0._Z25matrixMulBtrTilesKernelV2ILi8EEvPKfS1_Pfiii:
	.zero		932


//--------------------- .nv.constant0._Z25matrixMulBtrTilesKernelV1ILi32EEvPKfS1_Pfiii --------------------------
	.section	.nv.constant0._Z25matrixMulBtrTilesKernelV1ILi32EEvPKfS1_Pfiii,"a",@progbits
	.sectionflags	@""
	.align	4
.nv.constant0._Z25matrixMulBtrTilesKernelV1ILi32EEvPKfS1_Pfiii:
	.zero		932


//--------------------- .nv.constant0._Z25matrixMulBtrTilesKernelV1ILi28EEvPKfS1_Pfiii --------------------------
	.section	.nv.constant0._Z25matrixMulBtrTilesKernelV1ILi28EEvPKfS1_Pfiii,"a",@progbits
	.sectionflags	@""
	.align	4
.nv.constant0._Z25matrixMulBtrTilesKernelV1ILi28EEvPKfS1_Pfiii:
	.zero		932


//--------------------- .nv.constant0._Z25matrixMulBtrTilesKernelV1ILi24EEvPKfS1_Pfiii --------------------------
	.section	.nv.constant0._Z25matrixMulBtrTilesKernelV1ILi24EEvPKfS1_Pfiii,"a",@progbits
	.sectionflags	@""
	.align	4
.nv.constant0._Z25matrixMulBtrTilesKernelV1ILi24EEvPKfS1_Pfiii:
	.zero		932


//--------------------- .nv.constant0._Z25matrixMulBtrTilesKernelV1ILi20EEvPKfS1_Pfiii --------------------------
	.section	.nv.constant0._Z25matrixMulBtrTilesKernelV1ILi20EEvPKfS1_Pfiii,"a",@progbits
	.sectionflags	@""
	.align	4
.nv.constant0._Z25matrixMulBtrTilesKernelV1ILi20EEvPKfS1_Pfiii:
	.zero		932


//--------------------- .nv.constant0._Z25matrixMulBtrTilesKernelV1ILi16EEvPKfS1_Pfiii --------------------------
	.section	.nv.constant0._Z25matrixMulBtrTilesKernelV1ILi16EEvPKfS1_Pfiii,"a",@progbits
	.sectionflags	@""
	.align	4
.nv.constant0._Z25matrixMulBtrTilesKernelV1ILi16EEvPKfS1_Pfiii:
	.zero		932


//--------------------- .nv.constant0._Z25matrixMulBtrTilesKernelV1ILi8EEvPKfS1_Pfiii --------------------------
	.section	.nv.constant0._Z25matrixMulBtrTilesKernelV1ILi8EEvPKfS1_Pfiii,"a",@progbits
	.sectionflags	@""
	.align	4
.nv.constant0._Z25matrixMulBtrTilesKernelV1ILi8EEvPKfS1_Pfiii:
	.zero		932


//--------------------- .nv.constant0._Z34matixMulTilesInsideTransposeKernelILi12EEvPKfS1_Pfiii --------------------------
	.section	.nv.constant0._Z34matixMulTilesInsideTransposeKernelILi12EEvPKfS1_Pfiii,"a",@progbits
	.sectionflags	@""
	.align	4
.nv.constant0._Z34matixMulTilesInsideTransposeKernelILi12EEvPKfS1_Pfiii:
	.zero		932


//--------------------- .nv.constant0._Z25matrixMulBtrTilesKernelV4ILi12EEvPKfS1_Pfiii --------------------------
	.section	.nv.constant0._Z25matrixMulBtrTilesKernelV4ILi12EEvPKfS1_Pfiii,"a",@progbits
	.sectionflags	@""
	.align	4
.nv.constant0._Z25matrixMulBtrTilesKernelV4ILi12EEvPKfS1_Pfiii:
	.zero		932


//--------------------- .nv.constant0._Z25matrixMulBtrTilesKernelV3ILi12EEvPKfS1_Pfiii --------------------------
	.section	.nv.constant0._Z25matrixMulBtrTilesKernelV3ILi12EEvPKfS1_Pfiii,"a",@progbits
	.sectionflags	@""
	.align	4
.nv.constant0._Z25matrixMulBtrTilesKernelV3ILi12EEvPKfS1_Pfiii:
	.zero		932


//--------------------- .nv.constant0._Z25matrixMulBtrTilesKernelV2ILi12EEvPKfS1_Pfiii --------------------------
	.section	.nv.constant0._Z25matrixMulBtrTilesKernelV2ILi12EEvPKfS1_Pfiii,"a",@progbits
	.sectionflags	@""
	.align	4
.nv.constant0._Z25matrixMulBtrTilesKernelV2ILi12EEvPKfS1_Pfiii:
	.zero		932


//--------------------- .nv.constant0._Z25matrixMulBtrTilesKernelV1ILi12EEvPKfS1_Pfiii --------------------------
	.section	.nv.constant0._Z25matrixMulBtrTilesKernelV1ILi12EEvPKfS1_Pfiii,"a",@progbits
	.sectionflags	@""
	.align	4
.nv.constant0._Z25matrixMulBtrTilesKernelV1ILi12EEvPKfS1_Pfiii:
	.zero		932


//--------------------- .nv.constant0._Z23matrixMulBtrNaiveKernelPKfS0_Pfiii --------------------------
	.section	.nv.constant0._Z23matrixMulBtrNaiveKernelPKfS0_Pfiii,"a",@progbits
	.sectionflags	@""
	.align	4
.nv.constant0._Z23matrixMulBtrNaiveKernelPKfS0_Pfiii:
	.zero		932


//--------------------- .nv.constant0._Z31transposeFullParralel2DBlockingPfS_ii --------------------------
	.section	.nv.constant0._Z31transposeFullParralel2DBlockingPfS_ii,"a",@progbits
	.sectionflags	@""
	.align	4
.nv.constant0._Z31transposeFullParralel2DBlockingPfS_ii:
	.zero		920


//--------------------- SYMBOLS --------------------------

	.type		.nv.reservedSmem.offset0,@object
	.size		.nv.reservedSmem.offset0,0x4
	.type		.nv.reservedSmem.cap,@object
	.size		.nv.reservedSmem.cap,0x4
